	.target	sm_103a

	.elftype	@"ET_EXEC"


//--------------------- .note.nv.tkinfo           --------------------------
	.section	.note.nv.tkinfo,"",@"SHT_NOTE"
	.sectionflags	@"SHF_NOTE_NV_TKINFO"
	.tkinfo
        /*0018*/ 	.word	0x00000002
        /*0030*/ 	.string	""
        /*0030*/ 	.string	"ptxas"
        /*0030*/ 	.string	"Cuda compilation tools, release 13.0, V13.0.88"
        /*0030*/ 	.string	"Build cuda_13.0.r13.0/compiler.36424714_0"
        /*0030*/ 	.string	"-arch sm_103a -m 64 "



//--------------------- .note.nv.cuinfo           --------------------------
	.section	.note.nv.cuinfo,"",@"SHT_NOTE"
	.sectionflags	@"SHF_NOTE_NV_CUINFO"
        /*0018*/ 	.short	0x0002
        /*001a*/ 	.short	0x0067
        /*001c*/ 	.short	0x0082
	.zero		2


//--------------------- .nv.info                  --------------------------
	.section	.nv.info,"",@"SHT_CUDA_INFO"
	.align	4


	//----- nvinfo : EIATTR_REGCOUNT
	.align		4
        /*0000*/ 	.byte	0x04, 0x2f
        /*0002*/ 	.short	(.L_41 - .L_40)
	.align		4
.L_40:
        /*0004*/ 	.word	index@(_ZN3cub18CUB_300001_SM_10306detail11EmptyKernelIvEEvv)
        /*0008*/ 	.word	0x00000004


	//----- nvinfo : EIATTR_FRAME_SIZE
	.align		4
.L_41:
        /*000c*/ 	.byte	0x04, 0x11
        /*000e*/ 	.short	(.L_43 - .L_42)
	.align		4
.L_42:
        /*0010*/ 	.word	index@(_ZN3cub18CUB_300001_SM_10306detail11EmptyKernelIvEEvv)
        /*0014*/ 	.word	0x00000000


	//----- nvinfo : EIATTR_REGCOUNT
	.align		4
.L_43:
        /*0018*/ 	.byte	0x04, 0x2f
        /*001a*/ 	.short	(.L_45 - .L_44)
	.align		4
.L_44:
        /*001c*/ 	.word	index@(_ZN4vllm33apply_repetition_penalties_kernelIfEEvPT_PKbS4_PKS1_iii)
        /*0020*/ 	.word	0x0000000e


	//----- nvinfo : EIATTR_FRAME_SIZE
	.align		4
.L_45:
        /*0024*/ 	.byte	0x04, 0x11
        /*0026*/ 	.short	(.L_47 - .L_46)
	.align		4
.L_46:
        /*0028*/ 	.word	index@(_ZN4vllm33apply_repetition_penalties_kernelIfEEvPT_PKbS4_PKS1_iii)
        /*002c*/ 	.word	0x00000000


	//----- nvinfo : EIATTR_REGCOUNT
	.align		4
.L_47:
        /*0030*/ 	.byte	0x04, 0x2f
        /*0032*/ 	.short	(.L_49 - .L_48)
	.align		4
.L_48:
        /*0034*/ 	.word	index@(_ZN4vllm33apply_repetition_penalties_kernelIN3c104HalfEEEvPT_PKbS6_PKS3_iii)
        /*0038*/ 	.word	0x0000000f


	//----- nvinfo : EIATTR_FRAME_SIZE
	.align		4
.L_49:
        /*003c*/ 	.byte	0x04, 0x11
        /*003e*/ 	.short	(.L_51 - .L_50)
	.align		4
.L_50:
        /*0040*/ 	.word	index@(_ZN4vllm33apply_repetition_penalties_kernelIN3c104HalfEEEvPT_PKbS6_PKS3_iii)
        /*0044*/ 	.word	0x00000000


	//----- nvinfo : EIATTR_REGCOUNT
	.align		4
.L_51:
        /*0048*/ 	.byte	0x04, 0x2f
        /*004a*/ 	.short	(.L_53 - .L_52)
	.align		4
.L_52:
        /*004c*/ 	.word	index@(_ZN4vllm33apply_repetition_penalties_kernelIN3c108BFloat16EEEvPT_PKbS6_PKS3_iii)
        /*0050*/ 	.word	0x0000000f


	//----- nvinfo : EIATTR_FRAME_SIZE
	.align		4
.L_53:
        /*0054*/ 	.byte	0x04, 0x11
        /*0056*/ 	.short	(.L_55 - .L_54)
	.align		4
.L_54:
        /*0058*/ 	.word	index@(_ZN4vllm33apply_repetition_penalties_kernelIN3c108BFloat16EEEvPT_PKbS6_PKS3_iii)
        /*005c*/ 	.word	0x00000000


	//----- nvinfo : EIATTR_REGCOUNT
	.align		4
.L_55:
        /*0060*/ 	.byte	0x04, 0x2f
        /*0062*/ 	.short	(.L_57 - .L_56)
	.align		4
.L_56:
        /*0064*/ 	.word	index@(_ZN4vllm16topKPerRowDecodeILi512ELb0ELb0ELb0EEEvPKfPKiPiiiiiiPfiS4_)
        /*0068*/ 	.word	0x00000028


	//----- nvinfo : EIATTR_FRAME_SIZE
	.align		4
.L_57:
        /*006c*/ 	.byte	0x04, 0x11
        /*006e*/ 	.short	(.L_59 - .L_58)
	.align		4
.L_58:
        /*0070*/ 	.word	index@(_ZN4vllm16topKPerRowDecodeILi512ELb0ELb0ELb0EEEvPKfPKiPiiiiiiPfiS4_)
        /*0074*/ 	.word	0x00000000


	//----- nvinfo : EIATTR_REGCOUNT
	.align		4
.L_59:
        /*0078*/ 	.byte	0x04, 0x2f
        /*007a*/ 	.short	(.L_61 - .L_60)
	.align		4
.L_60:
        /*007c*/ 	.word	index@(_ZN4vllm16topKPerRowDecodeILi512ELb1ELb0ELb0EEEvPKfPKiPiiiiiiPfiS4_)
        /*0080*/ 	.word	0x00000028


	//----- nvinfo : EIATTR_FRAME_SIZE
	.align		4
.L_61:
        /*0084*/ 	.byte	0x04, 0x11
        /*0086*/ 	.short	(.L_63 - .L_62)
	.align		4
.L_62:
        /*0088*/ 	.word	index@(_ZN4vllm16topKPerRowDecodeILi512ELb1ELb0ELb0EEEvPKfPKiPiiiiiiPfiS4_)
        /*008c*/ 	.word	0x00000000


	//----- nvinfo : EIATTR_REGCOUNT
	.align		4
.L_63:
        /*0090*/ 	.byte	0x04, 0x2f
        /*0092*/ 	.short	(.L_65 - .L_64)
	.align		4
.L_64:
        /*0094*/ 	.word	index@(_ZN4vllm16topKPerRowDecodeILi512ELb1ELb1ELb0EEEvPKfPKiPiiiiiiPfiS4_)
        /*0098*/ 	.word	0x00000028


	//----- nvinfo : EIATTR_FRAME_SIZE
	.align		4
.L_65:
        /*009c*/ 	.byte	0x04, 0x11
        /*009e*/ 	.short	(.L_67 - .L_66)
	.align		4
.L_66:
        /*00a0*/ 	.word	index@(_ZN4vllm16topKPerRowDecodeILi512ELb1ELb1ELb0EEEvPKfPKiPiiiiiiPfiS4_)
        /*00a4*/ 	.word	0x00000010


	//----- nvinfo : EIATTR_REGCOUNT
	.align		4
.L_67:
        /*00a8*/ 	.byte	0x04, 0x2f
        /*00aa*/ 	.short	(.L_69 - .L_68)
	.align		4
.L_68:
        /*00ac*/ 	.word	index@(_ZN4vllm16topKPerRowDecodeILi1024ELb1ELb0ELb1EEEvPKfPKiPiiiiiiPfiS4_)
        /*00b0*/ 	.word	0x00000035


	//----- nvinfo : EIATTR_FRAME_SIZE
	.align		4
.L_69:
        /*00b4*/ 	.byte	0x04, 0x11
        /*00b6*/ 	.short	(.L_71 - .L_70)
	.align		4
.L_70:
        /*00b8*/ 	.word	index@(_ZN4vllm16topKPerRowDecodeILi1024ELb1ELb0ELb1EEEvPKfPKiPiiiiiiPfiS4_)
        /*00bc*/ 	.word	0x00000000


	//----- nvinfo : EIATTR_REGCOUNT
	.align		4
.L_71:
        /*00c0*/ 	.byte	0x04, 0x2f
        /*00c2*/ 	.short	(.L_73 - .L_72)
	.align		4
.L_72:
        /*00c4*/ 	.word	index@(_ZN4vllm17topKPerRowPrefillILi512ELb0EEEvPKfPKiS4_Piiiii)
        /*00c8*/ 	.word	0x00000028


	//----- nvinfo : EIATTR_FRAME_SIZE
	.align		4
.L_73:
        /*00cc*/ 	.byte	0x04, 0x11
        /*00ce*/ 	.short	(.L_75 - .L_74)
	.align		4
.L_74:
        /*00d0*/ 	.word	index@(_ZN4vllm17topKPerRowPrefillILi512ELb0EEEvPKfPKiS4_Piiiii)
        /*00d4*/ 	.word	0x00000000


	//----- nvinfo : EIATTR_REGCOUNT
	.align		4
.L_75:
        /*00d8*/ 	.byte	0x04, 0x2f
        /*00da*/ 	.short	(.L_77 - .L_76)
	.align		4
.L_76:
        /*00dc*/ 	.word	index@(_ZN4vllm17topKPerRowPrefillILi512ELb1EEEvPKfPKiS4_Piiiii)
        /*00e0*/ 	.word	0x00000028


	//----- nvinfo : EIATTR_FRAME_SIZE
	.align		4
.L_77:
        /*00e4*/ 	.byte	0x04, 0x11
        /*00e6*/ 	.short	(.L_79 - .L_78)
	.align		4
.L_78:
        /*00e8*/ 	.word	index@(_ZN4vllm17topKPerRowPrefillILi512ELb1EEEvPKfPKiS4_Piiiii)
        /*00ec*/ 	.word	0x00000000


	//----- nvinfo : EIATTR_MIN_STACK_SIZE
	.align		4
.L_79:
        /*00f0*/ 	.byte	0x04, 0x12
        /*00f2*/ 	.short	(.L_81 - .L_80)
	.align		4
.L_80:
        /*00f4*/ 	.word	index@(_ZN4vllm17topKPerRowPrefillILi512ELb1EEEvPKfPKiS4_Piiiii)
        /*00f8*/ 	.word	0x00000000


	//----- nvinfo : EIATTR_MIN_STACK_SIZE
	.align		4
.L_81:
        /*00fc*/ 	.byte	0x04, 0x12
        /*00fe*/ 	.short	(.L_83 - .L_82)
	.align		4
.L_82:
        /*0100*/ 	.word	index@(_ZN4vllm17topKPerRowPrefillILi512ELb0EEEvPKfPKiS4_Piiiii)
        /*0104*/ 	.word	0x00000000


	//----- nvinfo : EIATTR_MIN_STACK_SIZE
	.align		4
.L_83:
        /*0108*/ 	.byte	0x04, 0x12
        /*010a*/ 	.short	(.L_85 - .L_84)
	.align		4
.L_84:
        /*010c*/ 	.word	index@(_ZN4vllm16topKPerRowDecodeILi1024ELb1ELb0ELb1EEEvPKfPKiPiiiiiiPfiS4_)
        /*0110*/ 	.word	0x00000000


	//----- nvinfo : EIATTR_MIN_STACK_SIZE
	.align		4
.L_85:
        /*0114*/ 	.byte	0x04, 0x12
        /*0116*/ 	.short	(.L_87 - .L_86)
	.align		4
.L_86:
        /*0118*/ 	.word	index@(_ZN4vllm16topKPerRowDecodeILi512ELb1ELb1ELb0EEEvPKfPKiPiiiiiiPfiS4_)
        /*011c*/ 	.word	0x00000010


	//----- nvinfo : EIATTR_MIN_STACK_SIZE
	.align		4
.L_87:
        /*0120*/ 	.byte	0x04, 0x12
        /*0122*/ 	.short	(.L_89 - .L_88)
	.align		4
.L_88:
        /*0124*/ 	.word	index@(_ZN4vllm16topKPerRowDecodeILi512ELb1ELb0ELb0EEEvPKfPKiPiiiiiiPfiS4_)
        /*0128*/ 	.word	0x00000000


	//----- nvinfo : EIATTR_MIN_STACK_SIZE
	.align		4
.L_89:
        /*012c*/ 	.byte	0x04, 0x12
        /*012e*/ 	.short	(.L_91 - .L_90)
	.align		4
.L_90:
        /*0130*/ 	.word	index@(_ZN4vllm16topKPerRowDecodeILi512ELb0ELb0ELb0EEEvPKfPKiPiiiiiiPfiS4_)
        /*0134*/ 	.word	0x00000000


	//----- nvinfo : EIATTR_MIN_STACK_SIZE
	.align		4
.L_91:
        /*0138*/ 	.byte	0x04, 0x12
        /*013a*/ 	.short	(.L_93 - .L_92)
	.align		4
.L_92:
        /*013c*/ 	.word	index@(_ZN4vllm33apply_repetition_penalties_kernelIN3c108BFloat16EEEvPT_PKbS6_PKS3_iii)
        /*0140*/ 	.word	0x00000000


	//----- nvinfo : EIATTR_MIN_STACK_SIZE
	.align		4
.L_93:
        /*0144*/ 	.byte	0x04, 0x12
        /*0146*/ 	.short	(.L_95 - .L_94)
	.align		4
.L_94:
        /*0148*/ 	.word	index@(_ZN4vllm33apply_repetition_penalties_kernelIN3c104HalfEEEvPT_PKbS6_PKS3_iii)
        /*014c*/ 	.word	0x00000000


	//----- nvinfo : EIATTR_MIN_STACK_SIZE
	.align		4
.L_95:
        /*0150*/ 	.byte	0x04, 0x12
        /*0152*/ 	.short	(.L_97 - .L_96)
	.align		4
.L_96:
        /*0154*/ 	.word	index@(_ZN4vllm33apply_repetition_penalties_kernelIfEEvPT_PKbS4_PKS1_iii)
        /*0158*/ 	.word	0x00000000


	//----- nvinfo : EIATTR_MIN_STACK_SIZE
	.align		4
.L_97:
        /*015c*/ 	.byte	0x04, 0x12
        /*015e*/ 	.short	(.L_99 - .L_98)
	.align		4
.L_98:
        /*0160*/ 	.word	index@(_ZN3cub18CUB_300001_SM_10306detail11EmptyKernelIvEEvv)
        /*0164*/ 	.word	0x00000000
.L_99:


//--------------------- .nv.compat                --------------------------
	.section	.nv.compat,"",@"SHT_CUDA_COMPAT_INFO"
	.align	4
        /*0000*/ 	.byte	0x02, 0x09, 0x01, 0x00, 0x02, 0x02, 0x01, 0x00, 0x02, 0x05, 0x05, 0x00, 0x03, 0x07, 0x01, 0x01
        /*0010*/ 	.byte	0x02, 0x03, 0x00, 0x00, 0x02, 0x06, 0x01, 0x00, 0x04, 0x0b, 0x08, 0x00, 0x00, 0x00, 0x00, 0x00
        /*0020*/ 	.byte	0x00, 0x00, 0x00, 0x00


//--------------------- .nv.info._ZN4vllm17topKPerRowPrefillILi512ELb1EEEvPKfPKiS4_Piiiii --------------------------
	.section	.nv.info._ZN4vllm17topKPerRowPrefillILi512ELb1EEEvPKfPKiS4_Piiiii,"",@"SHT_CUDA_INFO"
	.sectionflags	@""
	.align	4


	//----- nvinfo : EIATTR_CUDA_API_VERSION
	.align		4
        /*0000*/ 	.byte	0x04, 0x37
        /*0002*/ 	.short	(.L_101 - .L_100)
.L_100:
        /*0004*/ 	.word	0x00000082


	//----- nvinfo : EIATTR_KPARAM_INFO
	.align		4
.L_101:
        /*0008*/ 	.byte	0x04, 0x17
        /*000a*/ 	.short	(.L_103 - .L_102)
.L_102:
        /*000c*/ 	.word	0x00000000
        /*0010*/ 	.short	0x0007
        /*0012*/ 	.short	0x002c
        /*0014*/ 	.byte	0x00, 0xf0, 0x11, 0x00


	//----- nvinfo : EIATTR_KPARAM_INFO
	.align		4
.L_103:
        /*0018*/ 	.byte	0x04, 0x17
        /*001a*/ 	.short	(.L_105 - .L_104)
.L_104:
        /*001c*/ 	.word	0x00000000
        /*0020*/ 	.short	0x0006
        /*0022*/ 	.short	0x0028
        /*0024*/ 	.byte	0x00, 0xf0, 0x11, 0x00


	//----- nvinfo : EIATTR_KPARAM_INFO
	.align		4
.L_105:
        /*0028*/ 	.byte	0x04, 0x17
        /*002a*/ 	.short	(.L_107 - .L_106)
.L_106:
        /*002c*/ 	.word	0x00000000
        /*0030*/ 	.short	0x0005
        /*0032*/ 	.short	0x0024
        /*0034*/ 	.byte	0x00, 0xf0, 0x11, 0x00


	//----- nvinfo : EIATTR_KPARAM_INFO
	.align		4
.L_107:
        /*0038*/ 	.byte	0x04, 0x17
        /*003a*/ 	.short	(.L_109 - .L_108)
.L_108:
        /*003c*/ 	.word	0x00000000
        /*0040*/ 	.short	0x0004
        /*0042*/ 	.short	0x0020
        /*0044*/ 	.byte	0x00, 0xf0, 0x11, 0x00


	//----- nvinfo : EIATTR_KPARAM_INFO
	.align		4
.L_109:
        /*0048*/ 	.byte	0x04, 0x17
        /*004a*/ 	.short	(.L_111 - .L_110)
.L_110:
        /*004c*/ 	.word	0x00000000
        /*0050*/ 	.short	0x0003
        /*0052*/ 	.short	0x0018
        /*0054*/ 	.byte	0x00, 0xf5, 0x21, 0x00


	//----- nvinfo : EIATTR_KPARAM_INFO
	.align		4
.L_111:
        /*0058*/ 	.byte	0x04, 0x17
        /*005a*/ 	.short	(.L_113 - .L_112)
.L_112:
        /*005c*/ 	.word	0x00000000
        /*0060*/ 	.short	0x0002
        /*0062*/ 	.short	0x0010
        /*0064*/ 	.byte	0x00, 0xf5, 0x21, 0x00


	//----- nvinfo : EIATTR_KPARAM_INFO
	.align		4
.L_113:
        /*0068*/ 	.byte	0x04, 0x17
        /*006a*/ 	.short	(.L_115 - .L_114)
.L_114:
        /*006c*/ 	.word	0x00000000
        /*0070*/ 	.short	0x0001
        /*0072*/ 	.short	0x0008
        /*0074*/ 	.byte	0x00, 0xf5, 0x21, 0x00


	//----- nvinfo : EIATTR_KPARAM_INFO
	.align		4
.L_115:
        /*0078*/ 	.byte	0x04, 0x17
        /*007a*/ 	.short	(.L_117 - .L_116)
.L_116:
        /*007c*/ 	.word	0x00000000
        /*0080*/ 	.short	0x0000
        /*0082*/ 	.short	0x0000
        /*0084*/ 	.byte	0x00, 0xf5, 0x21, 0x00


	//----- nvinfo : EIATTR_SPARSE_MMA_MASK
	.align		4
.L_117:
        /*0088*/ 	.byte	0x03, 0x50
        /*008a*/ 	.short	0x0000


	//----- nvinfo : EIATTR_MAXREG_COUNT
	.align		4
        /*008c*/ 	.byte	0x03, 0x1b
        /*008e*/ 	.short	0x0080


	//----- nvinfo : EIATTR_NUM_BARRIERS
	.align		4
        /*0090*/ 	.byte	0x02, 0x4c
        /*0092*/ 	.byte	0x01
	.zero		1


	//----- nvinfo : EIATTR_MERCURY_ISA_VERSION
	.align		4
        /*0094*/ 	.byte	0x03, 0x5f
        /*0096*/ 	.short	0x0101


	//----- nvinfo : EIATTR_INT_WARP_WIDE_INSTR_OFFSETS
	.align		4
        /*0098*/ 	.byte	0x04, 0x31
        /*009a*/ 	.short	(.L_119 - .L_118)


	//   ....[0]....
.L_118:
        /*009c*/ 	.word	0x00003110


	//   ....[1]....
        /*00a0*/ 	.word	0x000031d0


	//   ....[2]....
        /*00a4*/ 	.word	0x00003290


	//   ....[3]....
        /*00a8*/ 	.word	0x00003340


	//   ....[4]....
        /*00ac*/ 	.word	0x000033e0


	//   ....[5]....
        /*00b0*/ 	.word	0x000034c0


	//   ....[6]....
        /*00b4*/ 	.word	0x00003550


	//   ....[7]....
        /*00b8*/ 	.word	0x00003600


	//   ....[8]....
        /*00bc*/ 	.word	0x000036c0


	//   ....[9]....
        /*00c0*/ 	.word	0x00003790


	//   ....[10]....
        /*00c4*/ 	.word	0x00003820


	//   ....[11]....
        /*00c8*/ 	.word	0x000038d0


	//   ....[12]....
        /*00cc*/ 	.word	0x00003980


	//   ....[13]....
        /*00d0*/ 	.word	0x00003a40


	//   ....[14]....
        /*00d4*/ 	.word	0x00003ae0


	//   ....[15]....
        /*00d8*/ 	.word	0x00003b90


	//   ....[16]....
        /*00dc*/ 	.word	0x00003d90


	//   ....[17]....
        /*00e0*/ 	.word	0x00003e60


	//   ....[18]....
        /*00e4*/ 	.word	0x00003f00


	//   ....[19]....
        /*00e8*/ 	.word	0x00003f90


	//   ....[20]....
        /*00ec*/ 	.word	0x00004150


	//   ....[21]....
        /*00f0*/ 	.word	0x00004220


	//   ....[22]....
        /*00f4*/ 	.word	0x000042c0


	//   ....[23]....
        /*00f8*/ 	.word	0x00004350


	//   ....[24]....
        /*00fc*/ 	.word	0x000045f0


	//   ....[25]....
        /*0100*/ 	.word	0x000046b0


	//   ....[26]....
        /*0104*/ 	.word	0x00004750


	//   ....[27]....
        /*0108*/ 	.word	0x00004800


	//   ....[28]....
        /*010c*/ 	.word	0x00004c60


	//   ....[29]....
        /*0110*/ 	.word	0x00004d30


	//   ....[30]....
        /*0114*/ 	.word	0x00004de0


	//   ....[31]....
        /*0118*/ 	.word	0x00004e80


	//   ....[32]....
        /*011c*/ 	.word	0x00004f40


	//   ....[33]....
        /*0120*/ 	.word	0x00005010


	//   ....[34]....
        /*0124*/ 	.word	0x000050a0


	//   ....[35]....
        /*0128*/ 	.word	0x00005150


	//   ....[36]....
        /*012c*/ 	.word	0x000051f0


	//   ....[37]....
        /*0130*/ 	.word	0x000052b0


	//   ....[38]....
        /*0134*/ 	.word	0x00005350


	//   ....[39]....
        /*0138*/ 	.word	0x000053f0


	//   ....[40]....
        /*013c*/ 	.word	0x000054b0


	//   ....[41]....
        /*0140*/ 	.word	0x00005580


	//   ....[42]....
        /*0144*/ 	.word	0x00005610


	//   ....[43]....
        /*0148*/ 	.word	0x000056c0


	//   ....[44]....
        /*014c*/ 	.word	0x00007470


	//   ....[45]....
        /*0150*/ 	.word	0x00007540


	//   ....[46]....
        /*0154*/ 	.word	0x000075f0


	//   ....[47]....
        /*0158*/ 	.word	0x000076a0


	//   ....[48]....
        /*015c*/ 	.word	0x00007740


	//   ....[49]....
        /*0160*/ 	.word	0x00007810


	//   ....[50]....
        /*0164*/ 	.word	0x000078b0


	//   ....[51]....
        /*0168*/ 	.word	0x00007960


	//   ....[52]....
        /*016c*/ 	.word	0x00007a20


	//   ....[53]....
        /*0170*/ 	.word	0x00007af0


	//   ....[54]....
        /*0174*/ 	.word	0x00007b80


	//   ....[55]....
        /*0178*/ 	.word	0x00007c30


	//   ....[56]....
        /*017c*/ 	.word	0x00007ce0


	//   ....[57]....
        /*0180*/ 	.word	0x00007db0


	//   ....[58]....
        /*0184*/ 	.word	0x00007e40


	//   ....[59]....
        /*0188*/ 	.word	0x00007ef0


	//   ....[60]....
        /*018c*/ 	.word	0x000080c0


	//   ....[61]....
        /*0190*/ 	.word	0x00008190


	//   ....[62]....
        /*0194*/ 	.word	0x00008230


	//   ....[63]....
        /*0198*/ 	.word	0x000082c0


	//   ....[64]....
        /*019c*/ 	.word	0x00008450


	//   ....[65]....
        /*01a0*/ 	.word	0x00008520


	//   ....[66]....
        /*01a4*/ 	.word	0x000085c0


	//   ....[67]....
        /*01a8*/ 	.word	0x00008650


	//   ....[68]....
        /*01ac*/ 	.word	0x000088c0


	//   ....[69]....
        /*01b0*/ 	.word	0x00008990


	//   ....[70]....
        /*01b4*/ 	.word	0x00008a20


	//   ....[71]....
        /*01b8*/ 	.word	0x00008ad0


	//   ....[72]....
        /*01bc*/ 	.word	0x00008e60


	//   ....[73]....
        /*01c0*/ 	.word	0x00008f20


	//   ....[74]....
        /*01c4*/ 	.word	0x00008fe0


	//   ....[75]....
        /*01c8*/ 	.word	0x00009090


	//   ....[76]....
        /*01cc*/ 	.word	0x00009140


	//   ....[77]....
        /*01d0*/ 	.word	0x00009210


	//   ....[78]....
        /*01d4*/ 	.word	0x000092a0


	//   ....[79]....
        /*01d8*/ 	.word	0x00009350


	//   ....[80]....
        /*01dc*/ 	.word	0x000093f0


	//   ....[81]....
        /*01e0*/ 	.word	0x000094c0


	//   ....[82]....
        /*01e4*/ 	.word	0x00009550


	//   ....[83]....
        /*01e8*/ 	.word	0x00009600


	//   ....[84]....
        /*01ec*/ 	.word	0x000096b0


	//   ....[85]....
        /*01f0*/ 	.word	0x00009780


	//   ....[86]....
        /*01f4*/ 	.word	0x00009810


	//   ....[87]....
        /*01f8*/ 	.word	0x000098c0


	//   ....[88]....
        /*01fc*/ 	.word	0x0000c370


	//   ....[89]....
        /*0200*/ 	.word	0x0000c440


	//   ....[90]....
        /*0204*/ 	.word	0x0000c4c0


	//   ....[91]....
        /*0208*/ 	.word	0x0000c560


	//   ....[92]....
        /*020c*/ 	.word	0x0000c6f0


	//   ....[93]....
        /*0210*/ 	.word	0x0000c7c0


	//   ....[94]....
        /*0214*/ 	.word	0x0000c850


	//   ....[95]....
        /*0218*/ 	.word	0x0000c900


	//   ....[96]....
        /*021c*/ 	.word	0x0000ca90


	//   ....[97]....
        /*0220*/ 	.word	0x0000cb70


	//   ....[98]....
        /*0224*/ 	.word	0x0000cbf0


	//   ....[99]....
        /*0228*/ 	.word	0x0000cca0


	//   ....[100]....
        /*022c*/ 	.word	0x0000ce40


	//   ....[101]....
        /*0230*/ 	.word	0x0000cf00


	//   ....[102]....
        /*0234*/ 	.word	0x0000cf90


	//   ....[103]....
        /*0238*/ 	.word	0x0000d040


	//   ....[104]....
        /*023c*/ 	.word	0x0000d260


	//   ....[105]....
        /*0240*/ 	.word	0x0000d320


	//   ....[106]....
        /*0244*/ 	.word	0x0000d3d0


	//   ....[107]....
        /*0248*/ 	.word	0x0000d460


	//   ....[108]....
        /*024c*/ 	.word	0x0000d650


	//   ....[109]....
        /*0250*/ 	.word	0x0000d720


	//   ....[110]....
        /*0254*/ 	.word	0x0000d7c0


	//   ....[111]....
        /*0258*/ 	.word	0x0000d860


	//   ....[112]....
        /*025c*/ 	.word	0x0000db30


	//   ....[113]....
        /*0260*/ 	.word	0x0000dc00


	//   ....[114]....
        /*0264*/ 	.word	0x0000dc80


	//   ....[115]....
        /*0268*/ 	.word	0x0000dd30


	//   ....[116]....
        /*026c*/ 	.word	0x0000dfd0


	//   ....[117]....
        /*0270*/ 	.word	0x0000e0a0


	//   ....[118]....
        /*0274*/ 	.word	0x0000e120


	//   ....[119]....
        /*0278*/ 	.word	0x0000e1d0


	//   ....[120]....
        /*027c*/ 	.word	0x0000e380


	//   ....[121]....
        /*0280*/ 	.word	0x0000e450


	//   ....[122]....
        /*0284*/ 	.word	0x0000e4d0


	//   ....[123]....
        /*0288*/ 	.word	0x0000e580


	//   ....[124]....
        /*028c*/ 	.word	0x0000e730


	//   ....[125]....
        /*0290*/ 	.word	0x0000e800


	//   ....[126]....
        /*0294*/ 	.word	0x0000e880


	//   ....[127]....
        /*0298*/ 	.word	0x0000e920


	//   ....[128]....
        /*029c*/ 	.word	0x0000ead0


	//   ....[129]....
        /*02a0*/ 	.word	0x0000eba0


	//   ....[130]....
        /*02a4*/ 	.word	0x0000ec20


	//   ....[131]....
        /*02a8*/ 	.word	0x0000ecc0


	//   ....[132]....
        /*02ac*/ 	.word	0x00011620


	//   ....[133]....
        /*02b0*/ 	.word	0x000116f0


	//   ....[134]....
        /*02b4*/ 	.word	0x00011760


	//   ....[135]....
        /*02b8*/ 	.word	0x000117e0


	//   ....[136]....
        /*02bc*/ 	.word	0x00011990


	//   ....[137]....
        /*02c0*/ 	.word	0x00011a60


	//   ....[138]....
        /*02c4*/ 	.word	0x00011ad0


	//   ....[139]....
        /*02c8*/ 	.word	0x00011b50


	//   ....[140]....
        /*02cc*/ 	.word	0x00011d00


	//   ....[141]....
        /*02d0*/ 	.word	0x00011dd0


	//   ....[142]....
        /*02d4*/ 	.word	0x00011e40


	//   ....[143]....
        /*02d8*/ 	.word	0x00011ec0


	//   ....[144]....
        /*02dc*/ 	.word	0x00012070


	//   ....[145]....
        /*02e0*/ 	.word	0x00012130


	//   ....[146]....
        /*02e4*/ 	.word	0x000121b0


	//   ....[147]....
        /*02e8*/ 	.word	0x00012230


	//   ....[148]....
        /*02ec*/ 	.word	0x00012470


	//   ....[149]....
        /*02f0*/ 	.word	0x00012540


	//   ....[150]....
        /*02f4*/ 	.word	0x000125b0


	//   ....[151]....
        /*02f8*/ 	.word	0x00012640


	//   ....[152]....
        /*02fc*/ 	.word	0x00012830


	//   ....[153]....
        /*0300*/ 	.word	0x00012900


	//   ....[154]....
        /*0304*/ 	.word	0x00012970


	//   ....[155]....
        /*0308*/ 	.word	0x000129f0


	//   ....[156]....
        /*030c*/ 	.word	0x00012d30


	//   ....[157]....
        /*0310*/ 	.word	0x00012e00


	//   ....[158]....
        /*0314*/ 	.word	0x00012e70


	//   ....[159]....
        /*0318*/ 	.word	0x00012ef0


	//   ....[160]....
        /*031c*/ 	.word	0x000131b0


	//   ....[161]....
        /*0320*/ 	.word	0x00013270


	//   ....[162]....
        /*0324*/ 	.word	0x000132f0


	//   ....[163]....
        /*0328*/ 	.word	0x00013370


	//   ....[164]....
        /*032c*/ 	.word	0x00013540


	//   ....[165]....
        /*0330*/ 	.word	0x00013600


	//   ....[166]....
        /*0334*/ 	.word	0x00013680


	//   ....[167]....
        /*0338*/ 	.word	0x00013700


	//   ....[168]....
        /*033c*/ 	.word	0x000138d0


	//   ....[169]....
        /*0340*/ 	.word	0x000139a0


	//   ....[170]....
        /*0344*/ 	.word	0x00013a10


	//   ....[171]....
        /*0348*/ 	.word	0x00013a90


	//   ....[172]....
        /*034c*/ 	.word	0x00013c50


	//   ....[173]....
        /*0350*/ 	.word	0x00013d10


	//   ....[174]....
        /*0354*/ 	.word	0x00013d90


	//   ....[175]....
        /*0358*/ 	.word	0x00013e00


	//----- nvinfo : EIATTR_COOP_GROUP_MASK_REGIDS
	.align		4
.L_119:
        /*035c*/ 	.byte	0x04, 0x29
        /*035e*/ 	.short	(.L_121 - .L_120)


	//   ....[0]....
.L_120:
        /*0360*/ 	.word	0xffffffff


	//   ....[1]....
        /*0364*/ 	.word	0xffffffff


	//   ....[2]....
        /*0368*/ 	.word	0xffffffff


	//   ....[3]....
        /*036c*/ 	.word	0xffffffff


	//   ....[4]....
        /*0370*/ 	.word	0xffffffff


	//   ....[5]....
        /*0374*/ 	.word	0xffffffff


	//   ....[6]....
        /*0378*/ 	.word	0xffffffff


	//   ....[7]....
        /*037c*/ 	.word	0xffffffff


	//   ....[8]....
        /*0380*/ 	.word	0xffffffff


	//   ....[9]....
        /*0384*/ 	.word	0xffffffff


	//   ....[10]....
        /*0388*/ 	.word	0xffffffff


	//   ....[11]....
        /*038c*/ 	.word	0xffffffff


	//   ....[12]....
        /*0390*/ 	.word	0xffffffff


	//   ....[13]....
        /*0394*/ 	.word	0xffffffff


	//   ....[14]....
        /*0398*/ 	.word	0xffffffff


	//   ....[15]....
        /*039c*/ 	.word	0xffffffff


	//   ....[16]....
        /*03a0*/ 	.word	0xffffffff


	//   ....[17]....
        /*03a4*/ 	.word	0xffffffff


	//   ....[18]....
        /*03a8*/ 	.word	0xffffffff


	//   ....[19]....
        /*03ac*/ 	.word	0xffffffff


	//   ....[20]....
        /*03b0*/ 	.word	0xffffffff


	//   ....[21]....
        /*03b4*/ 	.word	0xffffffff


	//   ....[22]....
        /*03b8*/ 	.word	0xffffffff


	//   ....[23]....
        /*03bc*/ 	.word	0xffffffff


	//   ....[24]....
        /*03c0*/ 	.word	0xffffffff


	//   ....[25]....
        /*03c4*/ 	.word	0xffffffff


	//   ....[26]....
        /*03c8*/ 	.word	0xffffffff


	//   ....[27]....
        /*03cc*/ 	.word	0xffffffff


	//   ....[28]....
        /*03d0*/ 	.word	0xffffffff


	//   ....[29]....
        /*03d4*/ 	.word	0x05000002


	//   ....[30]....
        /*03d8*/ 	.word	0x05000002


	//   ....[31]....
        /*03dc*/ 	.word	0x05000002


	//   ....[32]....
        /*03e0*/ 	.word	0x05000002


	//   ....[33]....
        /*03e4*/ 	.word	0x05000002


	//   ....[34]....
        /*03e8*/ 	.word	0x05000002


	//   ....[35]....
        /*03ec*/ 	.word	0x05000002


	//   ....[36]....
        /*03f0*/ 	.word	0x05000002


	//   ....[37]....
        /*03f4*/ 	.word	0x05000002


	//   ....[38]....
        /*03f8*/ 	.word	0x05000002


	//   ....[39]....
        /*03fc*/ 	.word	0x05000002


	//   ....[40]....
        /*0400*/ 	.word	0x05000002


	//   ....[41]....
        /*0404*/ 	.word	0x05000002


	//   ....[42]....
        /*0408*/ 	.word	0x05000002


	//   ....[43]....
        /*040c*/ 	.word	0x05000002


	//   ....[44]....
        /*0410*/ 	.word	0x05000002


	//   ....[45]....
        /*0414*/ 	.word	0x05000002


	//   ....[46]....
        /*0418*/ 	.word	0x05000002


	//   ....[47]....
        /*041c*/ 	.word	0x05000002


	//   ....[48]....
        /*0420*/ 	.word	0x05000002


	//----- nvinfo : EIATTR_COOP_GROUP_INSTR_OFFSETS
	.align		4
.L_121:
        /*0424*/ 	.byte	0x04, 0x28
        /*0426*/ 	.short	(.L_123 - .L_122)


	//   ....[0]....
.L_122:
        /*0428*/ 	.word	0x00002790


	//   ....[1]....
        /*042c*/ 	.word	0x000027b0


	//   ....[2]....
        /*0430*/ 	.word	0x000027d0


	//   ....[3]....
        /*0434*/ 	.word	0x000027f0


	//   ....[4]....
        /*0438*/ 	.word	0x00002810


	//   ....[5]....
        /*043c*/ 	.word	0x00002870


	//   ....[6]....
        /*0440*/ 	.word	0x00006bb0


	//   ....[7]....
        /*0444*/ 	.word	0x00006bd0


	//   ....[8]....
        /*0448*/ 	.word	0x00006bf0


	//   ....[9]....
        /*044c*/ 	.word	0x00006c10


	//   ....[10]....
        /*0450*/ 	.word	0x00006c30


	//   ....[11]....
        /*0454*/ 	.word	0x00006c90


	//   ....[12]....
        /*0458*/ 	.word	0x0000bb40


	//   ....[13]....
        /*045c*/ 	.word	0x0000bb60


	//   ....[14]....
        /*0460*/ 	.word	0x0000bb80


	//   ....[15]....
        /*0464*/ 	.word	0x0000bba0


	//   ....[16]....
        /*0468*/ 	.word	0x0000bbc0


	//   ....[17]....
        /*046c*/ 	.word	0x0000bc20


	//   ....[18]....
        /*0470*/ 	.word	0x00010e10


	//   ....[19]....
        /*0474*/ 	.word	0x00010e30


	//   ....[20]....
        /*0478*/ 	.word	0x00010e50


	//   ....[21]....
        /*047c*/ 	.word	0x00010e70


	//   ....[22]....
        /*0480*/ 	.word	0x00010e90


	//   ....[23]....
        /*0484*/ 	.word	0x00010ef0


	//   ....[24]....
        /*0488*/ 	.word	0x00014790


	//   ....[25]....
        /*048c*/ 	.word	0x000147b0


	//   ....[26]....
        /*0490*/ 	.word	0x000147d0


	//   ....[27]....
        /*0494*/ 	.word	0x000147f0


	//   ....[28]....
        /*0498*/ 	.word	0x00014810


	//   ....[29]....
        /*049c*/ 	.word	0x00016550


	//   ....[30]....
        /*04a0*/ 	.word	0x000165c0


	//   ....[31]....
        /*04a4*/ 	.word	0x00016630


	//   ....[32]....
        /*04a8*/ 	.word	0x000166a0


	//   ....[33]....
        /*04ac*/ 	.word	0x00016710


	//   ....[34]....
        /*04b0*/ 	.word	0x00016790


	//   ....[35]....
        /*04b4*/ 	.word	0x00016800


	//   ....[36]....
        /*04b8*/ 	.word	0x00016870


	//   ....[37]....
        /*04bc*/ 	.word	0x000168e0


	//   ....[38]....
        /*04c0*/ 	.word	0x00016950


	//   ....[39]....
        /*04c4*/ 	.word	0x000169d0


	//   ....[40]....
        /*04c8*/ 	.word	0x00016a40


	//   ....[41]....
        /*04cc*/ 	.word	0x00016ab0


	//   ....[42]....
        /*04d0*/ 	.word	0x00016b20


	//   ....[43]....
        /*04d4*/ 	.word	0x00016b90


	//   ....[44]....
        /*04d8*/ 	.word	0x00016c10


	//   ....[45]....
        /*04dc*/ 	.word	0x00016c80


	//   ....[46]....
        /*04e0*/ 	.word	0x00016cf0


	//   ....[47]....
        /*04e4*/ 	.word	0x00016d60


	//   ....[48]....
        /*04e8*/ 	.word	0x00016dd0


	//----- nvinfo : EIATTR_VRC_CTA_INIT_COUNT
	.align		4
.L_123:
        /*04ec*/ 	.byte	0x02, 0x4a
	.zero		1
	.zero		1


	//----- nvinfo : EIATTR_EXIT_INSTR_OFFSETS
	.align		4
        /*04f0*/ 	.byte	0x04, 0x1c
        /*04f2*/ 	.short	(.L_125 - .L_124)


	//   ....[0]....
.L_124:
        /*04f4*/ 	.word	0x00000900


	//   ....[1]....
        /*04f8*/ 	.word	0x00000ba0


	//   ....[2]....
        /*04fc*/ 	.word	0x00000cc0


	//   ....[3]....
        /*0500*/ 	.word	0x00000d70


	//   ....[4]....
        /*0504*/ 	.word	0x00000e00


	//   ....[5]....
        /*0508*/ 	.word	0x00015190


	//   ....[6]....
        /*050c*/ 	.word	0x00015450


	//   ....[7]....
        /*0510*/ 	.word	0x00015a00


	//   ....[8]....
        /*0514*/ 	.word	0x00015a90


	//   ....[9]....
        /*0518*/ 	.word	0x00015cf0


	//   ....[10]....
        /*051c*/ 	.word	0x00016420


	//   ....[11]....
        /*0520*/ 	.word	0x000164f0


	//----- nvinfo : EIATTR_MAX_THREADS
	.align		4
.L_125:
        /*0524*/ 	.byte	0x04, 0x05
        /*0526*/ 	.short	(.L_127 - .L_126)
.L_126:
        /*0528*/ 	.word	0x00000200
        /*052c*/ 	.word	0x00000001
        /*0530*/ 	.word	0x00000001


	//----- nvinfo : EIATTR_CRS_STACK_SIZE
	.align		4
.L_127:
        /*0534*/ 	.byte	0x04, 0x1e
        /*0536*/ 	.short	(.L_129 - .L_128)
.L_128:
        /*0538*/ 	.word	0x00000000


	//----- nvinfo : EIATTR_CBANK_PARAM_SIZE
	.align		4
.L_129:
        /*053c*/ 	.byte	0x03, 0x19
        /*053e*/ 	.short	0x0030


	//----- nvinfo : EIATTR_PARAM_CBANK
	.align		4
        /*0540*/ 	.byte	0x04, 0x0a
        /*0542*/ 	.short	(.L_131 - .L_130)
	.align		4
.L_130:
        /*0544*/ 	.word	index@(.nv.constant0._ZN4vllm17topKPerRowPrefillILi512ELb1EEEvPKfPKiS4_Piiiii)
        /*0548*/ 	.short	0x0380
        /*054a*/ 	.short	0x0030


	//----- nvinfo : EIATTR_SW_WAR
	.align		4
.L_131:
        /*054c*/ 	.byte	0x04, 0x36
        /*054e*/ 	.short	(.L_133 - .L_132)
.L_132:
        /*0550*/ 	.word	0x00000008
.L_133:


//--------------------- .nv.info._ZN4vllm17topKPerRowPrefillILi512ELb0EEEvPKfPKiS4_Piiiii --------------------------
	.section	.nv.info._ZN4vllm17topKPerRowPrefillILi512ELb0EEEvPKfPKiS4_Piiiii,"",@"SHT_CUDA_INFO"
	.sectionflags	@""
	.align	4


	//----- nvinfo : EIATTR_CUDA_API_VERSION
	.align		4
        /*0000*/ 	.byte	0x04, 0x37
        /*0002*/ 	.short	(.L_135 - .L_134)
.L_134:
        /*0004*/ 	.word	0x00000082


	//----- nvinfo : EIATTR_KPARAM_INFO
	.align		4
.L_135:
        /*0008*/ 	.byte	0x04, 0x17
        /*000a*/ 	.short	(.L_137 - .L_136)
.L_136:
        /*000c*/ 	.word	0x00000000
        /*0010*/ 	.short	0x0007
        /*0012*/ 	.short	0x002c
        /*0014*/ 	.byte	0x00, 0xf0, 0x11, 0x00


	//----- nvinfo : EIATTR_KPARAM_INFO
	.align		4
.L_137:
        /*0018*/ 	.byte	0x04, 0x17
        /*001a*/ 	.short	(.L_139 - .L_138)
.L_138:
        /*001c*/ 	.word	0x00000000
        /*0020*/ 	.short	0x0006
        /*0022*/ 	.short	0x0028
        /*0024*/ 	.byte	0x00, 0xf0, 0x11, 0x00


	//----- nvinfo : EIATTR_KPARAM_INFO
	.align		4
.L_139:
        /*0028*/ 	.byte	0x04, 0x17
        /*002a*/ 	.short	(.L_141 - .L_140)
.L_140:
        /*002c*/ 	.word	0x00000000
        /*0030*/ 	.short	0x0005
        /*0032*/ 	.short	0x0024
        /*0034*/ 	.byte	0x00, 0xf0, 0x11, 0x00


	//----- nvinfo : EIATTR_KPARAM_INFO
	.align		4
.L_141:
        /*0038*/ 	.byte	0x04, 0x17
        /*003a*/ 	.short	(.L_143 - .L_142)
.L_142:
        /*003c*/ 	.word	0x00000000
        /*0040*/ 	.short	0x0004
        /*0042*/ 	.short	0x0020
        /*0044*/ 	.byte	0x00, 0xf0, 0x11, 0x00


	//----- nvinfo : EIATTR_KPARAM_INFO
	.align		4
.L_143:
        /*0048*/ 	.byte	0x04, 0x17
        /*004a*/ 	.short	(.L_145 - .L_144)
.L_144:
        /*004c*/ 	.word	0x00000000
        /*0050*/ 	.short	0x0003
        /*0052*/ 	.short	0x0018
        /*0054*/ 	.byte	0x00, 0xf5, 0x21, 0x00


	//----- nvinfo : EIATTR_KPARAM_INFO
	.align		4
.L_145:
        /*0058*/ 	.byte	0x04, 0x17
        /*005a*/ 	.short	(.L_147 - .L_146)
.L_146:
        /*005c*/ 	.word	0x00000000
        /*0060*/ 	.short	0x0002
        /*0062*/ 	.short	0x0010
        /*0064*/ 	.byte	0x00, 0xf5, 0x21, 0x00


	//----- nvinfo : EIATTR_KPARAM_INFO
	.align		4
.L_147:
        /*0068*/ 	.byte	0x04, 0x17
        /*006a*/ 	.short	(.L_149 - .L_148)
.L_148:
        /*006c*/ 	.word	0x00000000
        /*0070*/ 	.short	0x0001
        /*0072*/ 	.short	0x0008
        /*0074*/ 	.byte	0x00, 0xf5, 0x21, 0x00


	//----- nvinfo : EIATTR_KPARAM_INFO
	.align		4
.L_149:
        /*0078*/ 	.byte	0x04, 0x17
        /*007a*/ 	.short	(.L_151 - .L_150)
.L_150:
        /*007c*/ 	.word	0x00000000
        /*0080*/ 	.short	0x0000
        /*0082*/ 	.short	0x0000
        /*0084*/ 	.byte	0x00, 0xf5, 0x21, 0x00


	//----- nvinfo : EIATTR_SPARSE_MMA_MASK
	.align		4
.L_151:
        /*0088*/ 	.byte	0x03, 0x50
        /*008a*/ 	.short	0x0000


	//----- nvinfo : EIATTR_MAXREG_COUNT
	.align		4
        /*008c*/ 	.byte	0x03, 0x1b
        /*008e*/ 	.short	0x0080


	//----- nvinfo : EIATTR_NUM_BARRIERS
	.align		4
        /*0090*/ 	.byte	0x02, 0x4c
        /*0092*/ 	.byte	0x01
	.zero		1


	//----- nvinfo : EIATTR_MERCURY_ISA_VERSION
	.align		4
        /*0094*/ 	.byte	0x03, 0x5f
        /*0096*/ 	.short	0x0101


	//----- nvinfo : EIATTR_INT_WARP_WIDE_INSTR_OFFSETS
	.align		4
        /*0098*/ 	.byte	0x04, 0x31
        /*009a*/ 	.short	(.L_153 - .L_152)


	//   ....[0]....
.L_152:
        /*009c*/ 	.word	0x00002f40


	//   ....[1]....
        /*00a0*/ 	.word	0x00003000


	//   ....[2]....
        /*00a4*/ 	.word	0x000030c0


	//   ....[3]....
        /*00a8*/ 	.word	0x00003170


	//   ....[4]....
        /*00ac*/ 	.word	0x00003220


	//   ....[5]....
        /*00b0*/ 	.word	0x000032f0


	//   ....[6]....
        /*00b4*/ 	.word	0x00003380


	//   ....[7]....
        /*00b8*/ 	.word	0x00003430


	//   ....[8]....
        /*00bc*/ 	.word	0x000034e0


	//   ....[9]....
        /*00c0*/ 	.word	0x000035b0


	//   ....[10]....
        /*00c4*/ 	.word	0x00003640


	//   ....[11]....
        /*00c8*/ 	.word	0x000036f0


	//   ....[12]....
        /*00cc*/ 	.word	0x000037a0


	//   ....[13]....
        /*00d0*/ 	.word	0x00003860


	//   ....[14]....
        /*00d4*/ 	.word	0x00003900


	//   ....[15]....
        /*00d8*/ 	.word	0x000039b0


	//   ....[16]....
        /*00dc*/ 	.word	0x00003bb0


	//   ....[17]....
        /*00e0*/ 	.word	0x00003c80


	//   ....[18]....
        /*00e4*/ 	.word	0x00003d20


	//   ....[19]....
        /*00e8*/ 	.word	0x00003db0


	//   ....[20]....
        /*00ec*/ 	.word	0x00003f70


	//   ....[21]....
        /*00f0*/ 	.word	0x00004040


	//   ....[22]....
        /*00f4*/ 	.word	0x000040e0


	//   ....[23]....
        /*00f8*/ 	.word	0x00004180


	//   ....[24]....
        /*00fc*/ 	.word	0x00004400


	//   ....[25]....
        /*0100*/ 	.word	0x000044d0


	//   ....[26]....
        /*0104*/ 	.word	0x00004560


	//   ....[27]....
        /*0108*/ 	.word	0x00004610


	//   ....[28]....
        /*010c*/ 	.word	0x00004a60


	//   ....[29]....
        /*0110*/ 	.word	0x00004b10


	//   ....[30]....
        /*0114*/ 	.word	0x00004bc0


	//   ....[31]....
        /*0118*/ 	.word	0x00004c70


	//   ....[32]....
        /*011c*/ 	.word	0x00004d20


	//   ....[33]....
        /*0120*/ 	.word	0x00004dd0


	//   ....[34]....
        /*0124*/ 	.word	0x00004e60


	//   ....[35]....
        /*0128*/ 	.word	0x00004f10


	//   ....[36]....
        /*012c*/ 	.word	0x00004fc0


	//   ....[37]....
        /*0130*/ 	.word	0x00005070


	//   ....[38]....
        /*0134*/ 	.word	0x00005100


	//   ....[39]....
        /*0138*/ 	.word	0x000051b0


	//   ....[40]....
        /*013c*/ 	.word	0x00005260


	//   ....[41]....
        /*0140*/ 	.word	0x00005300


	//   ....[42]....
        /*0144*/ 	.word	0x000053a0


	//   ....[43]....
        /*0148*/ 	.word	0x00005450


	//   ....[44]....
        /*014c*/ 	.word	0x00007120


	//   ....[45]....
        /*0150*/ 	.word	0x000071f0


	//   ....[46]....
        /*0154*/ 	.word	0x000072a0


	//   ....[47]....
        /*0158*/ 	.word	0x00007340


	//   ....[48]....
        /*015c*/ 	.word	0x00007400


	//   ....[49]....
        /*0160*/ 	.word	0x000074d0


	//   ....[50]....
        /*0164*/ 	.word	0x00007560


	//   ....[51]....
        /*0168*/ 	.word	0x00007600


	//   ....[52]....
        /*016c*/ 	.word	0x000076c0


	//   ....[53]....
        /*0170*/ 	.word	0x00007790


	//   ....[54]....
        /*0174*/ 	.word	0x00007820


	//   ....[55]....
        /*0178*/ 	.word	0x000078d0


	//   ....[56]....
        /*017c*/ 	.word	0x00007980


	//   ....[57]....
        /*0180*/ 	.word	0x00007a40


	//   ....[58]....
        /*0184*/ 	.word	0x00007ae0


	//   ....[59]....
        /*0188*/ 	.word	0x00007b90


	//   ....[60]....
        /*018c*/ 	.word	0x00007d60


	//   ....[61]....
        /*0190*/ 	.word	0x00007e30


	//   ....[62]....
        /*0194*/ 	.word	0x00007ed0


	//   ....[63]....
        /*0198*/ 	.word	0x00007f60


	//   ....[64]....
        /*019c*/ 	.word	0x000080f0


	//   ....[65]....
        /*01a0*/ 	.word	0x000081c0


	//   ....[66]....
        /*01a4*/ 	.word	0x00008260


	//   ....[67]....
        /*01a8*/ 	.word	0x00008300


	//   ....[68]....
        /*01ac*/ 	.word	0x00008550


	//   ....[69]....
        /*01b0*/ 	.word	0x00008620


	//   ....[70]....
        /*01b4*/ 	.word	0x000086b0


	//   ....[71]....
        /*01b8*/ 	.word	0x00008750


	//   ....[72]....
        /*01bc*/ 	.word	0x00008a90


	//   ....[73]....
        /*01c0*/ 	.word	0x00008b50


	//   ....[74]....
        /*01c4*/ 	.word	0x00008c10


	//   ....[75]....
        /*01c8*/ 	.word	0x00008cc0


	//   ....[76]....
        /*01cc*/ 	.word	0x00008d70


	//   ....[77]....
        /*01d0*/ 	.word	0x00008e30


	//   ....[78]....
        /*01d4*/ 	.word	0x00008ed0


	//   ....[79]....
        /*01d8*/ 	.word	0x00008f70


	//   ....[80]....
        /*01dc*/ 	.word	0x00009030


	//   ....[81]....
        /*01e0*/ 	.word	0x000090f0


	//   ....[82]....
        /*01e4*/ 	.word	0x00009190


	//   ....[83]....
        /*01e8*/ 	.word	0x00009240


	//   ....[84]....
        /*01ec*/ 	.word	0x000092f0


	//   ....[85]....
        /*01f0*/ 	.word	0x000093c0


	//   ....[86]....
        /*01f4*/ 	.word	0x00009450


	//   ....[87]....
        /*01f8*/ 	.word	0x00009500


	//   ....[88]....
        /*01fc*/ 	.word	0x0000bee0


	//   ....[89]....
        /*0200*/ 	.word	0x0000bfb0


	//   ....[90]....
        /*0204*/ 	.word	0x0000c030


	//   ....[91]....
        /*0208*/ 	.word	0x0000c0e0


	//   ....[92]....
        /*020c*/ 	.word	0x0000c260


	//   ....[93]....
        /*0210*/ 	.word	0x0000c330


	//   ....[94]....
        /*0214*/ 	.word	0x0000c3c0


	//   ....[95]....
        /*0218*/ 	.word	0x0000c470


	//   ....[96]....
        /*021c*/ 	.word	0x0000c610


	//   ....[97]....
        /*0220*/ 	.word	0x0000c6e0


	//   ....[98]....
        /*0224*/ 	.word	0x0000c760


	//   ....[99]....
        /*0228*/ 	.word	0x0000c810


	//   ....[100]....
        /*022c*/ 	.word	0x0000c9a0


	//   ....[101]....
        /*0230*/ 	.word	0x0000ca60


	//   ....[102]....
        /*0234*/ 	.word	0x0000caf0


	//   ....[103]....
        /*0238*/ 	.word	0x0000cba0


	//   ....[104]....
        /*023c*/ 	.word	0x0000cdd0


	//   ....[105]....
        /*0240*/ 	.word	0x0000cea0


	//   ....[106]....
        /*0244*/ 	.word	0x0000cf40


	//   ....[107]....
        /*0248*/ 	.word	0x0000cfe0


	//   ....[108]....
        /*024c*/ 	.word	0x0000d1c0


	//   ....[109]....
        /*0250*/ 	.word	0x0000d290


	//   ....[110]....
        /*0254*/ 	.word	0x0000d330


	//   ....[111]....
        /*0258*/ 	.word	0x0000d3d0


	//   ....[112]....
        /*025c*/ 	.word	0x0000d690


	//   ....[113]....
        /*0260*/ 	.word	0x0000d760


	//   ....[114]....
        /*0264*/ 	.word	0x0000d7e0


	//   ....[115]....
        /*0268*/ 	.word	0x0000d890


	//   ....[116]....
        /*026c*/ 	.word	0x0000daa0


	//   ....[117]....
        /*0270*/ 	.word	0x0000db70


	//   ....[118]....
        /*0274*/ 	.word	0x0000dbf0


	//   ....[119]....
        /*0278*/ 	.word	0x0000dca0


	//   ....[120]....
        /*027c*/ 	.word	0x0000de60


	//   ....[121]....
        /*0280*/ 	.word	0x0000df30


	//   ....[122]....
        /*0284*/ 	.word	0x0000dfb0


	//   ....[123]....
        /*0288*/ 	.word	0x0000e060


	//   ....[124]....
        /*028c*/ 	.word	0x0000e220


	//   ....[125]....
        /*0290*/ 	.word	0x0000e2f0


	//   ....[126]....
        /*0294*/ 	.word	0x0000e370


	//   ....[127]....
        /*0298*/ 	.word	0x0000e420


	//   ....[128]....
        /*029c*/ 	.word	0x0000e5e0


	//   ....[129]....
        /*02a0*/ 	.word	0x0000e6b0


	//   ....[130]....
        /*02a4*/ 	.word	0x0000e730


	//   ....[131]....
        /*02a8*/ 	.word	0x0000e7e0


	//   ....[132]....
        /*02ac*/ 	.word	0x00010fe0


	//   ....[133]....
        /*02b0*/ 	.word	0x000110b0


	//   ....[134]....
        /*02b4*/ 	.word	0x00011120


	//   ....[135]....
        /*02b8*/ 	.word	0x000111a0


	//   ....[136]....
        /*02bc*/ 	.word	0x00011350


	//   ....[137]....
        /*02c0*/ 	.word	0x00011420


	//   ....[138]....
        /*02c4*/ 	.word	0x00011490


	//   ....[139]....
        /*02c8*/ 	.word	0x00011510


	//   ....[140]....
        /*02cc*/ 	.word	0x000116c0


	//   ....[141]....
        /*02d0*/ 	.word	0x00011780


	//   ....[142]....
        /*02d4*/ 	.word	0x00011800


	//   ....[143]....
        /*02d8*/ 	.word	0x00011880


	//   ....[144]....
        /*02dc*/ 	.word	0x00011a30


	//   ....[145]....
        /*02e0*/ 	.word	0x00011af0


	//   ....[146]....
        /*02e4*/ 	.word	0x00011b70


	//   ....[147]....
        /*02e8*/ 	.word	0x00011be0


	//   ....[148]....
        /*02ec*/ 	.word	0x00011ea0


	//   ....[149]....
        /*02f0*/ 	.word	0x00011f60


	//   ....[150]....
        /*02f4*/ 	.word	0x00011fe0


	//   ....[151]....
        /*02f8*/ 	.word	0x00012060


	//   ....[152]....
        /*02fc*/ 	.word	0x00012260


	//   ....[153]....
        /*0300*/ 	.word	0x00012320


	//   ....[154]....
        /*0304*/ 	.word	0x000123a0


	//   ....[155]....
        /*0308*/ 	.word	0x00012420


	//   ....[156]....
        /*030c*/ 	.word	0x00012740


	//   ....[157]....
        /*0310*/ 	.word	0x00012800


	//   ....[158]....
        /*0314*/ 	.word	0x00012880


	//   ....[159]....
        /*0318*/ 	.word	0x000128f0


	//   ....[160]....
        /*031c*/ 	.word	0x00012b30


	//   ....[161]....
        /*0320*/ 	.word	0x00012c00


	//   ....[162]....
        /*0324*/ 	.word	0x00012c70


	//   ....[163]....
        /*0328*/ 	.word	0x00012cf0


	//   ....[164]....
        /*032c*/ 	.word	0x00012ed0


	//   ....[165]....
        /*0330*/ 	.word	0x00012f90


	//   ....[166]....
        /*0334*/ 	.word	0x00013010


	//   ....[167]....
        /*0338*/ 	.word	0x00013090


	//   ....[168]....
        /*033c*/ 	.word	0x00013270


	//   ....[169]....
        /*0340*/ 	.word	0x00013330


	//   ....[170]....
        /*0344*/ 	.word	0x000133b0


	//   ....[171]....
        /*0348*/ 	.word	0x00013430


	//   ....[172]....
        /*034c*/ 	.word	0x00013610


	//   ....[173]....
        /*0350*/ 	.word	0x000136e0


	//   ....[174]....
        /*0354*/ 	.word	0x00013750


	//   ....[175]....
        /*0358*/ 	.word	0x000137d0


	//----- nvinfo : EIATTR_COOP_GROUP_MASK_REGIDS
	.align		4
.L_153:
        /*035c*/ 	.byte	0x04, 0x29
        /*035e*/ 	.short	(.L_155 - .L_154)


	//   ....[0]....
.L_154:
        /*0360*/ 	.word	0xffffffff


	//   ....[1]....
        /*0364*/ 	.word	0xffffffff


	//   ....[2]....
        /*0368*/ 	.word	0xffffffff


	//   ....[3]....
        /*036c*/ 	.word	0xffffffff


	//   ....[4]....
        /*0370*/ 	.word	0xffffffff


	//   ....[5]....
        /*0374*/ 	.word	0xffffffff


	//   ....[6]....
        /*0378*/ 	.word	0xffffffff


	//   ....[7]....
        /*037c*/ 	.word	0xffffffff


	//   ....[8]....
        /*0380*/ 	.word	0xffffffff


	//   ....[9]....
        /*0384*/ 	.word	0xffffffff


	//   ....[10]....
        /*0388*/ 	.word	0xffffffff


	//   ....[11]....
        /*038c*/ 	.word	0xffffffff


	//   ....[12]....
        /*0390*/ 	.word	0xffffffff


	//   ....[13]....
        /*0394*/ 	.word	0xffffffff


	//   ....[14]....
        /*0398*/ 	.word	0xffffffff


	//   ....[15]....
        /*039c*/ 	.word	0xffffffff


	//   ....[16]....
        /*03a0*/ 	.word	0xffffffff


	//   ....[17]....
        /*03a4*/ 	.word	0xffffffff


	//   ....[18]....
        /*03a8*/ 	.word	0xffffffff


	//   ....[19]....
        /*03ac*/ 	.word	0xffffffff


	//   ....[20]....
        /*03b0*/ 	.word	0xffffffff


	//   ....[21]....
        /*03b4*/ 	.word	0xffffffff


	//   ....[22]....
        /*03b8*/ 	.word	0xffffffff


	//   ....[23]....
        /*03bc*/ 	.word	0xffffffff


	//   ....[24]....
        /*03c0*/ 	.word	0x05000006


	//   ....[25]....
        /*03c4*/ 	.word	0x05000006


	//   ....[26]....
        /*03c8*/ 	.word	0x05000006


	//   ....[27]....
        /*03cc*/ 	.word	0x05000006


	//   ....[28]....
        /*03d0*/ 	.word	0x05000006


	//   ....[29]....
        /*03d4*/ 	.word	0x05000006


	//   ....[30]....
        /*03d8*/ 	.word	0x05000006


	//   ....[31]....
        /*03dc*/ 	.word	0x05000006


	//   ....[32]....
        /*03e0*/ 	.word	0x05000006


	//   ....[33]....
        /*03e4*/ 	.word	0x05000006


	//   ....[34]....
        /*03e8*/ 	.word	0x05000006


	//   ....[35]....
        /*03ec*/ 	.word	0x05000006


	//   ....[36]....
        /*03f0*/ 	.word	0x05000006


	//   ....[37]....
        /*03f4*/ 	.word	0x05000006


	//   ....[38]....
        /*03f8*/ 	.word	0x05000006


	//   ....[39]....
        /*03fc*/ 	.word	0x05000006


	//   ....[40]....
        /*0400*/ 	.word	0x05000006


	//   ....[41]....
        /*0404*/ 	.word	0x05000006


	//   ....[42]....
        /*0408*/ 	.word	0x05000006


	//   ....[43]....
        /*040c*/ 	.word	0x05000006


	//----- nvinfo : EIATTR_COOP_GROUP_INSTR_OFFSETS
	.align		4
.L_155:
        /*0410*/ 	.byte	0x04, 0x28
        /*0412*/ 	.short	(.L_157 - .L_156)


	//   ....[0]....
.L_156:
        /*0414*/ 	.word	0x000025d0


	//   ....[1]....
        /*0418*/ 	.word	0x000025f0


	//   ....[2]....
        /*041c*/ 	.word	0x00002610


	//   ....[3]....
        /*0420*/ 	.word	0x00002630


	//   ....[4]....
        /*0424*/ 	.word	0x00002650


	//   ....[5]....
        /*0428*/ 	.word	0x000026b0


	//   ....[6]....
        /*042c*/ 	.word	0x00006860


	//   ....[7]....
        /*0430*/ 	.word	0x00006880


	//   ....[8]....
        /*0434*/ 	.word	0x000068a0


	//   ....[9]....
        /*0438*/ 	.word	0x000068c0


	//   ....[10]....
        /*043c*/ 	.word	0x000068e0


	//   ....[11]....
        /*0440*/ 	.word	0x00006940


	//   ....[12]....
        /*0444*/ 	.word	0x0000b630


	//   ....[13]....
        /*0448*/ 	.word	0x0000b650


	//   ....[14]....
        /*044c*/ 	.word	0x0000b670


	//   ....[15]....
        /*0450*/ 	.word	0x0000b690


	//   ....[16]....
        /*0454*/ 	.word	0x0000b6b0


	//   ....[17]....
        /*0458*/ 	.word	0x0000b710


	//   ....[18]....
        /*045c*/ 	.word	0x000107d0


	//   ....[19]....
        /*0460*/ 	.word	0x000107f0


	//   ....[20]....
        /*0464*/ 	.word	0x00010810


	//   ....[21]....
        /*0468*/ 	.word	0x00010830


	//   ....[22]....
        /*046c*/ 	.word	0x00010850


	//   ....[23]....
        /*0470*/ 	.word	0x000108b0


	//   ....[24]....
        /*0474*/ 	.word	0x000156a0


	//   ....[25]....
        /*0478*/ 	.word	0x00015710


	//   ....[26]....
        /*047c*/ 	.word	0x00015780


	//   ....[27]....
        /*0480*/ 	.word	0x000157f0


	//   ....[28]....
        /*0484*/ 	.word	0x00015860


	//   ....[29]....
        /*0488*/ 	.word	0x000158e0


	//   ....[30]....
        /*048c*/ 	.word	0x00015950


	//   ....[31]....
        /*0490*/ 	.word	0x000159c0


	//   ....[32]....
        /*0494*/ 	.word	0x00015a30


	//   ....[33]....
        /*0498*/ 	.word	0x00015aa0


	//   ....[34]....
        /*049c*/ 	.word	0x00015b20


	//   ....[35]....
        /*04a0*/ 	.word	0x00015b90


	//   ....[36]....
        /*04a4*/ 	.word	0x00015c00


	//   ....[37]....
        /*04a8*/ 	.word	0x00015c70


	//   ....[38]....
        /*04ac*/ 	.word	0x00015ce0


	//   ....[39]....
        /*04b0*/ 	.word	0x00015d60


	//   ....[40]....
        /*04b4*/ 	.word	0x00015dd0


	//   ....[41]....
        /*04b8*/ 	.word	0x00015e40


	//   ....[42]....
        /*04bc*/ 	.word	0x00015eb0


	//   ....[43]....
        /*04c0*/ 	.word	0x00015f20


	//----- nvinfo : EIATTR_VRC_CTA_INIT_COUNT
	.align		4
.L_157:
        /*04c4*/ 	.byte	0x02, 0x4a
	.zero		1
	.zero		1


	//----- nvinfo : EIATTR_EXIT_INSTR_OFFSETS
	.align		4
        /*04c8*/ 	.byte	0x04, 0x1c
        /*04ca*/ 	.short	(.L_159 - .L_158)


	//   ....[0]....
.L_158:
        /*04cc*/ 	.word	0x00000830


	//   ....[1]....
        /*04d0*/ 	.word	0x00000a90


	//   ....[2]....
        /*04d4*/ 	.word	0x00000bb0


	//   ....[3]....
        /*04d8*/ 	.word	0x00000c60


	//   ....[4]....
        /*04dc*/ 	.word	0x00000cf0


	//   ....[5]....
        /*04e0*/ 	.word	0x000142f0


	//   ....[6]....
        /*04e4*/ 	.word	0x000145a0


	//   ....[7]....
        /*04e8*/ 	.word	0x00014b50


	//   ....[8]....
        /*04ec*/ 	.word	0x00014be0


	//   ....[9]....
        /*04f0*/ 	.word	0x00014e40


	//   ....[10]....
        /*04f4*/ 	.word	0x00015570


	//   ....[11]....
        /*04f8*/ 	.word	0x00015640


	//----- nvinfo : EIATTR_MAX_THREADS
	.align		4
.L_159:
        /*04fc*/ 	.byte	0x04, 0x05
        /*04fe*/ 	.short	(.L_161 - .L_160)
.L_160:
        /*0500*/ 	.word	0x00000200
        /*0504*/ 	.word	0x00000001
        /*0508*/ 	.word	0x00000001


	//----- nvinfo : EIATTR_CRS_STACK_SIZE
	.align		4
.L_161:
        /*050c*/ 	.byte	0x04, 0x1e
        /*050e*/ 	.short	(.L_163 - .L_162)
.L_162:
        /*0510*/ 	.word	0x00000000


	//----- nvinfo : EIATTR_CBANK_PARAM_SIZE
	.align		4
.L_163:
        /*0514*/ 	.byte	0x03, 0x19
        /*0516*/ 	.short	0x0030


	//----- nvinfo : EIATTR_PARAM_CBANK
	.align		4
        /*0518*/ 	.byte	0x04, 0x0a
        /*051a*/ 	.short	(.L_165 - .L_164)
	.align		4
.L_164:
        /*051c*/ 	.word	index@(.nv.constant0._ZN4vllm17topKPerRowPrefillILi512ELb0EEEvPKfPKiS4_Piiiii)
        /*0520*/ 	.short	0x0380
        /*0522*/ 	.short	0x0030


	//----- nvinfo : EIATTR_SW_WAR
	.align		4
.L_165:
        /*0524*/ 	.byte	0x04, 0x36
        /*0526*/ 	.short	(.L_167 - .L_166)
.L_166:
        /*0528*/ 	.word	0x00000008
.L_167:


//--------------------- .nv.info._ZN4vllm16topKPerRowDecodeILi1024ELb1ELb0ELb1EEEvPKfPKiPiiiiiiPfiS4_ --------------------------
	.section	.nv.info._ZN4vllm16topKPerRowDecodeILi1024ELb1ELb0ELb1EEEvPKfPKiPiiiiiiPfiS4_,"",@"SHT_CUDA_INFO"
	.sectionflags	@""
	.align	4


	//----- nvinfo : EIATTR_CUDA_API_VERSION
	.align		4
        /*0000*/ 	.byte	0x04, 0x37
        /*0002*/ 	.short	(.L_169 - .L_168)
.L_168:
        /*0004*/ 	.word	0x00000082


	//----- nvinfo : EIATTR_KPARAM_INFO
	.align		4
.L_169:
        /*0008*/ 	.byte	0x04, 0x17
        /*000a*/ 	.short	(.L_171 - .L_170)
.L_170:
        /*000c*/ 	.word	0x00000000
        /*0010*/ 	.short	0x000a
        /*0012*/ 	.short	0x0040
        /*0014*/ 	.byte	0x00, 0xf5, 0x21, 0x00


	//----- nvinfo : EIATTR_KPARAM_INFO
	.align		4
.L_171:
        /*0018*/ 	.byte	0x04, 0x17
        /*001a*/ 	.short	(.L_173 - .L_172)
.L_172:
        /*001c*/ 	.word	0x00000000
        /*0020*/ 	.short	0x0009
        /*0022*/ 	.short	0x0038
        /*0024*/ 	.byte	0x00, 0xf0, 0x11, 0x00


	//----- nvinfo : EIATTR_KPARAM_INFO
	.align		4
.L_173:
        /*0028*/ 	.byte	0x04, 0x17
        /*002a*/ 	.short	(.L_175 - .L_174)
.L_174:
        /*002c*/ 	.word	0x00000000
        /*0030*/ 	.short	0x0008
        /*0032*/ 	.short	0x0030
        /*0034*/ 	.byte	0x00, 0xf5, 0x21, 0x00


	//----- nvinfo : EIATTR_KPARAM_INFO
	.align		4
.L_175:
        /*0038*/ 	.byte	0x04, 0x17
        /*003a*/ 	.short	(.L_177 - .L_176)
.L_176:
        /*003c*/ 	.word	0x00000000
        /*0040*/ 	.short	0x0007
        /*0042*/ 	.short	0x0028
        /*0044*/ 	.byte	0x00, 0xf0, 0x11, 0x00


	//----- nvinfo : EIATTR_KPARAM_INFO
	.align		4
.L_177:
        /*0048*/ 	.byte	0x04, 0x17
        /*004a*/ 	.short	(.L_179 - .L_178)
.L_178:
        /*004c*/ 	.word	0x00000000
        /*0050*/ 	.short	0x0006
        /*0052*/ 	.short	0x0024
        /*0054*/ 	.byte	0x00, 0xf0, 0x11, 0x00


	//----- nvinfo : EIATTR_KPARAM_INFO
	.align		4
.L_179:
        /*0058*/ 	.byte	0x04, 0x17
        /*005a*/ 	.short	(.L_181 - .L_180)
.L_180:
        /*005c*/ 	.word	0x00000000
        /*0060*/ 	.short	0x0005
        /*0062*/ 	.short	0x0020
        /*0064*/ 	.byte	0x00, 0xf0, 0x11, 0x00


	//----- nvinfo : EIATTR_KPARAM_INFO
	.align		4
.L_181:
        /*0068*/ 	.byte	0x04, 0x17
        /*006a*/ 	.short	(.L_183 - .L_182)
.L_182:
        /*006c*/ 	.word	0x00000000
        /*0070*/ 	.short	0x0004
        /*0072*/ 	.short	0x001c
        /*0074*/ 	.byte	0x00, 0xf0, 0x11, 0x00


	//----- nvinfo : EIATTR_KPARAM_INFO
	.align		4
.L_183:
        /*0078*/ 	.byte	0x04, 0x17
        /*007a*/ 	.short	(.L_185 - .L_184)
.L_184:
        /*007c*/ 	.word	0x00000000
        /*0080*/ 	.short	0x0003
        /*0082*/ 	.short	0x0018
        /*0084*/ 	.byte	0x00, 0xf0, 0x11, 0x00


	//----- nvinfo : EIATTR_KPARAM_INFO
	.align		4
.L_185:
        /*0088*/ 	.byte	0x04, 0x17
        /*008a*/ 	.short	(.L_187 - .L_186)
.L_186:
        /*008c*/ 	.word	0x00000000
        /*0090*/ 	.short	0x0002
        /*0092*/ 	.short	0x0010
        /*0094*/ 	.byte	0x00, 0xf5, 0x21, 0x00


	//----- nvinfo : EIATTR_KPARAM_INFO
	.align		4
.L_187:
        /*0098*/ 	.byte	0x04, 0x17
        /*009a*/ 	.short	(.L_189 - .L_188)
.L_188:
        /*009c*/ 	.word	0x00000000
        /*00a0*/ 	.short	0x0001
        /*00a2*/ 	.short	0x0008
        /*00a4*/ 	.byte	0x00, 0xf5, 0x21, 0x00


	//----- nvinfo : EIATTR_KPARAM_INFO
	.align		4
.L_189:
        /*00a8*/ 	.byte	0x04, 0x17
        /*00aa*/ 	.short	(.L_191 - .L_190)
.L_190:
        /*00ac*/ 	.word	0x00000000
        /*00b0*/ 	.short	0x0000
        /*00b2*/ 	.short	0x0000
        /*00b4*/ 	.byte	0x00, 0xf5, 0x21, 0x00


	//----- nvinfo : EIATTR_SPARSE_MMA_MASK
	.align		4
.L_191:
        /*00b8*/ 	.byte	0x03, 0x50
        /*00ba*/ 	.short	0x0000


	//----- nvinfo : EIATTR_MAXREG_COUNT
	.align		4
        /*00bc*/ 	.byte	0x03, 0x1b
        /*00be*/ 	.short	0x0040


	//----- nvinfo : EIATTR_NUM_BARRIERS
	.align		4
        /*00c0*/ 	.byte	0x02, 0x4c
        /*00c2*/ 	.byte	0x01
	.zero		1


	//----- nvinfo : EIATTR_MERCURY_ISA_VERSION
	.align		4
        /*00c4*/ 	.byte	0x03, 0x5f
        /*00c6*/ 	.short	0x0101


	//----- nvinfo : EIATTR_INT_WARP_WIDE_INSTR_OFFSETS
	.align		4
        /*00c8*/ 	.byte	0x04, 0x31
        /*00ca*/ 	.short	(.L_193 - .L_192)


	//   ....[0]....
.L_192:
        /*00cc*/ 	.word	0x00003330


	//   ....[1]....
        /*00d0*/ 	.word	0x00003410


	//   ....[2]....
        /*00d4*/ 	.word	0x000034a0


	//   ....[3]....
        /*00d8*/ 	.word	0x00003560


	//   ....[4]....
        /*00dc*/ 	.word	0x000039c0


	//   ....[5]....
        /*00e0*/ 	.word	0x00003aa0


	//   ....[6]....
        /*00e4*/ 	.word	0x00003b50


	//   ....[7]....
        /*00e8*/ 	.word	0x00003c10


	//   ....[8]....
        /*00ec*/ 	.word	0x00003cb0


	//   ....[9]....
        /*00f0*/ 	.word	0x00003d90


	//   ....[10]....
        /*00f4*/ 	.word	0x00003e20


	//   ....[11]....
        /*00f8*/ 	.word	0x00003ee0


	//   ....[12]....
        /*00fc*/ 	.word	0x00003f80


	//   ....[13]....
        /*0100*/ 	.word	0x00004060


	//   ....[14]....
        /*0104*/ 	.word	0x000040f0


	//   ....[15]....
        /*0108*/ 	.word	0x000041b0


	//   ....[16]....
        /*010c*/ 	.word	0x00004250


	//   ....[17]....
        /*0110*/ 	.word	0x00004330


	//   ....[18]....
        /*0114*/ 	.word	0x000043c0


	//   ....[19]....
        /*0118*/ 	.word	0x00004480


	//   ....[20]....
        /*011c*/ 	.word	0x00004990


	//   ....[21]....
        /*0120*/ 	.word	0x00004a70


	//   ....[22]....
        /*0124*/ 	.word	0x00004b20


	//   ....[23]....
        /*0128*/ 	.word	0x00004be0


	//   ....[24]....
        /*012c*/ 	.word	0x00004c80


	//   ....[25]....
        /*0130*/ 	.word	0x00004d60


	//   ....[26]....
        /*0134*/ 	.word	0x00004df0


	//   ....[27]....
        /*0138*/ 	.word	0x00004eb0


	//   ....[28]....
        /*013c*/ 	.word	0x00004f50


	//   ....[29]....
        /*0140*/ 	.word	0x00005030


	//   ....[30]....
        /*0144*/ 	.word	0x000050c0


	//   ....[31]....
        /*0148*/ 	.word	0x00005180


	//   ....[32]....
        /*014c*/ 	.word	0x00005220


	//   ....[33]....
        /*0150*/ 	.word	0x00005300


	//   ....[34]....
        /*0154*/ 	.word	0x00005390


	//   ....[35]....
        /*0158*/ 	.word	0x00005450


	//   ....[36]....
        /*015c*/ 	.word	0x00005650


	//   ....[37]....
        /*0160*/ 	.word	0x00005730


	//   ....[38]....
        /*0164*/ 	.word	0x000057d0


	//   ....[39]....
        /*0168*/ 	.word	0x00005870


	//   ....[40]....
        /*016c*/ 	.word	0x00005a40


	//   ....[41]....
        /*0170*/ 	.word	0x00005b20


	//   ....[42]....
        /*0174*/ 	.word	0x00005bc0


	//   ....[43]....
        /*0178*/ 	.word	0x00005c60


	//   ....[44]....
        /*017c*/ 	.word	0x00007e40


	//   ....[45]....
        /*0180*/ 	.word	0x00007f20


	//   ....[46]....
        /*0184*/ 	.word	0x00007fb0


	//   ....[47]....
        /*0188*/ 	.word	0x00008070


	//   ....[48]....
        /*018c*/ 	.word	0x00008410


	//   ....[49]....
        /*0190*/ 	.word	0x000084f0


	//   ....[50]....
        /*0194*/ 	.word	0x000085a0


	//   ....[51]....
        /*0198*/ 	.word	0x00008660


	//   ....[52]....
        /*019c*/ 	.word	0x00008700


	//   ....[53]....
        /*01a0*/ 	.word	0x000087e0


	//   ....[54]....
        /*01a4*/ 	.word	0x00008870


	//   ....[55]....
        /*01a8*/ 	.word	0x00008930


	//   ....[56]....
        /*01ac*/ 	.word	0x000089d0


	//   ....[57]....
        /*01b0*/ 	.word	0x00008ab0


	//   ....[58]....
        /*01b4*/ 	.word	0x00008b40


	//   ....[59]....
        /*01b8*/ 	.word	0x00008c00


	//   ....[60]....
        /*01bc*/ 	.word	0x00008ca0


	//   ....[61]....
        /*01c0*/ 	.word	0x00008d80


	//   ....[62]....
        /*01c4*/ 	.word	0x00008e10


	//   ....[63]....
        /*01c8*/ 	.word	0x00008ed0


	//   ....[64]....
        /*01cc*/ 	.word	0x00009330


	//   ....[65]....
        /*01d0*/ 	.word	0x00009410


	//   ....[66]....
        /*01d4*/ 	.word	0x000094c0


	//   ....[67]....
        /*01d8*/ 	.word	0x00009580


	//   ....[68]....
        /*01dc*/ 	.word	0x00009620


	//   ....[69]....
        /*01e0*/ 	.word	0x00009700


	//   ....[70]....
        /*01e4*/ 	.word	0x00009790


	//   ....[71]....
        /*01e8*/ 	.word	0x00009850


	//   ....[72]....
        /*01ec*/ 	.word	0x000098f0


	//   ....[73]....
        /*01f0*/ 	.word	0x000099d0


	//   ....[74]....
        /*01f4*/ 	.word	0x00009a60


	//   ....[75]....
        /*01f8*/ 	.word	0x00009b20


	//   ....[76]....
        /*01fc*/ 	.word	0x00009bc0


	//   ....[77]....
        /*0200*/ 	.word	0x00009ca0


	//   ....[78]....
        /*0204*/ 	.word	0x00009d30


	//   ....[79]....
        /*0208*/ 	.word	0x00009df0


	//   ....[80]....
        /*020c*/ 	.word	0x00009fc0


	//   ....[81]....
        /*0210*/ 	.word	0x0000a090


	//   ....[82]....
        /*0214*/ 	.word	0x0000a160


	//   ....[83]....
        /*0218*/ 	.word	0x0000a200


	//   ....[84]....
        /*021c*/ 	.word	0x0000a3c0


	//   ....[85]....
        /*0220*/ 	.word	0x0000a4a0


	//   ....[86]....
        /*0224*/ 	.word	0x0000a540


	//   ....[87]....
        /*0228*/ 	.word	0x0000a5e0


	//   ....[88]....
        /*022c*/ 	.word	0x0000d550


	//   ....[89]....
        /*0230*/ 	.word	0x0000d630


	//   ....[90]....
        /*0234*/ 	.word	0x0000d6b0


	//   ....[91]....
        /*0238*/ 	.word	0x0000d770


	//   ....[92]....
        /*023c*/ 	.word	0x0000da20


	//   ....[93]....
        /*0240*/ 	.word	0x0000db00


	//   ....[94]....
        /*0244*/ 	.word	0x0000db80


	//   ....[95]....
        /*0248*/ 	.word	0x0000dc40


	//   ....[96]....
        /*024c*/ 	.word	0x0000dde0


	//   ....[97]....
        /*0250*/ 	.word	0x0000dec0


	//   ....[98]....
        /*0254*/ 	.word	0x0000df40


	//   ....[99]....
        /*0258*/ 	.word	0x0000e000


	//   ....[100]....
        /*025c*/ 	.word	0x0000e1a0


	//   ....[101]....
        /*0260*/ 	.word	0x0000e280


	//   ....[102]....
        /*0264*/ 	.word	0x0000e300


	//   ....[103]....
        /*0268*/ 	.word	0x0000e3c0


	//   ....[104]....
        /*026c*/ 	.word	0x0000e560


	//   ....[105]....
        /*0270*/ 	.word	0x0000e640


	//   ....[106]....
        /*0274*/ 	.word	0x0000e6c0


	//   ....[107]....
        /*0278*/ 	.word	0x0000e780


	//   ....[108]....
        /*027c*/ 	.word	0x0000eb50


	//   ....[109]....
        /*0280*/ 	.word	0x0000ec30


	//   ....[110]....
        /*0284*/ 	.word	0x0000ecb0


	//   ....[111]....
        /*0288*/ 	.word	0x0000ed70


	//   ....[112]....
        /*028c*/ 	.word	0x0000eef0


	//   ....[113]....
        /*0290*/ 	.word	0x0000efd0


	//   ....[114]....
        /*0294*/ 	.word	0x0000f050


	//   ....[115]....
        /*0298*/ 	.word	0x0000f110


	//   ....[116]....
        /*029c*/ 	.word	0x0000f290


	//   ....[117]....
        /*02a0*/ 	.word	0x0000f370


	//   ....[118]....
        /*02a4*/ 	.word	0x0000f3f0


	//   ....[119]....
        /*02a8*/ 	.word	0x0000f4b0


	//   ....[120]....
        /*02ac*/ 	.word	0x0000f630


	//   ....[121]....
        /*02b0*/ 	.word	0x0000f710


	//   ....[122]....
        /*02b4*/ 	.word	0x0000f790


	//   ....[123]....
        /*02b8*/ 	.word	0x0000f850


	//   ....[124]....
        /*02bc*/ 	.word	0x0000fa80


	//   ....[125]....
        /*02c0*/ 	.word	0x0000fb50


	//   ....[126]....
        /*02c4*/ 	.word	0x0000fc20


	//   ....[127]....
        /*02c8*/ 	.word	0x0000fcc0


	//   ....[128]....
        /*02cc*/ 	.word	0x0000fee0


	//   ....[129]....
        /*02d0*/ 	.word	0x0000ffc0


	//   ....[130]....
        /*02d4*/ 	.word	0x00010060


	//   ....[131]....
        /*02d8*/ 	.word	0x00010100


	//   ....[132]....
        /*02dc*/ 	.word	0x00012ee0


	//   ....[133]....
        /*02e0*/ 	.word	0x00012fc0


	//   ....[134]....
        /*02e4*/ 	.word	0x00013030


	//   ....[135]....
        /*02e8*/ 	.word	0x000130b0


	//   ....[136]....
        /*02ec*/ 	.word	0x000133b0


	//   ....[137]....
        /*02f0*/ 	.word	0x00013490


	//   ....[138]....
        /*02f4*/ 	.word	0x00013500


	//   ....[139]....
        /*02f8*/ 	.word	0x00013580


	//   ....[140]....
        /*02fc*/ 	.word	0x00013760


	//   ....[141]....
        /*0300*/ 	.word	0x00013840


	//   ....[142]....
        /*0304*/ 	.word	0x000138b0


	//   ....[143]....
        /*0308*/ 	.word	0x00013930


	//   ....[144]....
        /*030c*/ 	.word	0x00013b10


	//   ....[145]....
        /*0310*/ 	.word	0x00013bf0


	//   ....[146]....
        /*0314*/ 	.word	0x00013c60


	//   ....[147]....
        /*0318*/ 	.word	0x00013ce0


	//   ....[148]....
        /*031c*/ 	.word	0x00013ec0


	//   ....[149]....
        /*0320*/ 	.word	0x00013fa0


	//   ....[150]....
        /*0324*/ 	.word	0x00014010


	//   ....[151]....
        /*0328*/ 	.word	0x00014090


	//   ....[152]....
        /*032c*/ 	.word	0x000144a0


	//   ....[153]....
        /*0330*/ 	.word	0x00014580


	//   ....[154]....
        /*0334*/ 	.word	0x000145f0


	//   ....[155]....
        /*0338*/ 	.word	0x00014670


	//   ....[156]....
        /*033c*/ 	.word	0x00014830


	//   ....[157]....
        /*0340*/ 	.word	0x00014910


	//   ....[158]....
        /*0344*/ 	.word	0x00014980


	//   ....[159]....
        /*0348*/ 	.word	0x00014a00


	//   ....[160]....
        /*034c*/ 	.word	0x00014bc0


	//   ....[161]....
        /*0350*/ 	.word	0x00014ca0


	//   ....[162]....
        /*0354*/ 	.word	0x00014d10


	//   ....[163]....
        /*0358*/ 	.word	0x00014d90


	//   ....[164]....
        /*035c*/ 	.word	0x00014f50


	//   ....[165]....
        /*0360*/ 	.word	0x00015030


	//   ....[166]....
        /*0364*/ 	.word	0x000150a0


	//   ....[167]....
        /*0368*/ 	.word	0x00015120


	//   ....[168]....
        /*036c*/ 	.word	0x000153c0


	//   ....[169]....
        /*0370*/ 	.word	0x00015490


	//   ....[170]....
        /*0374*/ 	.word	0x00015510


	//   ....[171]....
        /*0378*/ 	.word	0x000155a0


	//   ....[172]....
        /*037c*/ 	.word	0x000157e0


	//   ....[173]....
        /*0380*/ 	.word	0x000158c0


	//   ....[174]....
        /*0384*/ 	.word	0x00015930


	//   ....[175]....
        /*0388*/ 	.word	0x000159c0


	//----- nvinfo : EIATTR_COOP_GROUP_MASK_REGIDS
	.align		4
.L_193:
        /*038c*/ 	.byte	0x04, 0x29
        /*038e*/ 	.short	(.L_195 - .L_194)


	//   ....[0]....
.L_194:
        /*0390*/ 	.word	0xffffffff


	//   ....[1]....
        /*0394*/ 	.word	0xffffffff


	//   ....[2]....
        /*0398*/ 	.word	0xffffffff


	//   ....[3]....
        /*039c*/ 	.word	0xffffffff


	//   ....[4]....
        /*03a0*/ 	.word	0xffffffff


	//   ....[5]....
        /*03a4*/ 	.word	0xffffffff


	//   ....[6]....
        /*03a8*/ 	.word	0xffffffff


	//   ....[7]....
        /*03ac*/ 	.word	0xffffffff


	//   ....[8]....
        /*03b0*/ 	.word	0xffffffff


	//   ....[9]....
        /*03b4*/ 	.word	0xffffffff


	//   ....[10]....
        /*03b8*/ 	.word	0xffffffff


	//   ....[11]....
        /*03bc*/ 	.word	0xffffffff


	//   ....[12]....
        /*03c0*/ 	.word	0xffffffff


	//   ....[13]....
        /*03c4*/ 	.word	0xffffffff


	//   ....[14]....
        /*03c8*/ 	.word	0xffffffff


	//   ....[15]....
        /*03cc*/ 	.word	0xffffffff


	//   ....[16]....
        /*03d0*/ 	.word	0xffffffff


	//   ....[17]....
        /*03d4*/ 	.word	0xffffffff


	//   ....[18]....
        /*03d8*/ 	.word	0xffffffff


	//   ....[19]....
        /*03dc*/ 	.word	0xffffffff


	//   ....[20]....
        /*03e0*/ 	.word	0xffffffff


	//   ....[21]....
        /*03e4*/ 	.word	0xffffffff


	//   ....[22]....
        /*03e8*/ 	.word	0xffffffff


	//   ....[23]....
        /*03ec*/ 	.word	0xffffffff


	//   ....[24]....
        /*03f0*/ 	.word	0xffffffff


	//   ....[25]....
        /*03f4*/ 	.word	0xffffffff


	//   ....[26]....
        /*03f8*/ 	.word	0xffffffff


	//   ....[27]....
        /*03fc*/ 	.word	0xffffffff


	//   ....[28]....
        /*0400*/ 	.word	0xffffffff


	//   ....[29]....
        /*0404*/ 	.word	0x05000003


	//   ....[30]....
        /*0408*/ 	.word	0x05000003


	//   ....[31]....
        /*040c*/ 	.word	0x05000003


	//   ....[32]....
        /*0410*/ 	.word	0x05000003


	//   ....[33]....
        /*0414*/ 	.word	0x05000003


	//   ....[34]....
        /*0418*/ 	.word	0x05000003


	//   ....[35]....
        /*041c*/ 	.word	0x05000003


	//   ....[36]....
        /*0420*/ 	.word	0x05000003


	//   ....[37]....
        /*0424*/ 	.word	0x05000003


	//   ....[38]....
        /*0428*/ 	.word	0x05000003


	//   ....[39]....
        /*042c*/ 	.word	0x05000003


	//   ....[40]....
        /*0430*/ 	.word	0x05000003


	//   ....[41]....
        /*0434*/ 	.word	0x05000003


	//   ....[42]....
        /*0438*/ 	.word	0x05000003


	//   ....[43]....
        /*043c*/ 	.word	0x05000003


	//   ....[44]....
        /*0440*/ 	.word	0x05000003


	//   ....[45]....
        /*0444*/ 	.word	0x05000003


	//   ....[46]....
        /*0448*/ 	.word	0x05000003


	//   ....[47]....
        /*044c*/ 	.word	0x05000003


	//   ....[48]....
        /*0450*/ 	.word	0x05000003


	//----- nvinfo : EIATTR_COOP_GROUP_INSTR_OFFSETS
	.align		4
.L_195:
        /*0454*/ 	.byte	0x04, 0x28
        /*0456*/ 	.short	(.L_197 - .L_196)


	//   ....[0]....
.L_196:
        /*0458*/ 	.word	0x00002700


	//   ....[1]....
        /*045c*/ 	.word	0x00002720


	//   ....[2]....
        /*0460*/ 	.word	0x00002740


	//   ....[3]....
        /*0464*/ 	.word	0x00002760


	//   ....[4]....
        /*0468*/ 	.word	0x00002780


	//   ....[5]....
        /*046c*/ 	.word	0x000027e0


	//   ....[6]....
        /*0470*/ 	.word	0x00007230


	//   ....[7]....
        /*0474*/ 	.word	0x00007250


	//   ....[8]....
        /*0478*/ 	.word	0x00007270


	//   ....[9]....
        /*047c*/ 	.word	0x00007290


	//   ....[10]....
        /*0480*/ 	.word	0x000072b0


	//   ....[11]....
        /*0484*/ 	.word	0x00007310


	//   ....[12]....
        /*0488*/ 	.word	0x0000c8d0


	//   ....[13]....
        /*048c*/ 	.word	0x0000c8f0


	//   ....[14]....
        /*0490*/ 	.word	0x0000c910


	//   ....[15]....
        /*0494*/ 	.word	0x0000c930


	//   ....[16]....
        /*0498*/ 	.word	0x0000c950


	//   ....[17]....
        /*049c*/ 	.word	0x0000c9b0


	//   ....[18]....
        /*04a0*/ 	.word	0x000122b0


	//   ....[19]....
        /*04a4*/ 	.word	0x000122d0


	//   ....[20]....
        /*04a8*/ 	.word	0x000122f0


	//   ....[21]....
        /*04ac*/ 	.word	0x00012310


	//   ....[22]....
        /*04b0*/ 	.word	0x00012330


	//   ....[23]....
        /*04b4*/ 	.word	0x00012390


	//   ....[24]....
        /*04b8*/ 	.word	0x00015ff0


	//   ....[25]....
        /*04bc*/ 	.word	0x00016010


	//   ....[26]....
        /*04c0*/ 	.word	0x00016030


	//   ....[27]....
        /*04c4*/ 	.word	0x00016050


	//   ....[28]....
        /*04c8*/ 	.word	0x00016070


	//   ....[29]....
        /*04cc*/ 	.word	0x00017e60


	//   ....[30]....
        /*04d0*/ 	.word	0x00017ed0


	//   ....[31]....
        /*04d4*/ 	.word	0x00017f40


	//   ....[32]....
        /*04d8*/ 	.word	0x00017fb0


	//   ....[33]....
        /*04dc*/ 	.word	0x00018020


	//   ....[34]....
        /*04e0*/ 	.word	0x000180a0


	//   ....[35]....
        /*04e4*/ 	.word	0x00018110


	//   ....[36]....
        /*04e8*/ 	.word	0x00018180


	//   ....[37]....
        /*04ec*/ 	.word	0x000181f0


	//   ....[38]....
        /*04f0*/ 	.word	0x00018260


	//   ....[39]....
        /*04f4*/ 	.word	0x000182e0


	//   ....[40]....
        /*04f8*/ 	.word	0x00018350


	//   ....[41]....
        /*04fc*/ 	.word	0x000183c0


	//   ....[42]....
        /*0500*/ 	.word	0x00018430


	//   ....[43]....
        /*0504*/ 	.word	0x000184a0


	//   ....[44]....
        /*0508*/ 	.word	0x00018520


	//   ....[45]....
        /*050c*/ 	.word	0x00018590


	//   ....[46]....
        /*0510*/ 	.word	0x00018600


	//   ....[47]....
        /*0514*/ 	.word	0x00018670


	//   ....[48]....
        /*0518*/ 	.word	0x000186e0


	//----- nvinfo : EIATTR_VRC_CTA_INIT_COUNT
	.align		4
.L_197:
        /*051c*/ 	.byte	0x02, 0x4a
	.zero		1
	.zero		1


	//----- nvinfo : EIATTR_EXIT_INSTR_OFFSETS
	.align		4
        /*0520*/ 	.byte	0x04, 0x1c
        /*0522*/ 	.short	(.L_199 - .L_198)


	//   ....[0]....
.L_198:
        /*0524*/ 	.word	0x000007f0


	//   ....[1]....
        /*0528*/ 	.word	0x00000a40


	//   ....[2]....
        /*052c*/ 	.word	0x00000b60


	//   ....[3]....
        /*0530*/ 	.word	0x00000c10


	//   ....[4]....
        /*0534*/ 	.word	0x00000ca0


	//   ....[5]....
        /*0538*/ 	.word	0x00016c80


	//   ....[6]....
        /*053c*/ 	.word	0x00016f40


	//   ....[7]....
        /*0540*/ 	.word	0x000174f0


	//   ....[8]....
        /*0544*/ 	.word	0x00017580


	//   ....[9]....
        /*0548*/ 	.word	0x000177c0


	//   ....[10]....
        /*054c*/ 	.word	0x00017d70


	//   ....[11]....
        /*0550*/ 	.word	0x00017e00


	//----- nvinfo : EIATTR_MAX_THREADS
	.align		4
.L_199:
        /*0554*/ 	.byte	0x04, 0x05
        /*0556*/ 	.short	(.L_201 - .L_200)
.L_200:
        /*0558*/ 	.word	0x00000400
        /*055c*/ 	.word	0x00000001
        /*0560*/ 	.word	0x00000001


	//----- nvinfo : EIATTR_CRS_STACK_SIZE
	.align		4
.L_201:
        /*0564*/ 	.byte	0x04, 0x1e
        /*0566*/ 	.short	(.L_203 - .L_202)
.L_202:
        /*0568*/ 	.word	0x00000000


	//----- nvinfo : EIATTR_CBANK_PARAM_SIZE
	.align		4
.L_203:
        /*056c*/ 	.byte	0x03, 0x19
        /*056e*/ 	.short	0x0048


	//----- nvinfo : EIATTR_PARAM_CBANK
	.align		4
        /*0570*/ 	.byte	0x04, 0x0a
        /*0572*/ 	.short	(.L_205 - .L_204)
	.align		4
.L_204:
        /*0574*/ 	.word	index@(.nv.constant0._ZN4vllm16topKPerRowDecodeILi1024ELb1ELb0ELb1EEEvPKfPKiPiiiiiiPfiS4_)
        /*0578*/ 	.short	0x0380
        /*057a*/ 	.short	0x0048


	//----- nvinfo : EIATTR_SW_WAR
	.align		4
.L_205:
        /*057c*/ 	.byte	0x04, 0x36
        /*057e*/ 	.short	(.L_207 - .L_206)
.L_206:
        /*0580*/ 	.word	0x00000008
.L_207:


//--------------------- .nv.info._ZN4vllm16topKPerRowDecodeILi512ELb1ELb1ELb0EEEvPKfPKiPiiiiiiPfiS4_ --------------------------
	.section	.nv.info._ZN4vllm16topKPerRowDecodeILi512ELb1ELb1ELb0EEEvPKfPKiPiiiiiiPfiS4_,"",@"SHT_CUDA_INFO"
	.sectionflags	@""
	.align	4


	//----- nvinfo : EIATTR_CUDA_API_VERSION
	.align		4
        /*0000*/ 	.byte	0x04, 0x37
        /*0002*/ 	.short	(.L_209 - .L_208)
.L_208:
        /*0004*/ 	.word	0x00000082


	//----- nvinfo : EIATTR_KPARAM_INFO
	.align		4
.L_209:
        /*0008*/ 	.byte	0x04, 0x17
        /*000a*/ 	.short	(.L_211 - .L_210)
.L_210:
        /*000c*/ 	.word	0x00000000
        /*0010*/ 	.short	0x000a
        /*0012*/ 	.short	0x0040
        /*0014*/ 	.byte	0x00, 0xf5, 0x21, 0x00


	//----- nvinfo : EIATTR_KPARAM_INFO
	.align		4
.L_211:
        /*0018*/ 	.byte	0x04, 0x17
        /*001a*/ 	.short	(.L_213 - .L_212)
.L_212:
        /*001c*/ 	.word	0x00000000
        /*0020*/ 	.short	0x0009
        /*0022*/ 	.short	0x0038
        /*0024*/ 	.byte	0x00, 0xf0, 0x11, 0x00


	//----- nvinfo : EIATTR_KPARAM_INFO
	.align		4
.L_213:
        /*0028*/ 	.byte	0x04, 0x17
        /*002a*/ 	.short	(.L_215 - .L_214)
.L_214:
        /*002c*/ 	.word	0x00000000
        /*0030*/ 	.short	0x0008
        /*0032*/ 	.short	0x0030
        /*0034*/ 	.byte	0x00, 0xf5, 0x21, 0x00


	//----- nvinfo : EIATTR_KPARAM_INFO
	.align		4
.L_215:
        /*0038*/ 	.byte	0x04, 0x17
        /*003a*/ 	.short	(.L_217 - .L_216)
.L_216:
        /*003c*/ 	.word	0x00000000
        /*0040*/ 	.short	0x0007
        /*0042*/ 	.short	0x0028
        /*0044*/ 	.byte	0x00, 0xf0, 0x11, 0x00


	//----- nvinfo : EIATTR_KPARAM_INFO
	.align		4
.L_217:
        /*0048*/ 	.byte	0x04, 0x17
        /*004a*/ 	.short	(.L_219 - .L_218)
.L_218:
        /*004c*/ 	.word	0x00000000
        /*0050*/ 	.short	0x0006
        /*0052*/ 	.short	0x0024
        /*0054*/ 	.byte	0x00, 0xf0, 0x11, 0x00


	//----- nvinfo : EIATTR_KPARAM_INFO
	.align		4
.L_219:
        /*0058*/ 	.byte	0x04, 0x17
        /*005a*/ 	.short	(.L_221 - .L_220)
.L_220:
        /*005c*/ 	.word	0x00000000
        /*0060*/ 	.short	0x0005
        /*0062*/ 	.short	0x0020
        /*0064*/ 	.byte	0x00, 0xf0, 0x11, 0x00


	//----- nvinfo : EIATTR_KPARAM_INFO
	.align		4
.L_221:
        /*0068*/ 	.byte	0x04, 0x17
        /*006a*/ 	.short	(.L_223 - .L_222)
.L_222:
        /*006c*/ 	.word	0x00000000
        /*0070*/ 	.short	0x0004
        /*0072*/ 	.short	0x001c
        /*0074*/ 	.byte	0x00, 0xf0, 0x11, 0x00


	//----- nvinfo : EIATTR_KPARAM_INFO
	.align		4
.L_223:
        /*0078*/ 	.byte	0x04, 0x17
        /*007a*/ 	.short	(.L_225 - .L_224)
.L_224:
        /*007c*/ 	.word	0x00000000
        /*0080*/ 	.short	0x0003
        /*0082*/ 	.short	0x0018
        /*0084*/ 	.byte	0x00, 0xf0, 0x11, 0x00


	//----- nvinfo : EIATTR_KPARAM_INFO
	.align		4
.L_225:
        /*0088*/ 	.byte	0x04, 0x17
        /*008a*/ 	.short	(.L_227 - .L_226)
.L_226:
        /*008c*/ 	.word	0x00000000
        /*0090*/ 	.short	0x0002
        /*0092*/ 	.short	0x0010
        /*0094*/ 	.byte	0x00, 0xf5, 0x21, 0x00


	//----- nvinfo : EIATTR_KPARAM_INFO
	.align		4
.L_227:
        /*0098*/ 	.byte	0x04, 0x17
        /*009a*/ 	.short	(.L_229 - .L_228)
.L_228:
        /*009c*/ 	.word	0x00000000
        /*00a0*/ 	.short	0x0001
        /*00a2*/ 	.short	0x0008
        /*00a4*/ 	.byte	0x00, 0xf5, 0x21, 0x00


	//----- nvinfo : EIATTR_KPARAM_INFO
	.align		4
.L_229:
        /*00a8*/ 	.byte	0x04, 0x17
        /*00aa*/ 	.short	(.L_231 - .L_230)
.L_230:
        /*00ac*/ 	.word	0x00000000
        /*00b0*/ 	.short	0x0000
        /*00b2*/ 	.short	0x0000
        /*00b4*/ 	.byte	0x00, 0xf5, 0x21, 0x00


	//----- nvinfo : EIATTR_SPARSE_MMA_MASK
	.align		4
.L_231:
        /*00b8*/ 	.byte	0x03, 0x50
        /*00ba*/ 	.short	0x0000


	//----- nvinfo : EIATTR_MAXREG_COUNT
	.align		4
        /*00bc*/ 	.byte	0x03, 0x1b
        /*00be*/ 	.short	0x0080


	//----- nvinfo : EIATTR_NUM_BARRIERS
	.align		4
        /*00c0*/ 	.byte	0x02, 0x4c
        /*00c2*/ 	.byte	0x01
	.zero		1


	//----- nvinfo : EIATTR_ANNOTATIONS
	.align		4
        /*00c4*/ 	.byte	0x04, 0x55
        /*00c6*/ 	.short	(.L_233 - .L_232)


	//   ....[0]....
.L_232:
        /*00c8*/ 	.word	0x00000001
        /*00cc*/ 	.byte	0x00, 0x05, 0x00, 0x00, 0x01, 0x00, 0x00, 0x00, 0x30, 0x05, 0x00, 0x00, 0x01, 0x00, 0x00, 0x00
        /*00dc*/ 	.byte	0x10, 0x5b, 0x01, 0x00, 0x01, 0x00, 0x00, 0x00, 0x20, 0x5b, 0x01, 0x00, 0x01, 0x00, 0x00, 0x00
        /*00ec*/ 	.byte	0xb0, 0x5d, 0x01, 0x00, 0x01, 0x00, 0x00, 0x00, 0xe0, 0x5d, 0x01, 0x00, 0x01, 0x00, 0x00, 0x00
        /*00fc*/ 	.byte	0x40, 0x5f, 0x01, 0x00, 0x01, 0x00, 0x00, 0x00, 0x40, 0x60, 0x01, 0x00


	//----- nvinfo : EIATTR_MERCURY_ISA_VERSION
	.align		4
.L_233:
        /*0108*/ 	.byte	0x03, 0x5f
        /*010a*/ 	.short	0x0101


	//----- nvinfo : EIATTR_INT_WARP_WIDE_INSTR_OFFSETS
	.align		4
        /*010c*/ 	.byte	0x04, 0x31
        /*010e*/ 	.short	(.L_235 - .L_234)


	//   ....[0]....
.L_234:
        /*0110*/ 	.word	0x000032d0


	//   ....[1]....
        /*0114*/ 	.word	0x00003390


	//   ....[2]....
        /*0118*/ 	.word	0x00003440


	//   ....[3]....
        /*011c*/ 	.word	0x00003500


	//   ....[4]....
        /*0120*/ 	.word	0x000035c0


	//   ....[5]....
        /*0124*/ 	.word	0x00003680


	//   ....[6]....
        /*0128*/ 	.word	0x00003730


	//   ....[7]....
        /*012c*/ 	.word	0x000037e0


	//   ....[8]....
        /*0130*/ 	.word	0x00003890


	//   ....[9]....
        /*0134*/ 	.word	0x00003940


	//   ....[10]....
        /*0138*/ 	.word	0x00003a00


	//   ....[11]....
        /*013c*/ 	.word	0x00003ac0


	//   ....[12]....
        /*0140*/ 	.word	0x00003b70


	//   ....[13]....
        /*0144*/ 	.word	0x00003c20


	//   ....[14]....
        /*0148*/ 	.word	0x00003ce0


	//   ....[15]....
        /*014c*/ 	.word	0x00003d90


	//   ....[16]....
        /*0150*/ 	.word	0x00003f90


	//   ....[17]....
        /*0154*/ 	.word	0x00004050


	//   ....[18]....
        /*0158*/ 	.word	0x00004110


	//   ....[19]....
        /*015c*/ 	.word	0x000041b0


	//   ....[20]....
        /*0160*/ 	.word	0x00004370


	//   ....[21]....
        /*0164*/ 	.word	0x00004420


	//   ....[22]....
        /*0168*/ 	.word	0x000044f0


	//   ....[23]....
        /*016c*/ 	.word	0x00004590


	//   ....[24]....
        /*0170*/ 	.word	0x00004860


	//   ....[25]....
        /*0174*/ 	.word	0x00004910


	//   ....[26]....
        /*0178*/ 	.word	0x000049c0


	//   ....[27]....
        /*017c*/ 	.word	0x00004a70


	//   ....[28]....
        /*0180*/ 	.word	0x00004ec0


	//   ....[29]....
        /*0184*/ 	.word	0x00004f70


	//   ....[30]....
        /*0188*/ 	.word	0x00005040


	//   ....[31]....
        /*018c*/ 	.word	0x000050f0


	//   ....[32]....
        /*0190*/ 	.word	0x00005190


	//   ....[33]....
        /*0194*/ 	.word	0x00005250


	//   ....[34]....
        /*0198*/ 	.word	0x00005300


	//   ....[35]....
        /*019c*/ 	.word	0x000053b0


	//   ....[36]....
        /*01a0*/ 	.word	0x00005460


	//   ....[37]....
        /*01a4*/ 	.word	0x00005510


	//   ....[38]....
        /*01a8*/ 	.word	0x000055d0


	//   ....[39]....
        /*01ac*/ 	.word	0x00005680


	//   ....[40]....
        /*01b0*/ 	.word	0x00005730


	//   ....[41]....
        /*01b4*/ 	.word	0x000057f0


	//   ....[42]....
        /*01b8*/ 	.word	0x000058a0


	//   ....[43]....
        /*01bc*/ 	.word	0x00005960


	//   ....[44]....
        /*01c0*/ 	.word	0x00007820


	//   ....[45]....
        /*01c4*/ 	.word	0x000078e0


	//   ....[46]....
        /*01c8*/ 	.word	0x000079b0


	//   ....[47]....
        /*01cc*/ 	.word	0x00007a70


	//   ....[48]....
        /*01d0*/ 	.word	0x00007b10


	//   ....[49]....
        /*01d4*/ 	.word	0x00007bd0


	//   ....[50]....
        /*01d8*/ 	.word	0x00007c80


	//   ....[51]....
        /*01dc*/ 	.word	0x00007d30


	//   ....[52]....
        /*01e0*/ 	.word	0x00007de0


	//   ....[53]....
        /*01e4*/ 	.word	0x00007e90


	//   ....[54]....
        /*01e8*/ 	.word	0x00007f50


	//   ....[55]....
        /*01ec*/ 	.word	0x00008010


	//   ....[56]....
        /*01f0*/ 	.word	0x000080c0


	//   ....[57]....
        /*01f4*/ 	.word	0x00008170


	//   ....[58]....
        /*01f8*/ 	.word	0x00008230


	//   ....[59]....
        /*01fc*/ 	.word	0x000082e0


	//   ....[60]....
        /*0200*/ 	.word	0x000084b0


	//   ....[61]....
        /*0204*/ 	.word	0x00008570


	//   ....[62]....
        /*0208*/ 	.word	0x00008630


	//   ....[63]....
        /*020c*/ 	.word	0x000086d0


	//   ....[64]....
        /*0210*/ 	.word	0x00008860


	//   ....[65]....
        /*0214*/ 	.word	0x00008910


	//   ....[66]....
        /*0218*/ 	.word	0x000089e0


	//   ....[67]....
        /*021c*/ 	.word	0x00008a70


	//   ....[68]....
        /*0220*/ 	.word	0x00008d20


	//   ....[69]....
        /*0224*/ 	.word	0x00008dd0


	//   ....[70]....
        /*0228*/ 	.word	0x00008e80


	//   ....[71]....
        /*022c*/ 	.word	0x00008f30


	//   ....[72]....
        /*0230*/ 	.word	0x000092b0


	//   ....[73]....
        /*0234*/ 	.word	0x00009360


	//   ....[74]....
        /*0238*/ 	.word	0x00009430


	//   ....[75]....
        /*023c*/ 	.word	0x000094e0


	//   ....[76]....
        /*0240*/ 	.word	0x00009580


	//   ....[77]....
        /*0244*/ 	.word	0x00009630


	//   ....[78]....
        /*0248*/ 	.word	0x000096f0


	//   ....[79]....
        /*024c*/ 	.word	0x000097a0


	//   ....[80]....
        /*0250*/ 	.word	0x00009850


	//   ....[81]....
        /*0254*/ 	.word	0x00009900


	//   ....[82]....
        /*0258*/ 	.word	0x000099c0


	//   ....[83]....
        /*025c*/ 	.word	0x00009a70


	//   ....[84]....
        /*0260*/ 	.word	0x00009b20


	//   ....[85]....
        /*0264*/ 	.word	0x00009be0


	//   ....[86]....
        /*0268*/ 	.word	0x00009c90


	//   ....[87]....
        /*026c*/ 	.word	0x00009d50


	//   ....[88]....
        /*0270*/ 	.word	0x0000c8b0


	//   ....[89]....
        /*0274*/ 	.word	0x0000c970


	//   ....[90]....
        /*0278*/ 	.word	0x0000ca10


	//   ....[91]....
        /*027c*/ 	.word	0x0000cac0


	//   ....[92]....
        /*0280*/ 	.word	0x0000cc50


	//   ....[93]....
        /*0284*/ 	.word	0x0000cd10


	//   ....[94]....
        /*0288*/ 	.word	0x0000cdb0


	//   ....[95]....
        /*028c*/ 	.word	0x0000ce60


	//   ....[96]....
        /*0290*/ 	.word	0x0000cff0


	//   ....[97]....
        /*0294*/ 	.word	0x0000d0b0


	//   ....[98]....
        /*0298*/ 	.word	0x0000d150


	//   ....[99]....
        /*029c*/ 	.word	0x0000d200


	//   ....[100]....
        /*02a0*/ 	.word	0x0000d3a0


	//   ....[101]....
        /*02a4*/ 	.word	0x0000d460


	//   ....[102]....
        /*02a8*/ 	.word	0x0000d500


	//   ....[103]....
        /*02ac*/ 	.word	0x0000d5b0


	//   ....[104]....
        /*02b0*/ 	.word	0x0000d7e0


	//   ....[105]....
        /*02b4*/ 	.word	0x0000d8a0


	//   ....[106]....
        /*02b8*/ 	.word	0x0000d960


	//   ....[107]....
        /*02bc*/ 	.word	0x0000da00


	//   ....[108]....
        /*02c0*/ 	.word	0x0000dbf0


	//   ....[109]....
        /*02c4*/ 	.word	0x0000dcb0


	//   ....[110]....
        /*02c8*/ 	.word	0x0000dd70


	//   ....[111]....
        /*02cc*/ 	.word	0x0000de10


	//   ....[112]....
        /*02d0*/ 	.word	0x0000e120


	//   ....[113]....
        /*02d4*/ 	.word	0x0000e1d0


	//   ....[114]....
        /*02d8*/ 	.word	0x0000e270


	//   ....[115]....
        /*02dc*/ 	.word	0x0000e310


	//   ....[116]....
        /*02e0*/ 	.word	0x0000e5b0


	//   ....[117]....
        /*02e4*/ 	.word	0x0000e660


	//   ....[118]....
        /*02e8*/ 	.word	0x0000e700


	//   ....[119]....
        /*02ec*/ 	.word	0x0000e7b0


	//   ....[120]....
        /*02f0*/ 	.word	0x0000e950


	//   ....[121]....
        /*02f4*/ 	.word	0x0000ea10


	//   ....[122]....
        /*02f8*/ 	.word	0x0000eab0


	//   ....[123]....
        /*02fc*/ 	.word	0x0000eb60


	//   ....[124]....
        /*0300*/ 	.word	0x0000ed10


	//   ....[125]....
        /*0304*/ 	.word	0x0000edd0


	//   ....[126]....
        /*0308*/ 	.word	0x0000ee70


	//   ....[127]....
        /*030c*/ 	.word	0x0000ef20


	//   ....[128]....
        /*0310*/ 	.word	0x0000f0d0


	//   ....[129]....
        /*0314*/ 	.word	0x0000f190


	//   ....[130]....
        /*0318*/ 	.word	0x0000f230


	//   ....[131]....
        /*031c*/ 	.word	0x0000f2e0


	//   ....[132]....
        /*0320*/ 	.word	0x00011d10


	//   ....[133]....
        /*0324*/ 	.word	0x00011dd0


	//   ....[134]....
        /*0328*/ 	.word	0x00011e60


	//   ....[135]....
        /*032c*/ 	.word	0x00011ee0


	//   ....[136]....
        /*0330*/ 	.word	0x00012080


	//   ....[137]....
        /*0334*/ 	.word	0x00012140


	//   ....[138]....
        /*0338*/ 	.word	0x000121d0


	//   ....[139]....
        /*033c*/ 	.word	0x00012250


	//   ....[140]....
        /*0340*/ 	.word	0x000123f0


	//   ....[141]....
        /*0344*/ 	.word	0x000124b0


	//   ....[142]....
        /*0348*/ 	.word	0x00012540


	//   ....[143]....
        /*034c*/ 	.word	0x000125c0


	//   ....[144]....
        /*0350*/ 	.word	0x00012760


	//   ....[145]....
        /*0354*/ 	.word	0x00012820


	//   ....[146]....
        /*0358*/ 	.word	0x000128b0


	//   ....[147]....
        /*035c*/ 	.word	0x00012930


	//   ....[148]....
        /*0360*/ 	.word	0x00012b60


	//   ....[149]....
        /*0364*/ 	.word	0x00012c20


	//   ....[150]....
        /*0368*/ 	.word	0x00012cb0


	//   ....[151]....
        /*036c*/ 	.word	0x00012d40


	//   ....[152]....
        /*0370*/ 	.word	0x00012f20


	//   ....[153]....
        /*0374*/ 	.word	0x00012fe0


	//   ....[154]....
        /*0378*/ 	.word	0x00013070


	//   ....[155]....
        /*037c*/ 	.word	0x00013100


	//   ....[156]....
        /*0380*/ 	.word	0x000134c0


	//   ....[157]....
        /*0384*/ 	.word	0x00013570


	//   ....[158]....
        /*0388*/ 	.word	0x00013600


	//   ....[159]....
        /*038c*/ 	.word	0x00013680


	//   ....[160]....
        /*0390*/ 	.word	0x00013920


	//   ....[161]....
        /*0394*/ 	.word	0x000139d0


	//   ....[162]....
        /*0398*/ 	.word	0x00013a60


	//   ....[163]....
        /*039c*/ 	.word	0x00013ae0


	//   ....[164]....
        /*03a0*/ 	.word	0x00013c80


	//   ....[165]....
        /*03a4*/ 	.word	0x00013d40


	//   ....[166]....
        /*03a8*/ 	.word	0x00013dd0


	//   ....[167]....
        /*03ac*/ 	.word	0x00013e50


	//   ....[168]....
        /*03b0*/ 	.word	0x00014000


	//   ....[169]....
        /*03b4*/ 	.word	0x000140c0


	//   ....[170]....
        /*03b8*/ 	.word	0x00014150


	//   ....[171]....
        /*03bc*/ 	.word	0x000141d0


	//   ....[172]....
        /*03c0*/ 	.word	0x00014380


	//   ....[173]....
        /*03c4*/ 	.word	0x00014440


	//   ....[174]....
        /*03c8*/ 	.word	0x000144d0


	//   ....[175]....
        /*03cc*/ 	.word	0x00014550


	//----- nvinfo : EIATTR_COOP_GROUP_MASK_REGIDS
	.align		4
.L_235:
        /*03d0*/ 	.byte	0x04, 0x29
        /*03d2*/ 	.short	(.L_237 - .L_236)


	//   ....[0]....
.L_236:
        /*03d4*/ 	.word	0xffffffff


	//   ....[1]....
        /*03d8*/ 	.word	0xffffffff


	//   ....[2]....
        /*03dc*/ 	.word	0xffffffff


	//   ....[3]....
        /*03e0*/ 	.word	0xffffffff


	//   ....[4]....
        /*03e4*/ 	.word	0xffffffff


	//   ....[5]....
        /*03e8*/ 	.word	0xffffffff


	//   ....[6]....
        /*03ec*/ 	.word	0xffffffff


	//   ....[7]....
        /*03f0*/ 	.word	0xffffffff


	//   ....[8]....
        /*03f4*/ 	.word	0xffffffff


	//   ....[9]....
        /*03f8*/ 	.word	0xffffffff


	//   ....[10]....
        /*03fc*/ 	.word	0xffffffff


	//   ....[11]....
        /*0400*/ 	.word	0xffffffff


	//   ....[12]....
        /*0404*/ 	.word	0xffffffff


	//   ....[13]....
        /*0408*/ 	.word	0xffffffff


	//   ....[14]....
        /*040c*/ 	.word	0xffffffff


	//   ....[15]....
        /*0410*/ 	.word	0xffffffff


	//   ....[16]....
        /*0414*/ 	.word	0xffffffff


	//   ....[17]....
        /*0418*/ 	.word	0xffffffff


	//   ....[18]....
        /*041c*/ 	.word	0xffffffff


	//   ....[19]....
        /*0420*/ 	.word	0xffffffff


	//   ....[20]....
        /*0424*/ 	.word	0xffffffff


	//   ....[21]....
        /*0428*/ 	.word	0xffffffff


	//   ....[22]....
        /*042c*/ 	.word	0xffffffff


	//   ....[23]....
        /*0430*/ 	.word	0xffffffff


	//   ....[24]....
        /*0434*/ 	.word	0xffffffff


	//   ....[25]....
        /*0438*/ 	.word	0xffffffff


	//   ....[26]....
        /*043c*/ 	.word	0xffffffff


	//   ....[27]....
        /*0440*/ 	.word	0xffffffff


	//   ....[28]....
        /*0444*/ 	.word	0xffffffff


	//   ....[29]....
        /*0448*/ 	.word	0x05000000


	//   ....[30]....
        /*044c*/ 	.word	0x05000000


	//   ....[31]....
        /*0450*/ 	.word	0x05000000


	//   ....[32]....
        /*0454*/ 	.word	0x05000000


	//   ....[33]....
        /*0458*/ 	.word	0x05000000


	//   ....[34]....
        /*045c*/ 	.word	0x05000000


	//   ....[35]....
        /*0460*/ 	.word	0x05000000


	//   ....[36]....
        /*0464*/ 	.word	0x05000000


	//   ....[37]....
        /*0468*/ 	.word	0x05000000


	//   ....[38]....
        /*046c*/ 	.word	0x05000000


	//   ....[39]....
        /*0470*/ 	.word	0x05000000


	//   ....[40]....
        /*0474*/ 	.word	0x05000000


	//   ....[41]....
        /*0478*/ 	.word	0x05000000


	//   ....[42]....
        /*047c*/ 	.word	0x05000000


	//   ....[43]....
        /*0480*/ 	.word	0x05000000


	//   ....[44]....
        /*0484*/ 	.word	0x05000000


	//   ....[45]....
        /*0488*/ 	.word	0x05000000


	//   ....[46]....
        /*048c*/ 	.word	0x05000000


	//   ....[47]....
        /*0490*/ 	.word	0x05000000


	//   ....[48]....
        /*0494*/ 	.word	0x05000000


	//----- nvinfo : EIATTR_COOP_GROUP_INSTR_OFFSETS
	.align		4
.L_237:
        /*0498*/ 	.byte	0x04, 0x28
        /*049a*/ 	.short	(.L_239 - .L_238)


	//   ....[0]....
.L_238:
        /*049c*/ 	.word	0x00002890


	//   ....[1]....
        /*04a0*/ 	.word	0x000028b0


	//   ....[2]....
        /*04a4*/ 	.word	0x000028d0


	//   ....[3]....
        /*04a8*/ 	.word	0x000028f0


	//   ....[4]....
        /*04ac*/ 	.word	0x00002910


	//   ....[5]....
        /*04b0*/ 	.word	0x00002970


	//   ....[6]....
        /*04b4*/ 	.word	0x00006ec0


	//   ....[7]....
        /*04b8*/ 	.word	0x00006ee0


	//   ....[8]....
        /*04bc*/ 	.word	0x00006f00


	//   ....[9]....
        /*04c0*/ 	.word	0x00006f20


	//   ....[10]....
        /*04c4*/ 	.word	0x00006f40


	//   ....[11]....
        /*04c8*/ 	.word	0x00006fa0


	//   ....[12]....
        /*04cc*/ 	.word	0x0000bfe0


	//   ....[13]....
        /*04d0*/ 	.word	0x0000c000


	//   ....[14]....
        /*04d4*/ 	.word	0x0000c020


	//   ....[15]....
        /*04d8*/ 	.word	0x0000c040


	//   ....[16]....
        /*04dc*/ 	.word	0x0000c060


	//   ....[17]....
        /*04e0*/ 	.word	0x0000c0c0


	//   ....[18]....
        /*04e4*/ 	.word	0x00011440


	//   ....[19]....
        /*04e8*/ 	.word	0x00011460


	//   ....[20]....
        /*04ec*/ 	.word	0x00011480


	//   ....[21]....
        /*04f0*/ 	.word	0x000114a0


	//   ....[22]....
        /*04f4*/ 	.word	0x000114c0


	//   ....[23]....
        /*04f8*/ 	.word	0x00011520


	//   ....[24]....
        /*04fc*/ 	.word	0x00014e80


	//   ....[25]....
        /*0500*/ 	.word	0x00014ea0


	//   ....[26]....
        /*0504*/ 	.word	0x00014ed0


	//   ....[27]....
        /*0508*/ 	.word	0x00014f10


	//   ....[28]....
        /*050c*/ 	.word	0x00014f30


	//   ....[29]....
        /*0510*/ 	.word	0x00016920


	//   ....[30]....
        /*0514*/ 	.word	0x00016990


	//   ....[31]....
        /*0518*/ 	.word	0x00016a00


	//   ....[32]....
        /*051c*/ 	.word	0x00016a70


	//   ....[33]....
        /*0520*/ 	.word	0x00016ae0


	//   ....[34]....
        /*0524*/ 	.word	0x00016b60


	//   ....[35]....
        /*0528*/ 	.word	0x00016bd0


	//   ....[36]....
        /*052c*/ 	.word	0x00016c40


	//   ....[37]....
        /*0530*/ 	.word	0x00016cb0


	//   ....[38]....
        /*0534*/ 	.word	0x00016d20


	//   ....[39]....
        /*0538*/ 	.word	0x00016da0


	//   ....[40]....
        /*053c*/ 	.word	0x00016e10


	//   ....[41]....
        /*0540*/ 	.word	0x00016e80


	//   ....[42]....
        /*0544*/ 	.word	0x00016ef0


	//   ....[43]....
        /*0548*/ 	.word	0x00016f60


	//   ....[44]....
        /*054c*/ 	.word	0x00016fe0


	//   ....[45]....
        /*0550*/ 	.word	0x00017050


	//   ....[46]....
        /*0554*/ 	.word	0x000170c0


	//   ....[47]....
        /*0558*/ 	.word	0x00017130


	//   ....[48]....
        /*055c*/ 	.word	0x000171a0


	//----- nvinfo : EIATTR_VRC_CTA_INIT_COUNT
	.align		4
.L_239:
        /*0560*/ 	.byte	0x02, 0x4a
	.zero		1
	.zero		1


	//----- nvinfo : EIATTR_EXIT_INSTR_OFFSETS
	.align		4
        /*0564*/ 	.byte	0x04, 0x1c
        /*0566*/ 	.short	(.L_241 - .L_240)


	//   ....[0]....
.L_240:
        /*0568*/ 	.word	0x00000a90


	//   ....[1]....
        /*056c*/ 	.word	0x00000d70


	//   ....[2]....
        /*0570*/ 	.word	0x00000ea0


	//   ....[3]....
        /*0574*/ 	.word	0x00000f90


	//   ....[4]....
        /*0578*/ 	.word	0x00001000


	//   ....[5]....
        /*057c*/ 	.word	0x00015a90


	//   ....[6]....
        /*0580*/ 	.word	0x00015da0


	//   ....[7]....
        /*0584*/ 	.word	0x000167a0


	//   ....[8]....
        /*0588*/ 	.word	0x000168c0


	//----- nvinfo : EIATTR_MAX_THREADS
	.align		4
.L_241:
        /*058c*/ 	.byte	0x04, 0x05
        /*058e*/ 	.short	(.L_243 - .L_242)
.L_242:
        /*0590*/ 	.word	0x00000200
        /*0594*/ 	.word	0x00000001
        /*0598*/ 	.word	0x00000001


	//----- nvinfo : EIATTR_CRS_STACK_SIZE
	.align		4
.L_243:
        /*059c*/ 	.byte	0x04, 0x1e
        /*059e*/ 	.short	(.L_245 - .L_244)
.L_244:
        /*05a0*/ 	.word	0x00000000


	//----- nvinfo : EIATTR_CBANK_PARAM_SIZE
	.align		4
.L_245:
        /*05a4*/ 	.byte	0x03, 0x19
        /*05a6*/ 	.short	0x0048


	//----- nvinfo : EIATTR_PARAM_CBANK
	.align		4
        /*05a8*/ 	.byte	0x04, 0x0a
        /*05aa*/ 	.short	(.L_247 - .L_246)
	.align		4
.L_246:
        /*05ac*/ 	.word	index@(.nv.constant0._ZN4vllm16topKPerRowDecodeILi512ELb1ELb1ELb0EEEvPKfPKiPiiiiiiPfiS4_)
        /*05b0*/ 	.short	0x0380
        /*05b2*/ 	.short	0x0048


	//----- nvinfo : EIATTR_SW_WAR
	.align		4
.L_247:
        /*05b4*/ 	.byte	0x04, 0x36
        /*05b6*/ 	.short	(.L_249 - .L_248)
.L_248:
        /*05b8*/ 	.word	0x00000008
.L_249:


//--------------------- .nv.info._ZN4vllm16topKPerRowDecodeILi512ELb1ELb0ELb0EEEvPKfPKiPiiiiiiPfiS4_ --------------------------
	.section	.nv.info._ZN4vllm16topKPerRowDecodeILi512ELb1ELb0ELb0EEEvPKfPKiPiiiiiiPfiS4_,"",@"SHT_CUDA_INFO"
	.sectionflags	@""
	.align	4


	//----- nvinfo : EIATTR_CUDA_API_VERSION
	.align		4
        /*0000*/ 	.byte	0x04, 0x37
        /*0002*/ 	.short	(.L_251 - .L_250)
.L_250:
        /*0004*/ 	.word	0x00000082


	//----- nvinfo : EIATTR_KPARAM_INFO
	.align		4
.L_251:
        /*0008*/ 	.byte	0x04, 0x17
        /*000a*/ 	.short	(.L_253 - .L_252)
.L_252:
        /*000c*/ 	.word	0x00000000
        /*0010*/ 	.short	0x000a
        /*0012*/ 	.short	0x0040
        /*0014*/ 	.byte	0x00, 0xf5, 0x21, 0x00


	//----- nvinfo : EIATTR_KPARAM_INFO
	.align		4
.L_253:
        /*0018*/ 	.byte	0x04, 0x17
        /*001a*/ 	.short	(.L_255 - .L_254)
.L_254:
        /*001c*/ 	.word	0x00000000
        /*0020*/ 	.short	0x0009
        /*0022*/ 	.short	0x0038
        /*0024*/ 	.byte	0x00, 0xf0, 0x11, 0x00


	//----- nvinfo : EIATTR_KPARAM_INFO
	.align		4
.L_255:
        /*0028*/ 	.byte	0x04, 0x17
        /*002a*/ 	.short	(.L_257 - .L_256)
.L_256:
        /*002c*/ 	.word	0x00000000
        /*0030*/ 	.short	0x0008
        /*0032*/ 	.short	0x0030
        /*0034*/ 	.byte	0x00, 0xf5, 0x21, 0x00


	//----- nvinfo : EIATTR_KPARAM_INFO
	.align		4
.L_257:
        /*0038*/ 	.byte	0x04, 0x17
        /*003a*/ 	.short	(.L_259 - .L_258)
.L_258:
        /*003c*/ 	.word	0x00000000
        /*0040*/ 	.short	0x0007
        /*0042*/ 	.short	0x0028
        /*0044*/ 	.byte	0x00, 0xf0, 0x11, 0x00


	//----- nvinfo : EIATTR_KPARAM_INFO
	.align		4
.L_259:
        /*0048*/ 	.byte	0x04, 0x17
        /*004a*/ 	.short	(.L_261 - .L_260)
.L_260:
        /*004c*/ 	.word	0x00000000
        /*0050*/ 	.short	0x0006
        /*0052*/ 	.short	0x0024
        /*0054*/ 	.byte	0x00, 0xf0, 0x11, 0x00


	//----- nvinfo : EIATTR_KPARAM_INFO
	.align		4
.L_261:
        /*0058*/ 	.byte	0x04, 0x17
        /*005a*/ 	.short	(.L_263 - .L_262)
.L_262:
        /*005c*/ 	.word	0x00000000
        /*0060*/ 	.short	0x0005
        /*0062*/ 	.short	0x0020
        /*0064*/ 	.byte	0x00, 0xf0, 0x11, 0x00


	//----- nvinfo : EIATTR_KPARAM_INFO
	.align		4
.L_263:
        /*0068*/ 	.byte	0x04, 0x17
        /*006a*/ 	.short	(.L_265 - .L_264)
.L_264:
        /*006c*/ 	.word	0x00000000
        /*0070*/ 	.short	0x0004
        /*0072*/ 	.short	0x001c
        /*0074*/ 	.byte	0x00, 0xf0, 0x11, 0x00


	//----- nvinfo : EIATTR_KPARAM_INFO
	.align		4
.L_265:
        /*0078*/ 	.byte	0x04, 0x17
        /*007a*/ 	.short	(.L_267 - .L_266)
.L_266:
        /*007c*/ 	.word	0x00000000
        /*0080*/ 	.short	0x0003
        /*0082*/ 	.short	0x0018
        /*0084*/ 	.byte	0x00, 0xf0, 0x11, 0x00


	//----- nvinfo : EIATTR_KPARAM_INFO
	.align		4
.L_267:
        /*0088*/ 	.byte	0x04, 0x17
        /*008a*/ 	.short	(.L_269 - .L_268)
.L_268:
        /*008c*/ 	.word	0x00000000
        /*0090*/ 	.short	0x0002
        /*0092*/ 	.short	0x0010
        /*0094*/ 	.byte	0x00, 0xf5, 0x21, 0x00


	//----- nvinfo : EIATTR_KPARAM_INFO
	.align		4
.L_269:
        /*0098*/ 	.byte	0x04, 0x17
        /*009a*/ 	.short	(.L_271 - .L_270)
.L_270:
        /*009c*/ 	.word	0x00000000
        /*00a0*/ 	.short	0x0001
        /*00a2*/ 	.short	0x0008
        /*00a4*/ 	.byte	0x00, 0xf5, 0x21, 0x00


	//----- nvinfo : EIATTR_KPARAM_INFO
	.align		4
.L_271:
        /*00a8*/ 	.byte	0x04, 0x17
        /*00aa*/ 	.short	(.L_273 - .L_272)
.L_272:
        /*00ac*/ 	.word	0x00000000
        /*00b0*/ 	.short	0x0000
        /*00b2*/ 	.short	0x0000
        /*00b4*/ 	.byte	0x00, 0xf5, 0x21, 0x00


	//----- nvinfo : EIATTR_SPARSE_MMA_MASK
	.align		4
.L_273:
        /*00b8*/ 	.byte	0x03, 0x50
        /*00ba*/ 	.short	0x0000


	//----- nvinfo : EIATTR_MAXREG_COUNT
	.align		4
        /*00bc*/ 	.byte	0x03, 0x1b
        /*00be*/ 	.short	0x0080


	//----- nvinfo : EIATTR_NUM_BARRIERS
	.align		4
        /*00c0*/ 	.byte	0x02, 0x4c
        /*00c2*/ 	.byte	0x01
	.zero		1


	//----- nvinfo : EIATTR_MERCURY_ISA_VERSION
	.align		4
        /*00c4*/ 	.byte	0x03, 0x5f
        /*00c6*/ 	.short	0x0101


	//----- nvinfo : EIATTR_INT_WARP_WIDE_INSTR_OFFSETS
	.align		4
        /*00c8*/ 	.byte	0x04, 0x31
        /*00ca*/ 	.short	(.L_275 - .L_274)


	//   ....[0]....
.L_274:
        /*00cc*/ 	.word	0x00003020


	//   ....[1]....
        /*00d0*/ 	.word	0x000030e0


	//   ....[2]....
        /*00d4*/ 	.word	0x00003180


	//   ....[3]....
        /*00d8*/ 	.word	0x00003220


	//   ....[4]....
        /*00dc*/ 	.word	0x00003680


	//   ....[5]....
        /*00e0*/ 	.word	0x00003750


	//   ....[6]....
        /*00e4*/ 	.word	0x00003800


	//   ....[7]....
        /*00e8*/ 	.word	0x000038b0


	//   ....[8]....
        /*00ec*/ 	.word	0x00003960


	//   ....[9]....
        /*00f0*/ 	.word	0x00003a30


	//   ....[10]....
        /*00f4*/ 	.word	0x00003ac0


	//   ....[11]....
        /*00f8*/ 	.word	0x00003b70


	//   ....[12]....
        /*00fc*/ 	.word	0x00003c10


	//   ....[13]....
        /*0100*/ 	.word	0x00003ce0


	//   ....[14]....
        /*0104*/ 	.word	0x00003d70


	//   ....[15]....
        /*0108*/ 	.word	0x00003e20


	//   ....[16]....
        /*010c*/ 	.word	0x00003ed0


	//   ....[17]....
        /*0110*/ 	.word	0x00003f90


	//   ....[18]....
        /*0114*/ 	.word	0x00004030


	//   ....[19]....
        /*0118*/ 	.word	0x000040d0


	//   ....[20]....
        /*011c*/ 	.word	0x000045e0


	//   ....[21]....
        /*0120*/ 	.word	0x000046b0


	//   ....[22]....
        /*0124*/ 	.word	0x00004760


	//   ....[23]....
        /*0128*/ 	.word	0x00004800


	//   ....[24]....
        /*012c*/ 	.word	0x000048c0


	//   ....[25]....
        /*0130*/ 	.word	0x00004990


	//   ....[26]....
        /*0134*/ 	.word	0x00004a20


	//   ....[27]....
        /*0138*/ 	.word	0x00004ac0


	//   ....[28]....
        /*013c*/ 	.word	0x00004b80


	//   ....[29]....
        /*0140*/ 	.word	0x00004c40


	//   ....[30]....
        /*0144*/ 	.word	0x00004ce0


	//   ....[31]....
        /*0148*/ 	.word	0x00004d80


	//   ....[32]....
        /*014c*/ 	.word	0x00004e40


	//   ....[33]....
        /*0150*/ 	.word	0x00004f10


	//   ....[34]....
        /*0154*/ 	.word	0x00004fa0


	//   ....[35]....
        /*0158*/ 	.word	0x00005050


	//   ....[36]....
        /*015c*/ 	.word	0x00005230


	//   ....[37]....
        /*0160*/ 	.word	0x00005300


	//   ....[38]....
        /*0164*/ 	.word	0x000053a0


	//   ....[39]....
        /*0168*/ 	.word	0x00005430


	//   ....[40]....
        /*016c*/ 	.word	0x000055f0


	//   ....[41]....
        /*0170*/ 	.word	0x000056b0


	//   ....[42]....
        /*0174*/ 	.word	0x00005760


	//   ....[43]....
        /*0178*/ 	.word	0x000057f0


	//   ....[44]....
        /*017c*/ 	.word	0x000072b0


	//   ....[45]....
        /*0180*/ 	.word	0x00007370


	//   ....[46]....
        /*0184*/ 	.word	0x00007410


	//   ....[47]....
        /*0188*/ 	.word	0x000074b0


	//   ....[48]....
        /*018c*/ 	.word	0x00007850


	//   ....[49]....
        /*0190*/ 	.word	0x00007920


	//   ....[50]....
        /*0194*/ 	.word	0x000079d0


	//   ....[51]....
        /*0198*/ 	.word	0x00007a80


	//   ....[52]....
        /*019c*/ 	.word	0x00007b30


	//   ....[53]....
        /*01a0*/ 	.word	0x00007c00


	//   ....[54]....
        /*01a4*/ 	.word	0x00007c90


	//   ....[55]....
        /*01a8*/ 	.word	0x00007d40


	//   ....[56]....
        /*01ac*/ 	.word	0x00007de0


	//   ....[57]....
        /*01b0*/ 	.word	0x00007eb0


	//   ....[58]....
        /*01b4*/ 	.word	0x00007f40


	//   ....[59]....
        /*01b8*/ 	.word	0x00007ff0


	//   ....[60]....
        /*01bc*/ 	.word	0x000080a0


	//   ....[61]....
        /*01c0*/ 	.word	0x00008170


	//   ....[62]....
        /*01c4*/ 	.word	0x00008200


	//   ....[63]....
        /*01c8*/ 	.word	0x000082b0


	//   ....[64]....
        /*01cc*/ 	.word	0x000086f0


	//   ....[65]....
        /*01d0*/ 	.word	0x000087c0


	//   ....[66]....
        /*01d4*/ 	.word	0x00008870


	//   ....[67]....
        /*01d8*/ 	.word	0x00008920


	//   ....[68]....
        /*01dc*/ 	.word	0x000089d0


	//   ....[69]....
        /*01e0*/ 	.word	0x00008aa0


	//   ....[70]....
        /*01e4*/ 	.word	0x00008b30


	//   ....[71]....
        /*01e8*/ 	.word	0x00008be0


	//   ....[72]....
        /*01ec*/ 	.word	0x00008c90


	//   ....[73]....
        /*01f0*/ 	.word	0x00008d60


	//   ....[74]....
        /*01f4*/ 	.word	0x00008df0


	//   ....[75]....
        /*01f8*/ 	.word	0x00008ea0


	//   ....[76]....
        /*01fc*/ 	.word	0x00008f50


	//   ....[77]....
        /*0200*/ 	.word	0x00009020


	//   ....[78]....
        /*0204*/ 	.word	0x000090b0


	//   ....[79]....
        /*0208*/ 	.word	0x00009160


	//   ....[80]....
        /*020c*/ 	.word	0x00009310


	//   ....[81]....
        /*0210*/ 	.word	0x000093d0


	//   ....[82]....
        /*0214*/ 	.word	0x00009480


	//   ....[83]....
        /*0218*/ 	.word	0x00009510


	//   ....[84]....
        /*021c*/ 	.word	0x000096a0


	//   ....[85]....
        /*0220*/ 	.word	0x00009770


	//   ....[86]....
        /*0224*/ 	.word	0x00009810


	//   ....[87]....
        /*0228*/ 	.word	0x000098a0


	//   ....[88]....
        /*022c*/ 	.word	0x0000c0c0


	//   ....[89]....
        /*0230*/ 	.word	0x0000c190


	//   ....[90]....
        /*0234*/ 	.word	0x0000c210


	//   ....[91]....
        /*0238*/ 	.word	0x0000c2c0


	//   ....[92]....
        /*023c*/ 	.word	0x0000c560


	//   ....[93]....
        /*0240*/ 	.word	0x0000c630


	//   ....[94]....
        /*0244*/ 	.word	0x0000c6b0


	//   ....[95]....
        /*0248*/ 	.word	0x0000c760


	//   ....[96]....
        /*024c*/ 	.word	0x0000c910


	//   ....[97]....
        /*0250*/ 	.word	0x0000c9e0


	//   ....[98]....
        /*0254*/ 	.word	0x0000ca60


	//   ....[99]....
        /*0258*/ 	.word	0x0000cb10


	//   ....[100]....
        /*025c*/ 	.word	0x0000ccc0


	//   ....[101]....
        /*0260*/ 	.word	0x0000cd80


	//   ....[102]....
        /*0264*/ 	.word	0x0000ce10


	//   ....[103]....
        /*0268*/ 	.word	0x0000ceb0


	//   ....[104]....
        /*026c*/ 	.word	0x0000d060


	//   ....[105]....
        /*0270*/ 	.word	0x0000d120


	//   ....[106]....
        /*0274*/ 	.word	0x0000d1b0


	//   ....[107]....
        /*0278*/ 	.word	0x0000d250


	//   ....[108]....
        /*027c*/ 	.word	0x0000d610


	//   ....[109]....
        /*0280*/ 	.word	0x0000d6e0


	//   ....[110]....
        /*0284*/ 	.word	0x0000d760


	//   ....[111]....
        /*0288*/ 	.word	0x0000d810


	//   ....[112]....
        /*028c*/ 	.word	0x0000d9a0


	//   ....[113]....
        /*0290*/ 	.word	0x0000da70


	//   ....[114]....
        /*0294*/ 	.word	0x0000daf0


	//   ....[115]....
        /*0298*/ 	.word	0x0000dba0


	//   ....[116]....
        /*029c*/ 	.word	0x0000dd30


	//   ....[117]....
        /*02a0*/ 	.word	0x0000de00


	//   ....[118]....
        /*02a4*/ 	.word	0x0000de80


	//   ....[119]....
        /*02a8*/ 	.word	0x0000df30


	//   ....[120]....
        /*02ac*/ 	.word	0x0000e0c0


	//   ....[121]....
        /*02b0*/ 	.word	0x0000e180


	//   ....[122]....
        /*02b4*/ 	.word	0x0000e210


	//   ....[123]....
        /*02b8*/ 	.word	0x0000e2b0


	//   ....[124]....
        /*02bc*/ 	.word	0x0000e4d0


	//   ....[125]....
        /*02c0*/ 	.word	0x0000e5a0


	//   ....[126]....
        /*02c4*/ 	.word	0x0000e640


	//   ....[127]....
        /*02c8*/ 	.word	0x0000e6e0


	//   ....[128]....
        /*02cc*/ 	.word	0x0000e8c0


	//   ....[129]....
        /*02d0*/ 	.word	0x0000e990


	//   ....[130]....
        /*02d4*/ 	.word	0x0000ea30


	//   ....[131]....
        /*02d8*/ 	.word	0x0000eac0


	//   ....[132]....
        /*02dc*/ 	.word	0x00011130


	//   ....[133]....
        /*02e0*/ 	.word	0x00011200


	//   ....[134]....
        /*02e4*/ 	.word	0x00011270


	//   ....[135]....
        /*02e8*/ 	.word	0x000112f0


	//   ....[136]....
        /*02ec*/ 	.word	0x000115c0


	//   ....[137]....
        /*02f0*/ 	.word	0x00011680


	//   ....[138]....
        /*02f4*/ 	.word	0x00011700


	//   ....[139]....
        /*02f8*/ 	.word	0x00011780


	//   ....[140]....
        /*02fc*/ 	.word	0x00011950


	//   ....[141]....
        /*0300*/ 	.word	0x00011a10


	//   ....[142]....
        /*0304*/ 	.word	0x00011a90


	//   ....[143]....
        /*0308*/ 	.word	0x00011b10


	//   ....[144]....
        /*030c*/ 	.word	0x00011ce0


	//   ....[145]....
        /*0310*/ 	.word	0x00011db0


	//   ....[146]....
        /*0314*/ 	.word	0x00011e20


	//   ....[147]....
        /*0318*/ 	.word	0x00011ea0


	//   ....[148]....
        /*031c*/ 	.word	0x00012060


	//   ....[149]....
        /*0320*/ 	.word	0x00012120


	//   ....[150]....
        /*0324*/ 	.word	0x000121a0


	//   ....[151]....
        /*0328*/ 	.word	0x00012210


	//   ....[152]....
        /*032c*/ 	.word	0x00012630


	//   ....[153]....
        /*0330*/ 	.word	0x00012700


	//   ....[154]....
        /*0334*/ 	.word	0x00012770


	//   ....[155]....
        /*0338*/ 	.word	0x000127f0


	//   ....[156]....
        /*033c*/ 	.word	0x000129a0


	//   ....[157]....
        /*0340*/ 	.word	0x00012a70


	//   ....[158]....
        /*0344*/ 	.word	0x00012ae0


	//   ....[159]....
        /*0348*/ 	.word	0x00012b60


	//   ....[160]....
        /*034c*/ 	.word	0x00012d10


	//   ....[161]....
        /*0350*/ 	.word	0x00012dd0


	//   ....[162]....
        /*0354*/ 	.word	0x00012e50


	//   ....[163]....
        /*0358*/ 	.word	0x00012ed0


	//   ....[164]....
        /*035c*/ 	.word	0x00013080


	//   ....[165]....
        /*0360*/ 	.word	0x00013140


	//   ....[166]....
        /*0364*/ 	.word	0x000131c0


	//   ....[167]....
        /*0368*/ 	.word	0x00013240


	//   ....[168]....
        /*036c*/ 	.word	0x00013480


	//   ....[169]....
        /*0370*/ 	.word	0x00013540


	//   ....[170]....
        /*0374*/ 	.word	0x000135c0


	//   ....[171]....
        /*0378*/ 	.word	0x00013650


	//   ....[172]....
        /*037c*/ 	.word	0x00013840


	//   ....[173]....
        /*0380*/ 	.word	0x00013910


	//   ....[174]....
        /*0384*/ 	.word	0x00013980


	//   ....[175]....
        /*0388*/ 	.word	0x00013a10


	//----- nvinfo : EIATTR_COOP_GROUP_MASK_REGIDS
	.align		4
.L_275:
        /*038c*/ 	.byte	0x04, 0x29
        /*038e*/ 	.short	(.L_277 - .L_276)


	//   ....[0]....
.L_276:
        /*0390*/ 	.word	0xffffffff


	//   ....[1]....
        /*0394*/ 	.word	0xffffffff


	//   ....[2]....
        /*0398*/ 	.word	0xffffffff


	//   ....[3]....
        /*039c*/ 	.word	0xffffffff


	//   ....[4]....
        /*03a0*/ 	.word	0xffffffff


	//   ....[5]....
        /*03a4*/ 	.word	0xffffffff


	//   ....[6]....
        /*03a8*/ 	.word	0xffffffff


	//   ....[7]....
        /*03ac*/ 	.word	0xffffffff


	//   ....[8]....
        /*03b0*/ 	.word	0xffffffff


	//   ....[9]....
        /*03b4*/ 	.word	0xffffffff


	//   ....[10]....
        /*03b8*/ 	.word	0xffffffff


	//   ....[11]....
        /*03bc*/ 	.word	0xffffffff


	//   ....[12]....
        /*03c0*/ 	.word	0xffffffff


	//   ....[13]....
        /*03c4*/ 	.word	0xffffffff


	//   ....[14]....
        /*03c8*/ 	.word	0xffffffff


	//   ....[15]....
        /*03cc*/ 	.word	0xffffffff


	//   ....[16]....
        /*03d0*/ 	.word	0xffffffff


	//   ....[17]....
        /*03d4*/ 	.word	0xffffffff


	//   ....[18]....
        /*03d8*/ 	.word	0xffffffff


	//   ....[19]....
        /*03dc*/ 	.word	0xffffffff


	//   ....[20]....
        /*03e0*/ 	.word	0xffffffff


	//   ....[21]....
        /*03e4*/ 	.word	0xffffffff


	//   ....[22]....
        /*03e8*/ 	.word	0xffffffff


	//   ....[23]....
        /*03ec*/ 	.word	0xffffffff


	//   ....[24]....
        /*03f0*/ 	.word	0xffffffff


	//   ....[25]....
        /*03f4*/ 	.word	0xffffffff


	//   ....[26]....
        /*03f8*/ 	.word	0xffffffff


	//   ....[27]....
        /*03fc*/ 	.word	0xffffffff


	//   ....[28]....
        /*0400*/ 	.word	0xffffffff


	//   ....[29]....
        /*0404*/ 	.word	0x05000008


	//   ....[30]....
        /*0408*/ 	.word	0x05000008


	//   ....[31]....
        /*040c*/ 	.word	0x05000008


	//   ....[32]....
        /*0410*/ 	.word	0x05000008


	//   ....[33]....
        /*0414*/ 	.word	0x05000008


	//   ....[34]....
        /*0418*/ 	.word	0x05000008


	//   ....[35]....
        /*041c*/ 	.word	0x05000008


	//   ....[36]....
        /*0420*/ 	.word	0x05000008


	//   ....[37]....
        /*0424*/ 	.word	0x05000008


	//   ....[38]....
        /*0428*/ 	.word	0x05000008


	//   ....[39]....
        /*042c*/ 	.word	0x05000008


	//   ....[40]....
        /*0430*/ 	.word	0x05000008


	//   ....[41]....
        /*0434*/ 	.word	0x05000008


	//   ....[42]....
        /*0438*/ 	.word	0x05000008


	//   ....[43]....
        /*043c*/ 	.word	0x05000008


	//   ....[44]....
        /*0440*/ 	.word	0x05000008


	//   ....[45]....
        /*0444*/ 	.word	0x05000008


	//   ....[46]....
        /*0448*/ 	.word	0x05000008


	//   ....[47]....
        /*044c*/ 	.word	0x05000008


	//   ....[48]....
        /*0450*/ 	.word	0x05000008


	//----- nvinfo : EIATTR_COOP_GROUP_INSTR_OFFSETS
	.align		4
.L_277:
        /*0454*/ 	.byte	0x04, 0x28
        /*0456*/ 	.short	(.L_279 - .L_278)


	//   ....[0]....
.L_278:
        /*0458*/ 	.word	0x00002860


	//   ....[1]....
        /*045c*/ 	.word	0x00002880


	//   ....[2]....
        /*0460*/ 	.word	0x000028a0


	//   ....[3]....
        /*0464*/ 	.word	0x000028c0


	//   ....[4]....
        /*0468*/ 	.word	0x000028e0


	//   ....[5]....
        /*046c*/ 	.word	0x00002940


	//   ....[6]....
        /*0470*/ 	.word	0x00006b10


	//   ....[7]....
        /*0474*/ 	.word	0x00006b30


	//   ....[8]....
        /*0478*/ 	.word	0x00006b50


	//   ....[9]....
        /*047c*/ 	.word	0x00006b70


	//   ....[10]....
        /*0480*/ 	.word	0x00006b90


	//   ....[11]....
        /*0484*/ 	.word	0x00006bf0


	//   ....[12]....
        /*0488*/ 	.word	0x0000b8a0


	//   ....[13]....
        /*048c*/ 	.word	0x0000b8c0


	//   ....[14]....
        /*0490*/ 	.word	0x0000b8e0


	//   ....[15]....
        /*0494*/ 	.word	0x0000b900


	//   ....[16]....
        /*0498*/ 	.word	0x0000b920


	//   ....[17]....
        /*049c*/ 	.word	0x0000b980


	//   ....[18]....
        /*04a0*/ 	.word	0x00010970


	//   ....[19]....
        /*04a4*/ 	.word	0x00010990


	//   ....[20]....
        /*04a8*/ 	.word	0x000109b0


	//   ....[21]....
        /*04ac*/ 	.word	0x000109d0


	//   ....[22]....
        /*04b0*/ 	.word	0x000109f0


	//   ....[23]....
        /*04b4*/ 	.word	0x00010a50


	//   ....[24]....
        /*04b8*/ 	.word	0x00014270


	//   ....[25]....
        /*04bc*/ 	.word	0x00014290


	//   ....[26]....
        /*04c0*/ 	.word	0x000142c0


	//   ....[27]....
        /*04c4*/ 	.word	0x000142f0


	//   ....[28]....
        /*04c8*/ 	.word	0x00014310


	//   ....[29]....
        /*04cc*/ 	.word	0x00015e60


	//   ....[30]....
        /*04d0*/ 	.word	0x00015ec0


	//   ....[31]....
        /*04d4*/ 	.word	0x00015f30


	//   ....[32]....
        /*04d8*/ 	.word	0x00015f90


	//   ....[33]....
        /*04dc*/ 	.word	0x00016000


	//   ....[34]....
        /*04e0*/ 	.word	0x00016080


	//   ....[35]....
        /*04e4*/ 	.word	0x000160e0


	//   ....[36]....
        /*04e8*/ 	.word	0x00016150


	//   ....[37]....
        /*04ec*/ 	.word	0x000161b0


	//   ....[38]....
        /*04f0*/ 	.word	0x00016220


	//   ....[39]....
        /*04f4*/ 	.word	0x000162a0


	//   ....[40]....
        /*04f8*/ 	.word	0x00016310


	//   ....[41]....
        /*04fc*/ 	.word	0x00016380


	//   ....[42]....
        /*0500*/ 	.word	0x000163f0


	//   ....[43]....
        /*0504*/ 	.word	0x00016460


	//   ....[44]....
        /*0508*/ 	.word	0x000164e0


	//   ....[45]....
        /*050c*/ 	.word	0x00016550


	//   ....[46]....
        /*0510*/ 	.word	0x000165c0


	//   ....[47]....
        /*0514*/ 	.word	0x00016630


	//   ....[48]....
        /*0518*/ 	.word	0x000166a0


	//----- nvinfo : EIATTR_VRC_CTA_INIT_COUNT
	.align		4
.L_279:
        /*051c*/ 	.byte	0x02, 0x4a
	.zero		1
	.zero		1


	//----- nvinfo : EIATTR_EXIT_INSTR_OFFSETS
	.align		4
        /*0520*/ 	.byte	0x04, 0x1c
        /*0522*/ 	.short	(.L_281 - .L_280)


	//   ....[0]....
.L_280:
        /*0524*/ 	.word	0x00000ae0


	//   ....[1]....
        /*0528*/ 	.word	0x00000d40


	//   ....[2]....
        /*052c*/ 	.word	0x00000e60


	//   ....[3]....
        /*0530*/ 	.word	0x00000f10


	//   ....[4]....
        /*0534*/ 	.word	0x00000fa0


	//   ....[5]....
        /*0538*/ 	.word	0x00014c60


	//   ....[6]....
        /*053c*/ 	.word	0x00014f30


	//   ....[7]....
        /*0540*/ 	.word	0x000154e0


	//   ....[8]....
        /*0544*/ 	.word	0x00015570


	//   ....[9]....
        /*0548*/ 	.word	0x000157c0


	//   ....[10]....
        /*054c*/ 	.word	0x00015d70


	//   ....[11]....
        /*0550*/ 	.word	0x00015e00


	//----- nvinfo : EIATTR_MAX_THREADS
	.align		4
.L_281:
        /*0554*/ 	.byte	0x04, 0x05
        /*0556*/ 	.short	(.L_283 - .L_282)
.L_282:
        /*0558*/ 	.word	0x00000200
        /*055c*/ 	.word	0x00000001
        /*0560*/ 	.word	0x00000001


	//----- nvinfo : EIATTR_CRS_STACK_SIZE
	.align		4
.L_283:
        /*0564*/ 	.byte	0x04, 0x1e
        /*0566*/ 	.short	(.L_285 - .L_284)
.L_284:
        /*0568*/ 	.word	0x00000000


	//----- nvinfo : EIATTR_CBANK_PARAM_SIZE
	.align		4
.L_285:
        /*056c*/ 	.byte	0x03, 0x19
        /*056e*/ 	.short	0x0048


	//----- nvinfo : EIATTR_PARAM_CBANK
	.align		4
        /*0570*/ 	.byte	0x04, 0x0a
        /*0572*/ 	.short	(.L_287 - .L_286)
	.align		4
.L_286:
        /*0574*/ 	.word	index@(.nv.constant0._ZN4vllm16topKPerRowDecodeILi512ELb1ELb0ELb0EEEvPKfPKiPiiiiiiPfiS4_)
        /*0578*/ 	.short	0x0380
        /*057a*/ 	.short	0x0048


	//----- nvinfo : EIATTR_SW_WAR
	.align		4
.L_287:
        /*057c*/ 	.byte	0x04, 0x36
        /*057e*/ 	.short	(.L_289 - .L_288)
.L_288:
        /*0580*/ 	.word	0x00000008
.L_289:


//--------------------- .nv.info._ZN4vllm16topKPerRowDecodeILi512ELb0ELb0ELb0EEEvPKfPKiPiiiiiiPfiS4_ --------------------------
	.section	.nv.info._ZN4vllm16topKPerRowDecodeILi512ELb0ELb0ELb0EEEvPKfPKiPiiiiiiPfiS4_,"",@"SHT_CUDA_INFO"
	.sectionflags	@""
	.align	4


	//----- nvinfo : EIATTR_CUDA_API_VERSION
	.align		4
        /*0000*/ 	.byte	0x04, 0x37
        /*0002*/ 	.short	(.L_291 - .L_290)
.L_290:
        /*0004*/ 	.word	0x00000082


	//----- nvinfo : EIATTR_KPARAM_INFO
	.align		4
.L_291:
        /*0008*/ 	.byte	0x04, 0x17
        /*000a*/ 	.short	(.L_293 - .L_292)
.L_292:
        /*000c*/ 	.word	0x00000000
        /*0010*/ 	.short	0x000a
        /*0012*/ 	.short	0x0040
        /*0014*/ 	.byte	0x00, 0xf5, 0x21, 0x00


	//----- nvinfo : EIATTR_KPARAM_INFO
	.align		4
.L_293:
        /*0018*/ 	.byte	0x04, 0x17
        /*001a*/ 	.short	(.L_295 - .L_294)
.L_294:
        /*001c*/ 	.word	0x00000000
        /*0020*/ 	.short	0x0009
        /*0022*/ 	.short	0x0038
        /*0024*/ 	.byte	0x00, 0xf0, 0x11, 0x00


	//----- nvinfo : EIATTR_KPARAM_INFO
	.align		4
.L_295:
        /*0028*/ 	.byte	0x04, 0x17
        /*002a*/ 	.short	(.L_297 - .L_296)
.L_296:
        /*002c*/ 	.word	0x00000000
        /*0030*/ 	.short	0x0008
        /*0032*/ 	.short	0x0030
        /*0034*/ 	.byte	0x00, 0xf5, 0x21, 0x00


	//----- nvinfo : EIATTR_KPARAM_INFO
	.align		4
.L_297:
        /*0038*/ 	.byte	0x04, 0x17
        /*003a*/ 	.short	(.L_299 - .L_298)
.L_298:
        /*003c*/ 	.word	0x00000000
        /*0040*/ 	.short	0x0007
        /*0042*/ 	.short	0x0028
        /*0044*/ 	.byte	0x00, 0xf0, 0x11, 0x00


	//----- nvinfo : EIATTR_KPARAM_INFO
	.align		4
.L_299:
        /*0048*/ 	.byte	0x04, 0x17
        /*004a*/ 	.short	(.L_301 - .L_300)
.L_300:
        /*004c*/ 	.word	0x00000000
        /*0050*/ 	.short	0x0006
        /*0052*/ 	.short	0x0024
        /*0054*/ 	.byte	0x00, 0xf0, 0x11, 0x00


	//----- nvinfo : EIATTR_KPARAM_INFO
	.align		4
.L_301:
        /*0058*/ 	.byte	0x04, 0x17
        /*005a*/ 	.short	(.L_303 - .L_302)
.L_302:
        /*005c*/ 	.word	0x00000000
        /*0060*/ 	.short	0x0005
        /*0062*/ 	.short	0x0020
        /*0064*/ 	.byte	0x00, 0xf0, 0x11, 0x00


	//----- nvinfo : EIATTR_KPARAM_INFO
	.align		4
.L_303:
        /*0068*/ 	.byte	0x04, 0x17
        /*006a*/ 	.short	(.L_305 - .L_304)
.L_304:
        /*006c*/ 	.word	0x00000000
        /*0070*/ 	.short	0x0004
        /*0072*/ 	.short	0x001c
        /*0074*/ 	.byte	0x00, 0xf0, 0x11, 0x00


	//----- nvinfo : EIATTR_KPARAM_INFO
	.align		4
.L_305:
        /*0078*/ 	.byte	0x04, 0x17
        /*007a*/ 	.short	(.L_307 - .L_306)
.L_306:
        /*007c*/ 	.word	0x00000000
        /*0080*/ 	.short	0x0003
        /*0082*/ 	.short	0x0018
        /*0084*/ 	.byte	0x00, 0xf0, 0x11, 0x00


	//----- nvinfo : EIATTR_KPARAM_INFO
	.align		4
.L_307:
        /*0088*/ 	.byte	0x04, 0x17
        /*008a*/ 	.short	(.L_309 - .L_308)
.L_308:
        /*008c*/ 	.word	0x00000000
        /*0090*/ 	.short	0x0002
        /*0092*/ 	.short	0x0010
        /*0094*/ 	.byte	0x00, 0xf5, 0x21, 0x00


	//----- nvinfo : EIATTR_KPARAM_INFO
	.align		4
.L_309:
        /*0098*/ 	.byte	0x04, 0x17
        /*009a*/ 	.short	(.L_311 - .L_310)
.L_310:
        /*009c*/ 	.word	0x00000000
        /*00a0*/ 	.short	0x0001
        /*00a2*/ 	.short	0x0008
        /*00a4*/ 	.byte	0x00, 0xf5, 0x21, 0x00


	//----- nvinfo : EIATTR_KPARAM_INFO
	.align		4
.L_311:
        /*00a8*/ 	.byte	0x04, 0x17
        /*00aa*/ 	.short	(.L_313 - .L_312)
.L_312:
        /*00ac*/ 	.word	0x00000000
        /*00b0*/ 	.short	0x0000
        /*00b2*/ 	.short	0x0000
        /*00b4*/ 	.byte	0x00, 0xf5, 0x21, 0x00


	//----- nvinfo : EIATTR_SPARSE_MMA_MASK
	.align		4
.L_313:
        /*00b8*/ 	.byte	0x03, 0x50
        /*00ba*/ 	.short	0x0000


	//----- nvinfo : EIATTR_MAXREG_COUNT
	.align		4
        /*00bc*/ 	.byte	0x03, 0x1b
        /*00be*/ 	.short	0x0080


	//----- nvinfo : EIATTR_NUM_BARRIERS
	.align		4
        /*00c0*/ 	.byte	0x02, 0x4c
        /*00c2*/ 	.byte	0x01
	.zero		1


	//----- nvinfo : EIATTR_MERCURY_ISA_VERSION
	.align		4
        /*00c4*/ 	.byte	0x03, 0x5f
        /*00c6*/ 	.short	0x0101


	//----- nvinfo : EIATTR_INT_WARP_WIDE_INSTR_OFFSETS
	.align		4
        /*00c8*/ 	.byte	0x04, 0x31
        /*00ca*/ 	.short	(.L_315 - .L_314)


	//   ....[0]....
.L_314:
        /*00cc*/ 	.word	0x00002e60


	//   ....[1]....
        /*00d0*/ 	.word	0x00002f20


	//   ....[2]....
        /*00d4*/ 	.word	0x00002fc0


	//   ....[3]....
        /*00d8*/ 	.word	0x00003060


	//   ....[4]....
        /*00dc*/ 	.word	0x00003470


	//   ....[5]....
        /*00e0*/ 	.word	0x00003530


	//   ....[6]....
        /*00e4*/ 	.word	0x000035f0


	//   ....[7]....
        /*00e8*/ 	.word	0x00003690


	//   ....[8]....
        /*00ec*/ 	.word	0x00003750


	//   ....[9]....
        /*00f0*/ 	.word	0x00003810


	//   ....[10]....
        /*00f4*/ 	.word	0x000038b0


	//   ....[11]....
        /*00f8*/ 	.word	0x00003950


	//   ....[12]....
        /*00fc*/ 	.word	0x00003a10


	//   ....[13]....
        /*0100*/ 	.word	0x00003ad0


	//   ....[14]....
        /*0104*/ 	.word	0x00003b70


	//   ....[15]....
        /*0108*/ 	.word	0x00003c10


	//   ....[16]....
        /*010c*/ 	.word	0x00003cd0


	//   ....[17]....
        /*0110*/ 	.word	0x00003da0


	//   ....[18]....
        /*0114*/ 	.word	0x00003e30


	//   ....[19]....
        /*0118*/ 	.word	0x00003ed0


	//   ....[20]....
        /*011c*/ 	.word	0x00004390


	//   ....[21]....
        /*0120*/ 	.word	0x00004460


	//   ....[22]....
        /*0124*/ 	.word	0x00004510


	//   ....[23]....
        /*0128*/ 	.word	0x000045c0


	//   ....[24]....
        /*012c*/ 	.word	0x00004670


	//   ....[25]....
        /*0130*/ 	.word	0x00004740


	//   ....[26]....
        /*0134*/ 	.word	0x000047d0


	//   ....[27]....
        /*0138*/ 	.word	0x00004880


	//   ....[28]....
        /*013c*/ 	.word	0x00004930


	//   ....[29]....
        /*0140*/ 	.word	0x00004a00


	//   ....[30]....
        /*0144*/ 	.word	0x00004a90


	//   ....[31]....
        /*0148*/ 	.word	0x00004b40


	//   ....[32]....
        /*014c*/ 	.word	0x00004bf0


	//   ....[33]....
        /*0150*/ 	.word	0x00004cc0


	//   ....[34]....
        /*0154*/ 	.word	0x00004d50


	//   ....[35]....
        /*0158*/ 	.word	0x00004df0


	//   ....[36]....
        /*015c*/ 	.word	0x00004fe0


	//   ....[37]....
        /*0160*/ 	.word	0x000050b0


	//   ....[38]....
        /*0164*/ 	.word	0x00005150


	//   ....[39]....
        /*0168*/ 	.word	0x000051f0


	//   ....[40]....
        /*016c*/ 	.word	0x000053a0


	//   ....[41]....
        /*0170*/ 	.word	0x00005470


	//   ....[42]....
        /*0174*/ 	.word	0x00005510


	//   ....[43]....
        /*0178*/ 	.word	0x000055a0


	//   ....[44]....
        /*017c*/ 	.word	0x00006f80


	//   ....[45]....
        /*0180*/ 	.word	0x00007050


	//   ....[46]....
        /*0184*/ 	.word	0x000070e0


	//   ....[47]....
        /*0188*/ 	.word	0x00007180


	//   ....[48]....
        /*018c*/ 	.word	0x000074d0


	//   ....[49]....
        /*0190*/ 	.word	0x00007590


	//   ....[50]....
        /*0194*/ 	.word	0x00007650


	//   ....[51]....
        /*0198*/ 	.word	0x000076f0


	//   ....[52]....
        /*019c*/ 	.word	0x000077b0


	//   ....[53]....
        /*01a0*/ 	.word	0x00007870


	//   ....[54]....
        /*01a4*/ 	.word	0x00007910


	//   ....[55]....
        /*01a8*/ 	.word	0x000079b0


	//   ....[56]....
        /*01ac*/ 	.word	0x00007a70


	//   ....[57]....
        /*01b0*/ 	.word	0x00007b30


	//   ....[58]....
        /*01b4*/ 	.word	0x00007bd0


	//   ....[59]....
        /*01b8*/ 	.word	0x00007c70


	//   ....[60]....
        /*01bc*/ 	.word	0x00007d30


	//   ....[61]....
        /*01c0*/ 	.word	0x00007e00


	//   ....[62]....
        /*01c4*/ 	.word	0x00007e90


	//   ....[63]....
        /*01c8*/ 	.word	0x00007f40


	//   ....[64]....
        /*01cc*/ 	.word	0x00008320


	//   ....[65]....
        /*01d0*/ 	.word	0x000083f0


	//   ....[66]....
        /*01d4*/ 	.word	0x000084a0


	//   ....[67]....
        /*01d8*/ 	.word	0x00008550


	//   ....[68]....
        /*01dc*/ 	.word	0x00008600


	//   ....[69]....
        /*01e0*/ 	.word	0x000086d0


	//   ....[70]....
        /*01e4*/ 	.word	0x00008760


	//   ....[71]....
        /*01e8*/ 	.word	0x00008810


	//   ....[72]....
        /*01ec*/ 	.word	0x000088c0


	//   ....[73]....
        /*01f0*/ 	.word	0x00008990


	//   ....[74]....
        /*01f4*/ 	.word	0x00008a20


	//   ....[75]....
        /*01f8*/ 	.word	0x00008ad0


	//   ....[76]....
        /*01fc*/ 	.word	0x00008b80


	//   ....[77]....
        /*0200*/ 	.word	0x00008c50


	//   ....[78]....
        /*0204*/ 	.word	0x00008ce0


	//   ....[79]....
        /*0208*/ 	.word	0x00008d90


	//   ....[80]....
        /*020c*/ 	.word	0x00008f40


	//   ....[81]....
        /*0210*/ 	.word	0x00009010


	//   ....[82]....
        /*0214*/ 	.word	0x000090b0


	//   ....[83]....
        /*0218*/ 	.word	0x00009150


	//   ....[84]....
        /*021c*/ 	.word	0x000092d0


	//   ....[85]....
        /*0220*/ 	.word	0x000093a0


	//   ....[86]....
        /*0224*/ 	.word	0x00009440


	//   ....[87]....
        /*0228*/ 	.word	0x000094d0


	//   ....[88]....
        /*022c*/ 	.word	0x0000bbe0


	//   ....[89]....
        /*0230*/ 	.word	0x0000bcb0


	//   ....[90]....
        /*0234*/ 	.word	0x0000bd30


	//   ....[91]....
        /*0238*/ 	.word	0x0000bde0


	//   ....[92]....
        /*023c*/ 	.word	0x0000c000


	//   ....[93]....
        /*0240*/ 	.word	0x0000c0d0


	//   ....[94]....
        /*0244*/ 	.word	0x0000c150


	//   ....[95]....
        /*0248*/ 	.word	0x0000c1f0


	//   ....[96]....
        /*024c*/ 	.word	0x0000c3c0


	//   ....[97]....
        /*0250*/ 	.word	0x0000c480


	//   ....[98]....
        /*0254*/ 	.word	0x0000c510


	//   ....[99]....
        /*0258*/ 	.word	0x0000c5b0


	//   ....[100]....
        /*025c*/ 	.word	0x0000c780


	//   ....[101]....
        /*0260*/ 	.word	0x0000c840


	//   ....[102]....
        /*0264*/ 	.word	0x0000c8d0


	//   ....[103]....
        /*0268*/ 	.word	0x0000c970


	//   ....[104]....
        /*026c*/ 	.word	0x0000cb40


	//   ....[105]....
        /*0270*/ 	.word	0x0000cc00


	//   ....[106]....
        /*0274*/ 	.word	0x0000cc90


	//   ....[107]....
        /*0278*/ 	.word	0x0000cd30


	//   ....[108]....
        /*027c*/ 	.word	0x0000d090


	//   ....[109]....
        /*0280*/ 	.word	0x0000d160


	//   ....[110]....
        /*0284*/ 	.word	0x0000d1e0


	//   ....[111]....
        /*0288*/ 	.word	0x0000d290


	//   ....[112]....
        /*028c*/ 	.word	0x0000d420


	//   ....[113]....
        /*0290*/ 	.word	0x0000d4f0


	//   ....[114]....
        /*0294*/ 	.word	0x0000d570


	//   ....[115]....
        /*0298*/ 	.word	0x0000d620


	//   ....[116]....
        /*029c*/ 	.word	0x0000d7b0


	//   ....[117]....
        /*02a0*/ 	.word	0x0000d880


	//   ....[118]....
        /*02a4*/ 	.word	0x0000d900


	//   ....[119]....
        /*02a8*/ 	.word	0x0000d9b0


	//   ....[120]....
        /*02ac*/ 	.word	0x0000db40


	//   ....[121]....
        /*02b0*/ 	.word	0x0000dc10


	//   ....[122]....
        /*02b4*/ 	.word	0x0000dc90


	//   ....[123]....
        /*02b8*/ 	.word	0x0000dd40


	//   ....[124]....
        /*02bc*/ 	.word	0x0000df50


	//   ....[125]....
        /*02c0*/ 	.word	0x0000e020


	//   ....[126]....
        /*02c4*/ 	.word	0x0000e0c0


	//   ....[127]....
        /*02c8*/ 	.word	0x0000e160


	//   ....[128]....
        /*02cc*/ 	.word	0x0000e340


	//   ....[129]....
        /*02d0*/ 	.word	0x0000e410


	//   ....[130]....
        /*02d4*/ 	.word	0x0000e4b0


	//   ....[131]....
        /*02d8*/ 	.word	0x0000e550


	//   ....[132]....
        /*02dc*/ 	.word	0x00010ac0


	//   ....[133]....
        /*02e0*/ 	.word	0x00010b90


	//   ....[134]....
        /*02e4*/ 	.word	0x00010c00


	//   ....[135]....
        /*02e8*/ 	.word	0x00010c80


	//   ....[136]....
        /*02ec*/ 	.word	0x00010ec0


	//   ....[137]....
        /*02f0*/ 	.word	0x00010f80


	//   ....[138]....
        /*02f4*/ 	.word	0x00011000


	//   ....[139]....
        /*02f8*/ 	.word	0x00011070


	//   ....[140]....
        /*02fc*/ 	.word	0x00011260


	//   ....[141]....
        /*0300*/ 	.word	0x00011320


	//   ....[142]....
        /*0304*/ 	.word	0x000113a0


	//   ....[143]....
        /*0308*/ 	.word	0x00011410


	//   ....[144]....
        /*030c*/ 	.word	0x00011600


	//   ....[145]....
        /*0310*/ 	.word	0x000116c0


	//   ....[146]....
        /*0314*/ 	.word	0x00011740


	//   ....[147]....
        /*0318*/ 	.word	0x000117b0


	//   ....[148]....
        /*031c*/ 	.word	0x000119a0


	//   ....[149]....
        /*0320*/ 	.word	0x00011a60


	//   ....[150]....
        /*0324*/ 	.word	0x00011ae0


	//   ....[151]....
        /*0328*/ 	.word	0x00011b60


	//   ....[152]....
        /*032c*/ 	.word	0x00011f20


	//   ....[153]....
        /*0330*/ 	.word	0x00011ff0


	//   ....[154]....
        /*0334*/ 	.word	0x00012060


	//   ....[155]....
        /*0338*/ 	.word	0x000120e0


	//   ....[156]....
        /*033c*/ 	.word	0x00012290


	//   ....[157]....
        /*0340*/ 	.word	0x00012360


	//   ....[158]....
        /*0344*/ 	.word	0x000123d0


	//   ....[159]....
        /*0348*/ 	.word	0x00012450


	//   ....[160]....
        /*034c*/ 	.word	0x00012600


	//   ....[161]....
        /*0350*/ 	.word	0x000126c0


	//   ....[162]....
        /*0354*/ 	.word	0x00012740


	//   ....[163]....
        /*0358*/ 	.word	0x000127b0


	//   ....[164]....
        /*035c*/ 	.word	0x00012970


	//   ....[165]....
        /*0360*/ 	.word	0x00012a40


	//   ....[166]....
        /*0364*/ 	.word	0x00012ab0


	//   ....[167]....
        /*0368*/ 	.word	0x00012b30


	//   ....[168]....
        /*036c*/ 	.word	0x00012e00


	//   ....[169]....
        /*0370*/ 	.word	0x00012ec0


	//   ....[170]....
        /*0374*/ 	.word	0x00012f40


	//   ....[171]....
        /*0378*/ 	.word	0x00012fd0


	//   ....[172]....
        /*037c*/ 	.word	0x000131c0


	//   ....[173]....
        /*0380*/ 	.word	0x00013290


	//   ....[174]....
        /*0384*/ 	.word	0x00013300


	//   ....[175]....
        /*0388*/ 	.word	0x00013390


	//----- nvinfo : EIATTR_COOP_GROUP_MASK_REGIDS
	.align		4
.L_315:
        /*038c*/ 	.byte	0x04, 0x29
        /*038e*/ 	.short	(.L_317 - .L_316)


	//   ....[0]....
.L_316:
        /*0390*/ 	.word	0xffffffff


	//   ....[1]....
        /*0394*/ 	.word	0xffffffff


	//   ....[2]....
        /*0398*/ 	.word	0xffffffff


	//   ....[3]....
        /*039c*/ 	.word	0xffffffff


	//   ....[4]....
        /*03a0*/ 	.word	0xffffffff


	//   ....[5]....
        /*03a4*/ 	.word	0xffffffff


	//   ....[6]....
        /*03a8*/ 	.word	0xffffffff


	//   ....[7]....
        /*03ac*/ 	.word	0xffffffff


	//   ....[8]....
        /*03b0*/ 	.word	0xffffffff


	//   ....[9]....
        /*03b4*/ 	.word	0xffffffff


	//   ....[10]....
        /*03b8*/ 	.word	0xffffffff


	//   ....[11]....
        /*03bc*/ 	.word	0xffffffff


	//   ....[12]....
        /*03c0*/ 	.word	0xffffffff


	//   ....[13]....
        /*03c4*/ 	.word	0xffffffff


	//   ....[14]....
        /*03c8*/ 	.word	0xffffffff


	//   ....[15]....
        /*03cc*/ 	.word	0xffffffff


	//   ....[16]....
        /*03d0*/ 	.word	0xffffffff


	//   ....[17]....
        /*03d4*/ 	.word	0xffffffff


	//   ....[18]....
        /*03d8*/ 	.word	0xffffffff


	//   ....[19]....
        /*03dc*/ 	.word	0xffffffff


	//   ....[20]....
        /*03e0*/ 	.word	0xffffffff


	//   ....[21]....
        /*03e4*/ 	.word	0xffffffff


	//   ....[22]....
        /*03e8*/ 	.word	0xffffffff


	//   ....[23]....
        /*03ec*/ 	.word	0xffffffff


	//   ....[24]....
        /*03f0*/ 	.word	0x05000008


	//   ....[25]....
        /*03f4*/ 	.word	0x05000008


	//   ....[26]....
        /*03f8*/ 	.word	0x05000008


	//   ....[27]....
        /*03fc*/ 	.word	0x05000008


	//   ....[28]....
        /*0400*/ 	.word	0x05000008


	//   ....[29]....
        /*0404*/ 	.word	0x05000008


	//   ....[30]....
        /*0408*/ 	.word	0x05000008


	//   ....[31]....
        /*040c*/ 	.word	0x05000008


	//   ....[32]....
        /*0410*/ 	.word	0x05000008


	//   ....[33]....
        /*0414*/ 	.word	0x05000008


	//   ....[34]....
        /*0418*/ 	.word	0x05000008


	//   ....[35]....
        /*041c*/ 	.word	0x05000008


	//   ....[36]....
        /*0420*/ 	.word	0x05000008


	//   ....[37]....
        /*0424*/ 	.word	0x05000008


	//   ....[38]....
        /*0428*/ 	.word	0x05000008


	//   ....[39]....
        /*042c*/ 	.word	0x05000008


	//   ....[40]....
        /*0430*/ 	.word	0x05000008


	//   ....[41]....
        /*0434*/ 	.word	0x05000008


	//   ....[42]....
        /*0438*/ 	.word	0x05000008


	//   ....[43]....
        /*043c*/ 	.word	0x05000008


	//----- nvinfo : EIATTR_COOP_GROUP_INSTR_OFFSETS
	.align		4
.L_317:
        /*0440*/ 	.byte	0x04, 0x28
        /*0442*/ 	.short	(.L_319 - .L_318)


	//   ....[0]....
.L_318:
        /*0444*/ 	.word	0x000026a0


	//   ....[1]....
        /*0448*/ 	.word	0x000026c0


	//   ....[2]....
        /*044c*/ 	.word	0x000026e0


	//   ....[3]....
        /*0450*/ 	.word	0x00002700


	//   ....[4]....
        /*0454*/ 	.word	0x00002720


	//   ....[5]....
        /*0458*/ 	.word	0x00002780


	//   ....[6]....
        /*045c*/ 	.word	0x000067f0


	//   ....[7]....
        /*0460*/ 	.word	0x00006810


	//   ....[8]....
        /*0464*/ 	.word	0x00006830


	//   ....[9]....
        /*0468*/ 	.word	0x00006850


	//   ....[10]....
        /*046c*/ 	.word	0x00006870


	//   ....[11]....
        /*0470*/ 	.word	0x000068d0


	//   ....[12]....
        /*0474*/ 	.word	0x0000b3d0


	//   ....[13]....
        /*0478*/ 	.word	0x0000b3f0


	//   ....[14]....
        /*047c*/ 	.word	0x0000b410


	//   ....[15]....
        /*0480*/ 	.word	0x0000b430


	//   ....[16]....
        /*0484*/ 	.word	0x0000b450


	//   ....[17]....
        /*0488*/ 	.word	0x0000b4b0


	//   ....[18]....
        /*048c*/ 	.word	0x00010300


	//   ....[19]....
        /*0490*/ 	.word	0x00010320


	//   ....[20]....
        /*0494*/ 	.word	0x00010340


	//   ....[21]....
        /*0498*/ 	.word	0x00010360


	//   ....[22]....
        /*049c*/ 	.word	0x00010380


	//   ....[23]....
        /*04a0*/ 	.word	0x000103e0


	//   ....[24]....
        /*04a4*/ 	.word	0x00015050


	//   ....[25]....
        /*04a8*/ 	.word	0x000150c0


	//   ....[26]....
        /*04ac*/ 	.word	0x00015130


	//   ....[27]....
        /*04b0*/ 	.word	0x000151a0


	//   ....[28]....
        /*04b4*/ 	.word	0x00015210


	//   ....[29]....
        /*04b8*/ 	.word	0x00015290


	//   ....[30]....
        /*04bc*/ 	.word	0x00015300


	//   ....[31]....
        /*04c0*/ 	.word	0x00015370


	//   ....[32]....
        /*04c4*/ 	.word	0x000153e0


	//   ....[33]....
        /*04c8*/ 	.word	0x00015450


	//   ....[34]....
        /*04cc*/ 	.word	0x000154d0


	//   ....[35]....
        /*04d0*/ 	.word	0x00015540


	//   ....[36]....
        /*04d4*/ 	.word	0x000155b0


	//   ....[37]....
        /*04d8*/ 	.word	0x00015620


	//   ....[38]....
        /*04dc*/ 	.word	0x00015690


	//   ....[39]....
        /*04e0*/ 	.word	0x00015710


	//   ....[40]....
        /*04e4*/ 	.word	0x00015780


	//   ....[41]....
        /*04e8*/ 	.word	0x000157f0


	//   ....[42]....
        /*04ec*/ 	.word	0x00015860


	//   ....[43]....
        /*04f0*/ 	.word	0x000158d0


	//----- nvinfo : EIATTR_VRC_CTA_INIT_COUNT
	.align		4
.L_319:
        /*04f4*/ 	.byte	0x02, 0x4a
	.zero		1
	.zero		1


	//----- nvinfo : EIATTR_EXIT_INSTR_OFFSETS
	.align		4
        /*04f8*/ 	.byte	0x04, 0x1c
        /*04fa*/ 	.short	(.L_321 - .L_320)


	//   ....[0]....
.L_320:
        /*04fc*/ 	.word	0x00000a20


	//   ....[1]....
        /*0500*/ 	.word	0x00000c60


	//   ....[2]....
        /*0504*/ 	.word	0x00000d80


	//   ....[3]....
        /*0508*/ 	.word	0x00000e30


	//   ....[4]....
        /*050c*/ 	.word	0x00000ec0


	//   ....[5]....
        /*0510*/ 	.word	0x00013e60


	//   ....[6]....
        /*0514*/ 	.word	0x00014120


	//   ....[7]....
        /*0518*/ 	.word	0x000146d0


	//   ....[8]....
        /*051c*/ 	.word	0x00014760


	//   ....[9]....
        /*0520*/ 	.word	0x000149b0


	//   ....[10]....
        /*0524*/ 	.word	0x00014f60


	//   ....[11]....
        /*0528*/ 	.word	0x00014ff0


	//----- nvinfo : EIATTR_MAX_THREADS
	.align		4
.L_321:
        /*052c*/ 	.byte	0x04, 0x05
        /*052e*/ 	.short	(.L_323 - .L_322)
.L_322:
        /*0530*/ 	.word	0x00000200
        /*0534*/ 	.word	0x00000001
        /*0538*/ 	.word	0x00000001


	//----- nvinfo : EIATTR_CRS_STACK_SIZE
	.align		4
.L_323:
        /*053c*/ 	.byte	0x04, 0x1e
        /*053e*/ 	.short	(.L_325 - .L_324)
.L_324:
        /*0540*/ 	.word	0x00000000


	//----- nvinfo : EIATTR_CBANK_PARAM_SIZE
	.align		4
.L_325:
        /*0544*/ 	.byte	0x03, 0x19
        /*0546*/ 	.short	0x0048


	//----- nvinfo : EIATTR_PARAM_CBANK
	.align		4
        /*0548*/ 	.byte	0x04, 0x0a
        /*054a*/ 	.short	(.L_327 - .L_326)
	.align		4
.L_326:
        /*054c*/ 	.word	index@(.nv.constant0._ZN4vllm16topKPerRowDecodeILi512ELb0ELb0ELb0EEEvPKfPKiPiiiiiiPfiS4_)
        /*0550*/ 	.short	0x0380
        /*0552*/ 	.short	0x0048


	//----- nvinfo : EIATTR_SW_WAR
	.align		4
.L_327:
        /*0554*/ 	.byte	0x04, 0x36
        /*0556*/ 	.short	(.L_329 - .L_328)
.L_328:
        /*0558*/ 	.word	0x00000008
.L_329:


//--------------------- .nv.info._ZN4vllm33apply_repetition_penalties_kernelIN3c108BFloat16EEEvPT_PKbS6_PKS3_iii --------------------------
	.section	.nv.info._ZN4vllm33apply_repetition_penalties_kernelIN3c108BFloat16EEEvPT_PKbS6_PKS3_iii,"",@"SHT_CUDA_INFO"
	.sectionflags	@""
	.align	4


	//----- nvinfo : EIATTR_CUDA_API_VERSION
	.align		4
        /*0000*/ 	.byte	0x04, 0x37
        /*0002*/ 	.short	(.L_331 - .L_330)
.L_330:
        /*0004*/ 	.word	0x00000082


	//----- nvinfo : EIATTR_KPARAM_INFO
	.align		4
.L_331:
        /*0008*/ 	.byte	0x04, 0x17
        /*000a*/ 	.short	(.L_333 - .L_332)
.L_332:
        /*000c*/ 	.word	0x00000000
        /*0010*/ 	.short	0x0006
        /*0012*/ 	.short	0x0028
        /*0014*/ 	.byte	0x00, 0xf0, 0x11, 0x00


	//----- nvinfo : EIATTR_KPARAM_INFO
	.align		4
.L_333:
        /*0018*/ 	.byte	0x04, 0x17
        /*001a*/ 	.short	(.L_335 - .L_334)
.L_334:
        /*001c*/ 	.word	0x00000000
        /*0020*/ 	.short	0x0005
        /*0022*/ 	.short	0x0024
        /*0024*/ 	.byte	0x00, 0xf0, 0x11, 0x00


	//----- nvinfo : EIATTR_KPARAM_INFO
	.align		4
.L_335:
        /*0028*/ 	.byte	0x04, 0x17
        /*002a*/ 	.short	(.L_337 - .L_336)
.L_336:
        /*002c*/ 	.word	0x00000000
        /*0030*/ 	.short	0x0004
        /*0032*/ 	.short	0x0020
        /*0034*/ 	.byte	0x00, 0xf0, 0x11, 0x00


	//----- nvinfo : EIATTR_KPARAM_INFO
	.align		4
.L_337:
        /*0038*/ 	.byte	0x04, 0x17
        /*003a*/ 	.short	(.L_339 - .L_338)
.L_338:
        /*003c*/ 	.word	0x00000000
        /*0040*/ 	.short	0x0003
        /*0042*/ 	.short	0x0018
        /*0044*/ 	.byte	0x00, 0xf5, 0x21, 0x00


	//----- nvinfo : EIATTR_KPARAM_INFO
	.align		4
.L_339:
        /*0048*/ 	.byte	0x04, 0x17
        /*004a*/ 	.short	(.L_341 - .L_340)
.L_340:
        /*004c*/ 	.word	0x00000000
        /*0050*/ 	.short	0x0002
        /*0052*/ 	.short	0x0010
        /*0054*/ 	.byte	0x00, 0xf5, 0x21, 0x00


	//----- nvinfo : EIATTR_KPARAM_INFO
	.align		4
.L_341:
        /*0058*/ 	.byte	0x04, 0x17
        /*005a*/ 	.short	(.L_343 - .L_342)
.L_342:
        /*005c*/ 	.word	0x00000000
        /*0060*/ 	.short	0x0001
        /*0062*/ 	.short	0x0008
        /*0064*/ 	.byte	0x00, 0xf5, 0x21, 0x00


	//----- nvinfo : EIATTR_KPARAM_INFO
	.align		4
.L_343:
        /*0068*/ 	.byte	0x04, 0x17
        /*006a*/ 	.short	(.L_345 - .L_344)
.L_344:
        /*006c*/ 	.word	0x00000000
        /*0070*/ 	.short	0x0000
        /*0072*/ 	.short	0x0000
        /*0074*/ 	.byte	0x00, 0xf5, 0x21, 0x00


	//----- nvinfo : EIATTR_SPARSE_MMA_MASK
	.align		4
.L_345:
        /*0078*/ 	.byte	0x03, 0x50
        /*007a*/ 	.short	0x0000


	//----- nvinfo : EIATTR_MAXREG_COUNT
	.align		4
        /*007c*/ 	.byte	0x03, 0x1b
        /*007e*/ 	.short	0x00ff


	//----- nvinfo : EIATTR_MERCURY_ISA_VERSION
	.align		4
        /*0080*/ 	.byte	0x03, 0x5f
        /*0082*/ 	.short	0x0101


	//----- nvinfo : EIATTR_VRC_CTA_INIT_COUNT
	.align		4
        /*0084*/ 	.byte	0x02, 0x4a
	.zero		1
	.zero		1


	//----- nvinfo : EIATTR_EXIT_INSTR_OFFSETS
	.align		4
        /*0088*/ 	.byte	0x04, 0x1c
        /*008a*/ 	.short	(.L_347 - .L_346)


	//   ....[0]....
.L_346:
        /*008c*/ 	.word	0x00000040


	//   ....[1]....
        /*0090*/ 	.word	0x000000d0


	//   ....[2]....
        /*0094*/ 	.word	0x000003b0


	//----- nvinfo : EIATTR_CRS_STACK_SIZE
	.align		4
.L_347:
        /*0098*/ 	.byte	0x04, 0x1e
        /*009a*/ 	.short	(.L_349 - .L_348)
.L_348:
        /*009c*/ 	.word	0x00000000


	//----- nvinfo : EIATTR_CBANK_PARAM_SIZE
	.align		4
.L_349:
        /*00a0*/ 	.byte	0x03, 0x19
        /*00a2*/ 	.short	0x002c


	//----- nvinfo : EIATTR_PARAM_CBANK
	.align		4
        /*00a4*/ 	.byte	0x04, 0x0a
        /*00a6*/ 	.short	(.L_351 - .L_350)
	.align		4
.L_350:
        /*00a8*/ 	.word	index@(.nv.constant0._ZN4vllm33apply_repetition_penalties_kernelIN3c108BFloat16EEEvPT_PKbS6_PKS3_iii)
        /*00ac*/ 	.short	0x0380
        /*00ae*/ 	.short	0x002c


	//----- nvinfo : EIATTR_SW_WAR
	.align		4
.L_351:
        /*00b0*/ 	.byte	0x04, 0x36
        /*00b2*/ 	.short	(.L_353 - .L_352)
.L_352:
        /*00b4*/ 	.word	0x00000008
.L_353:


//--------------------- .nv.info._ZN4vllm33apply_repetition_penalties_kernelIN3c104HalfEEEvPT_PKbS6_PKS3_iii --------------------------
	.section	.nv.info._ZN4vllm33apply_repetition_penalties_kernelIN3c104HalfEEEvPT_PKbS6_PKS3_iii,"",@"SHT_CUDA_INFO"
	.sectionflags	@""
	.align	4


	//----- nvinfo : EIATTR_CUDA_API_VERSION
	.align		4
        /*0000*/ 	.byte	0x04, 0x37
        /*0002*/ 	.short	(.L_355 - .L_354)
.L_354:
        /*0004*/ 	.word	0x00000082


	//----- nvinfo : EIATTR_KPARAM_INFO
	.align		4
.L_355:
        /*0008*/ 	.byte	0x04, 0x17
        /*000a*/ 	.short	(.L_357 - .L_356)
.L_356:
        /*000c*/ 	.word	0x00000000
        /*0010*/ 	.short	0x0006
        /*0012*/ 	.short	0x0028
        /*0014*/ 	.byte	0x00, 0xf0, 0x11, 0x00


	//----- nvinfo : EIATTR_KPARAM_INFO
	.align		4
.L_357:
        /*0018*/ 	.byte	0x04, 0x17
        /*001a*/ 	.short	(.L_359 - .L_358)
.L_358:
        /*001c*/ 	.word	0x00000000
        /*0020*/ 	.short	0x0005
        /*0022*/ 	.short	0x0024
        /*0024*/ 	.byte	0x00, 0xf0, 0x11, 0x00


	//----- nvinfo : EIATTR_KPARAM_INFO
	.align		4
.L_359:
        /*0028*/ 	.byte	0x04, 0x17
        /*002a*/ 	.short	(.L_361 - .L_360)
.L_360:
        /*002c*/ 	.word	0x00000000
        /*0030*/ 	.short	0x0004
        /*0032*/ 	.short	0x0020
        /*0034*/ 	.byte	0x00, 0xf0, 0x11, 0x00


	//----- nvinfo : EIATTR_KPARAM_INFO
	.align		4
.L_361:
        /*0038*/ 	.byte	0x04, 0x17
        /*003a*/ 	.short	(.L_363 - .L_362)
.L_362:
        /*003c*/ 	.word	0x00000000
        /*0040*/ 	.short	0x0003
        /*0042*/ 	.short	0x0018
        /*0044*/ 	.byte	0x00, 0xf5, 0x21, 0x00


	//----- nvinfo : EIATTR_KPARAM_INFO
	.align		4
.L_363:
        /*0048*/ 	.byte	0x04, 0x17
        /*004a*/ 	.short	(.L_365 - .L_364)
.L_364:
        /*004c*/ 	.word	0x00000000
        /*0050*/ 	.short	0x0002
        /*0052*/ 	.short	0x0010
        /*0054*/ 	.byte	0x00, 0xf5, 0x21, 0x00


	//----- nvinfo : EIATTR_KPARAM_INFO
	.align		4
.L_365:
        /*0058*/ 	.byte	0x04, 0x17
        /*005a*/ 	.short	(.L_367 - .L_366)
.L_366:
        /*005c*/ 	.word	0x00000000
        /*0060*/ 	.short	0x0001
        /*0062*/ 	.short	0x0008
        /*0064*/ 	.byte	0x00, 0xf5, 0x21, 0x00


	//----- nvinfo : EIATTR_KPARAM_INFO
	.align		4
.L_367:
        /*0068*/ 	.byte	0x04, 0x17
        /*006a*/ 	.short	(.L_369 - .L_368)
.L_368:
        /*006c*/ 	.word	0x00000000
        /*0070*/ 	.short	0x0000
        /*0072*/ 	.short	0x0000
        /*0074*/ 	.byte	0x00, 0xf5, 0x21, 0x00


	//----- nvinfo : EIATTR_SPARSE_MMA_MASK
	.align		4
.L_369:
        /*0078*/ 	.byte	0x03, 0x50
        /*007a*/ 	.short	0x0000


	//----- nvinfo : EIATTR_MAXREG_COUNT
	.align		4
        /*007c*/ 	.byte	0x03, 0x1b
        /*007e*/ 	.short	0x00ff


	//----- nvinfo : EIATTR_MERCURY_ISA_VERSION
	.align		4
        /*0080*/ 	.byte	0x03, 0x5f
        /*0082*/ 	.short	0x0101


	//----- nvinfo : EIATTR_VRC_CTA_INIT_COUNT
	.align		4
        /*0084*/ 	.byte	0x02, 0x4a
	.zero		1
	.zero		1


	//----- nvinfo : EIATTR_EXIT_INSTR_OFFSETS
	.align		4
        /*0088*/ 	.byte	0x04, 0x1c
        /*008a*/ 	.short	(.L_371 - .L_370)


	//   ....[0]....
.L_370:
        /*008c*/ 	.word	0x00000040


	//   ....[1]....
        /*0090*/ 	.word	0x000000d0


	//   ....[2]....
        /*0094*/ 	.word	0x000003b0


	//----- nvinfo : EIATTR_CRS_STACK_SIZE
	.align		4
.L_371:
        /*0098*/ 	.byte	0x04, 0x1e
        /*009a*/ 	.short	(.L_373 - .L_372)
.L_372:
        /*009c*/ 	.word	0x00000000


	//----- nvinfo : EIATTR_CBANK_PARAM_SIZE
	.align		4
.L_373:
        /*00a0*/ 	.byte	0x03, 0x19
        /*00a2*/ 	.short	0x002c


	//----- nvinfo : EIATTR_PARAM_CBANK
	.align		4
        /*00a4*/ 	.byte	0x04, 0x0a
        /*00a6*/ 	.short	(.L_375 - .L_374)
	.align		4
.L_374:
        /*00a8*/ 	.word	index@(.nv.constant0._ZN4vllm33apply_repetition_penalties_kernelIN3c104HalfEEEvPT_PKbS6_PKS3_iii)
        /*00ac*/ 	.short	0x0380
        /*00ae*/ 	.short	0x002c


	//----- nvinfo : EIATTR_SW_WAR
	.align		4
.L_375:
        /*00b0*/ 	.byte	0x04, 0x36
        /*00b2*/ 	.short	(.L_377 - .L_376)
.L_376:
        /*00b4*/ 	.word	0x00000008
.L_377:


//--------------------- .nv.info._ZN4vllm33apply_repetition_penalties_kernelIfEEvPT_PKbS4_PKS1_iii --------------------------
	.section	.nv.info._ZN4vllm33apply_repetition_penalties_kernelIfEEvPT_PKbS4_PKS1_iii,"",@"SHT_CUDA_INFO"
	.sectionflags	@""
	.align	4


	//----- nvinfo : EIATTR_CUDA_API_VERSION
	.align		4
        /*0000*/ 	.byte	0x04, 0x37
        /*0002*/ 	.short	(.L_379 - .L_378)
.L_378:
        /*0004*/ 	.word	0x00000082


	//----- nvinfo : EIATTR_KPARAM_INFO
	.align		4
.L_379:
        /*0008*/ 	.byte	0x04, 0x17
        /*000a*/ 	.short	(.L_381 - .L_380)
.L_380:
        /*000c*/ 	.word	0x00000000
        /*0010*/ 	.short	0x0006
        /*0012*/ 	.short	0x0028
        /*0014*/ 	.byte	0x00, 0xf0, 0x11, 0x00


	//----- nvinfo : EIATTR_KPARAM_INFO
	.align		4
.L_381:
        /*0018*/ 	.byte	0x04, 0x17
        /*001a*/ 	.short	(.L_383 - .L_382)
.L_382:
        /*001c*/ 	.word	0x00000000
        /*0020*/ 	.short	0x0005
        /*0022*/ 	.short	0x0024
        /*0024*/ 	.byte	0x00, 0xf0, 0x11, 0x00


	//----- nvinfo : EIATTR_KPARAM_INFO
	.align		4
.L_383:
        /*0028*/ 	.byte	0x04, 0x17
        /*002a*/ 	.short	(.L_385 - .L_384)
.L_384:
        /*002c*/ 	.word	0x00000000
        /*0030*/ 	.short	0x0004
        /*0032*/ 	.short	0x0020
        /*0034*/ 	.byte	0x00, 0xf0, 0x11, 0x00


	//----- nvinfo : EIATTR_KPARAM_INFO
	.align		4
.L_385:
        /*0038*/ 	.byte	0x04, 0x17
        /*003a*/ 	.short	(.L_387 - .L_386)
.L_386:
        /*003c*/ 	.word	0x00000000
        /*0040*/ 	.short	0x0003
        /*0042*/ 	.short	0x0018
        /*0044*/ 	.byte	0x00, 0xf5, 0x21, 0x00


	//----- nvinfo : EIATTR_KPARAM_INFO
	.align		4
.L_387:
        /*0048*/ 	.byte	0x04, 0x17
        /*004a*/ 	.short	(.L_389 - .L_388)
.L_388:
        /*004c*/ 	.word	0x00000000
        /*0050*/ 	.short	0x0002
        /*0052*/ 	.short	0x0010
        /*0054*/ 	.byte	0x00, 0xf5, 0x21, 0x00


	//----- nvinfo : EIATTR_KPARAM_INFO
	.align		4
.L_389:
        /*0058*/ 	.byte	0x04, 0x17
        /*005a*/ 	.short	(.L_391 - .L_390)
.L_390:
        /*005c*/ 	.word	0x00000000
        /*0060*/ 	.short	0x0001
        /*0062*/ 	.short	0x0008
        /*0064*/ 	.byte	0x00, 0xf5, 0x21, 0x00


	//----- nvinfo : EIATTR_KPARAM_INFO
	.align		4
.L_391:
        /*0068*/ 	.byte	0x04, 0x17
        /*006a*/ 	.short	(.L_393 - .L_392)
.L_392:
        /*006c*/ 	.word	0x00000000
        /*0070*/ 	.short	0x0000
        /*0072*/ 	.short	0x0000
        /*0074*/ 	.byte	0x00, 0xf5, 0x21, 0x00


	//----- nvinfo : EIATTR_SPARSE_MMA_MASK
	.align		4
.L_393:
        /*0078*/ 	.byte	0x03, 0x50
        /*007a*/ 	.short	0x0000


	//----- nvinfo : EIATTR_MAXREG_COUNT
	.align		4
        /*007c*/ 	.byte	0x03, 0x1b
        /*007e*/ 	.short	0x00ff


	//----- nvinfo : EIATTR_MERCURY_ISA_VERSION
	.align		4
        /*0080*/ 	.byte	0x03, 0x5f
        /*0082*/ 	.short	0x0101


	//----- nvinfo : EIATTR_VRC_CTA_INIT_COUNT
	.align		4
        /*0084*/ 	.byte	0x02, 0x4a
	.zero		1
	.zero		1


	//----- nvinfo : EIATTR_EXIT_INSTR_OFFSETS
	.align		4
        /*0088*/ 	.byte	0x04, 0x1c
        /*008a*/ 	.short	(.L_395 - .L_394)


	//   ....[0]....
.L_394:
        /*008c*/ 	.word	0x00000040


	//   ....[1]....
        /*0090*/ 	.word	0x000000d0


	//   ....[2]....
        /*0094*/ 	.word	0x00000370


	//----- nvinfo : EIATTR_CRS_STACK_SIZE
	.align		4
.L_395:
        /*0098*/ 	.byte	0x04, 0x1e
        /*009a*/ 	.short	(.L_397 - .L_396)
.L_396:
        /*009c*/ 	.word	0x00000000


	//----- nvinfo : EIATTR_CBANK_PARAM_SIZE
	.align		4
.L_397:
        /*00a0*/ 	.byte	0x03, 0x19
        /*00a2*/ 	.short	0x002c


	//----- nvinfo : EIATTR_PARAM_CBANK
	.align		4
        /*00a4*/ 	.byte	0x04, 0x0a
        /*00a6*/ 	.short	(.L_399 - .L_398)
	.align		4
.L_398:
        /*00a8*/ 	.word	index@(.nv.constant0._ZN4vllm33apply_repetition_penalties_kernelIfEEvPT_PKbS4_PKS1_iii)
        /*00ac*/ 	.short	0x0380
        /*00ae*/ 	.short	0x002c


	//----- nvinfo : EIATTR_SW_WAR
	.align		4
.L_399:
        /*00b0*/ 	.byte	0x04, 0x36
        /*00b2*/ 	.short	(.L_401 - .L_400)
.L_400:
        /*00b4*/ 	.word	0x00000008
.L_401:


//--------------------- .nv.info._ZN3cub18CUB_300001_SM_10306detail11EmptyKernelIvEEvv --------------------------
	.section	.nv.info._ZN3cub18CUB_300001_SM_10306detail11EmptyKernelIvEEvv,"",@"SHT_CUDA_INFO"
	.sectionflags	@""
	.align	4


	//----- nvinfo : EIATTR_CUDA_API_VERSION
	.align		4
        /*0000*/ 	.byte	0x04, 0x37
        /*0002*/ 	.short	(.L_403 - .L_402)
.L_402:
        /*0004*/ 	.word	0x00000082


	//----- nvinfo : EIATTR_SPARSE_MMA_MASK
	.align		4
.L_403:
        /*0008*/ 	.byte	0x03, 0x50
        /*000a*/ 	.short	0x0000


	//----- nvinfo : EIATTR_MAXREG_COUNT
	.align		4
        /*000c*/ 	.byte	0x03, 0x1b
        /*000e*/ 	.short	0x00ff


	//----- nvinfo : EIATTR_MERCURY_ISA_VERSION
	.align		4
        /*0010*/ 	.byte	0x03, 0x5f
        /*0012*/ 	.short	0x0101


	//----- nvinfo : EIATTR_VRC_CTA_INIT_COUNT
	.align		4
        /*0014*/ 	.byte	0x02, 0x4a
	.zero		1
	.zero		1


	//----- nvinfo : EIATTR_EXIT_INSTR_OFFSETS
	.align		4
        /*0018*/ 	.byte	0x04, 0x1c
        /*001a*/ 	.short	(.L_405 - .L_404)


	//   ....[0]....
.L_404:
        /*001c*/ 	.word	0x00000010


	//----- nvinfo : EIATTR_SW_WAR
	.align		4
.L_405:
        /*0020*/ 	.byte	0x04, 0x36
        /*0022*/ 	.short	(.L_407 - .L_406)
.L_406:
        /*0024*/ 	.word	0x00000008
.L_407:


//--------------------- .nv.callgraph             --------------------------
	.section	.nv.callgraph,"",@"SHT_CUDA_CALLGRAPH"
	.align	4
	.sectionentsize	8
	.align		4
        /*0000*/ 	.word	0x00000000
	.align		4
        /*0004*/ 	.word	0xffffffff
	.align		4
        /*0008*/ 	.word	0x00000000
	.align		4
        /*000c*/ 	.word	0xfffffffe
	.align		4
        /*0010*/ 	.word	0x00000000
	.align		4
        /*0014*/ 	.word	0xfffffffd
	.align		4
        /*0018*/ 	.word	0x00000000
	.align		4
        /*001c*/ 	.word	0xfffffffc


//--------------------- .nv.constant4             --------------------------
	.section	.nv.constant4,"a",@progbits
	.align	8
	.align		8
.nv.constant4:
        /*0000*/ 	.dword	_ZN41_INTERNAL_907cbfd8_10_sampler_cu_83dab9b34cuda3std3__45__cpo5beginE
	.align		8
        /*0008*/ 	.dword	_ZN41_INTERNAL_907cbfd8_10_sampler_cu_83dab9b34cuda3std3__45__cpo3endE
	.align		8
        /*0010*/ 	.dword	_ZN41_INTERNAL_907cbfd8_10_sampler_cu_83dab9b34cuda3std3__45__cpo6cbeginE
	.align		8
        /*0018*/ 	.dword	_ZN41_INTERNAL_907cbfd8_10_sampler_cu_83dab9b34cuda3std3__45__cpo4cendE
	.align		8
        /*0020*/ 	.dword	_ZN41_INTERNAL_907cbfd8_10_sampler_cu_83dab9b34cuda3std3__45__cpo6rbeginE
	.align		8
        /*0028*/ 	.dword	_ZN41_INTERNAL_907cbfd8_10_sampler_cu_83dab9b34cuda3std3__45__cpo4rendE
	.align		8
        /*0030*/ 	.dword	_ZN41_INTERNAL_907cbfd8_10_sampler_cu_83dab9b34cuda3std3__45__cpo7crbeginE
	.align		8
        /*0038*/ 	.dword	_ZN41_INTERNAL_907cbfd8_10_sampler_cu_83dab9b34cuda3std3__45__cpo5crendE
	.align		8
        /*0040*/ 	.dword	_ZN41_INTERNAL_907cbfd8_10_sampler_cu_83dab9b34cuda3std3__443_GLOBAL__N__907cbfd8_10_sampler_cu_83dab9b36ignoreE
	.align		8
        /*0048*/ 	.dword	_ZN41_INTERNAL_907cbfd8_10_sampler_cu_83dab9b34cuda3std3__419piecewise_constructE
	.align		8
        /*0050*/ 	.dword	_ZN41_INTERNAL_907cbfd8_10_sampler_cu_83dab9b34cuda3std3__48in_placeE
	.align		8
        /*0058*/ 	.dword	_ZN41_INTERNAL_907cbfd8_10_sampler_cu_83dab9b34cuda3std3__420unreachable_sentinelE
	.align		8
        /*0060*/ 	.dword	_ZN41_INTERNAL_907cbfd8_10_sampler_cu_83dab9b34cuda3std3__47nulloptE
	.align		8
        /*0068*/ 	.dword	_ZN41_INTERNAL_907cbfd8_10_sampler_cu_83dab9b34cuda3std3__48unexpectE
	.align		8
        /*0070*/ 	.dword	_ZN41_INTERNAL_907cbfd8_10_sampler_cu_83dab9b34cuda3std6ranges3__45__cpo4swapE
	.align		8
        /*0078*/ 	.dword	_ZN41_INTERNAL_907cbfd8_10_sampler_cu_83dab9b34cuda3std6ranges3__45__cpo9iter_moveE
	.align		8
        /*0080*/ 	.dword	_ZN41_INTERNAL_907cbfd8_10_sampler_cu_83dab9b34cuda3std6ranges3__45__cpo5beginE
	.align		8
        /*0088*/ 	.dword	_ZN41_INTERNAL_907cbfd8_10_sampler_cu_83dab9b34cuda3std6ranges3__45__cpo3endE
	.align		8
        /*0090*/ 	.dword	_ZN41_INTERNAL_907cbfd8_10_sampler_cu_83dab9b34cuda3std6ranges3__45__cpo6cbeginE
	.align		8
        /*0098*/ 	.dword	_ZN41_INTERNAL_907cbfd8_10_sampler_cu_83dab9b34cuda3std6ranges3__45__cpo4cendE
	.align		8
        /*00a0*/ 	.dword	_ZN41_INTERNAL_907cbfd8_10_sampler_cu_83dab9b34cuda3std6ranges3__45__cpo7advanceE
	.align		8
        /*00a8*/ 	.dword	_ZN41_INTERNAL_907cbfd8_10_sampler_cu_83dab9b34cuda3std6ranges3__45__cpo9iter_swapE
	.align		8
        /*00b0*/ 	.dword	_ZN41_INTERNAL_907cbfd8_10_sampler_cu_83dab9b34cuda3std6ranges3__45__cpo4nextE
	.align		8
        /*00b8*/ 	.dword	_ZN41_INTERNAL_907cbfd8_10_sampler_cu_83dab9b34cuda3std6ranges3__45__cpo4prevE
	.align		8
        /*00c0*/ 	.dword	_ZN41_INTERNAL_907cbfd8_10_sampler_cu_83dab9b34cuda3std6ranges3__45__cpo4dataE
	.align		8
        /*00c8*/ 	.dword	_ZN41_INTERNAL_907cbfd8_10_sampler_cu_83dab9b34cuda3std6ranges3__45__cpo5cdataE
	.align		8
        /*00d0*/ 	.dword	_ZN41_INTERNAL_907cbfd8_10_sampler_cu_83dab9b34cuda3std6ranges3__45__cpo4sizeE
	.align		8
        /*00d8*/ 	.dword	_ZN41_INTERNAL_907cbfd8_10_sampler_cu_83dab9b34cuda3std6ranges3__45__cpo5ssizeE
	.align		8
        /*00e0*/ 	.dword	_ZN41_INTERNAL_907cbfd8_10_sampler_cu_83dab9b34cuda3std6ranges3__45__cpo8distanceE
	.align		8
        /*00e8*/ 	.dword	_ZN41_INTERNAL_907cbfd8_10_sampler_cu_83dab9b36thrust24THRUST_300001_SM_1030_NS6system6detail10sequential3seqE
	.align		8
        /*00f0*/ 	.dword	_ZN41_INTERNAL_907cbfd8_10_sampler_cu_83dab9b36thrust24THRUST_300001_SM_1030_NS12placeholders2_1E
	.align		8
        /*00f8*/ 	.dword	_ZN41_INTERNAL_907cbfd8_10_sampler_cu_83dab9b36thrust24THRUST_300001_SM_1030_NS12placeholders2_2E
	.align		8
        /*0100*/ 	.dword	_ZN41_INTERNAL_907cbfd8_10_sampler_cu_83dab9b36thrust24THRUST_300001_SM_1030_NS12placeholders2_3E
	.align		8
        /*0108*/ 	.dword	_ZN41_INTERNAL_907cbfd8_10_sampler_cu_83dab9b36thrust24THRUST_300001_SM_1030_NS12placeholders2_4E
	.align		8
        /*0110*/ 	.dword	_ZN41_INTERNAL_907cbfd8_10_sampler_cu_83dab9b36thrust24THRUST_300001_SM_1030_NS12placeholders2_5E
	.align		8
        /*0118*/ 	.dword	_ZN41_INTERNAL_907cbfd8_10_sampler_cu_83dab9b36thrust24THRUST_300001_SM_1030_NS12placeholders2_6E
	.align		8
        /*0120*/ 	.dword	_ZN41_INTERNAL_907cbfd8_10_sampler_cu_83dab9b36thrust24THRUST_300001_SM_1030_NS12placeholders2_7E
	.align		8
        /*0128*/ 	.dword	_ZN41_INTERNAL_907cbfd8_10_sampler_cu_83dab9b36thrust24THRUST_300001_SM_1030_NS12placeholders2_8E
	.align		8
        /*0130*/ 	.dword	_ZN41_INTERNAL_907cbfd8_10_sampler_cu_83dab9b36thrust24THRUST_300001_SM_1030_NS12placeholders2_9E
	.align		8
        /*0138*/ 	.dword	_ZN41_INTERNAL_907cbfd8_10_sampler_cu_83dab9b36thrust24THRUST_300001_SM_1030_NS12placeholders3_10E


//--------------------- .text._ZN4vllm17topKPerRowPrefillILi512ELb1EEEvPKfPKiS4_Piiiii --------------------------
	.section	.text._ZN4vllm17topKPerRowPrefillILi512ELb1EEEvPKfPKiS4_Piiiii,"ax",@progbits
	.align	128
.text._ZN4vllm17topKPerRowPrefillILi512ELb1EEEvPKfPKiS4_Piiiii:
        .type           _ZN4vllm17topKPerRowPrefillILi512ELb1EEEvPKfPKiS4_Piiiii,@function
        .size           _ZN4vllm17topKPerRowPrefillILi512ELb1EEEvPKfPKiS4_Piiiii,(.L_x_2575 - _ZN4vllm17topKPerRowPrefillILi512ELb1EEEvPKfPKiS4_Piiiii)
        .other          _ZN4vllm17topKPerRowPrefillILi512ELb1EEEvPKfPKiS4_Piiiii,@"STO_CUDA_ENTRY STV_DEFAULT"
_ZN4vllm17topKPerRowPrefillILi512ELb1EEEvPKfPKiS4_Piiiii:
[----:B------:R-:W-:Y:S08]  /*0000*/  LDC R1, c[0x0][0x37c] ;  /* 0x0000df00ff017b82 */ /* 0x000ff00000000800 */
[----:B------:R-:W0:Y:S01]  /*0010*/  S2UR UR8, SR_CTAID.X ;  /* 0x00000000000879c3 */ /* 0x000e220000002500 */
[----:B------:R-:W0:Y:S01]  /*0020*/  LDCU.64 UR10, c[0x0][0x3a8] ;  /* 0x00007500ff0a77ac */ /* 0x000e220008000a00 */
[----:B------:R-:W1:Y:S01]  /*0030*/  LDCU.64 UR4, c[0x0][0x388] ;  /* 0x00007100ff0477ac */ /* 0x000e620008000a00 */
[----:B------:R-:W2:Y:S01]  /*0040*/  LDCU.64 UR6, c[0x0][0x390] ;  /* 0x00007200ff0677ac */ /* 0x000ea20008000a00 */
[----:B------:R-:W3:Y:S01]  /*0050*/  LDCU.64 UR12, c[0x0][0x358] ;  /* 0x00006b00ff0c77ac */ /* 0x000ee20008000a00 */
[----:B0-----:R-:W-:-:S04]  /*0060*/  UIADD3 UR8, UPT, UPT, UR8, UR11, URZ ;  /* 0x0000000b08087290 */ /* 0x001fc8000fffe0ff */
[----:B-1----:R-:W-:Y:S02]  /*0070*/  UIMAD.WIDE UR4, UR8, 0x4, UR4 ;  /* 0x00000004080478a5 */ /* 0x002fe4000f8e0204 */
[----:B--2---:R-:W-:-:S04]  /*0080*/  UIMAD.WIDE UR6, UR8, 0x4, UR6 ;  /* 0x00000004080678a5 */ /* 0x004fc8000f8e0206 */
[----:B------:R-:W-:Y:S02]  /*0090*/  IMAD.U32 R2, RZ, RZ, UR4 ;  /* 0x00000004ff027e24 */ /* 0x000fe4000f8e00ff */
[----:B------:R-:W-:Y:S02]  /*00a0*/  IMAD.U32 R4, RZ, RZ, UR6 ;  /* 0x00000006ff047e24 */ /* 0x000fe4000f8e00ff */
[----:B------:R-:W-:Y:S02]  /*00b0*/  IMAD.U32 R3, RZ, RZ, UR5 ;  /* 0x00000005ff037e24 */ /* 0x000fe4000f8e00ff */
[----:B------:R-:W-:-:S03]  /*00c0*/  IMAD.U32 R5, RZ, RZ, UR7 ;  /* 0x00000007ff057e24 */ /* 0x000fc6000f8e00ff */
[----:B---3--:R-:W2:Y:S04]  /*00d0*/  LDG.E R2, desc[UR12][R2.64] ;  /* 0x0000000c02027981 */ /* 0x008ea8000c1e1900 */
[----:B------:R-:W3:Y:S01]  /*00e0*/  LDG.E R4, desc[UR12][R4.64] ;  /* 0x0000000c04047981 */ /* 0x000ee2000c1e1900 */
[----:B------:R-:W-:Y:S01]  /*00f0*/  IMAD.U32 R0, RZ, RZ, UR10 ;  /* 0x0000000aff007e24 */ /* 0x000fe2000f8e00ff */
[----:B------:R-:W-:Y:S01]  /*0100*/  USHF.R.S32.HI UR7, URZ, 0x1f, UR8 ;  /* 0x0000001fff077899 */ /* 0x000fe20008011408 */
[----:B--2---:R-:W-:Y:S02]  /*0110*/  R2UR UR16, R2 ;  /* 0x00000000021072ca */ /* 0x004fe400000e0000 */
[----:B---3--:R-:W-:-:S11]  /*0120*/  R2UR UR17, R4 ;  /* 0x00000000041172ca */ /* 0x008fd600000e0000 */
[----:B------:R-:W-:Y:S02]  /*0130*/  USHF.R.S32.HI UR9, URZ, 0x1f, UR16 ;  /* 0x0000001fff097899 */ /* 0x000fe40008011410 */
[----:B------:R-:W-:-:S06]  /*0140*/  UIADD3 UR18, UPT, UPT, -UR16, UR17, URZ ;  /* 0x0000001110127290 */ /* 0x000fcc000fffe1ff */
[----:B------:R-:W-:-:S13]  /*0150*/  ISETP.LT.AND P0, PT, R0, UR18, PT ;  /* 0x0000001200007c0c */ /* 0x000fda000bf01270 */
[----:B------:R-:W-:Y:S05]  /*0160*/  @P0 BRA `(.L_x_0) ;  /* 0x0000000c00280947 */ /* 0x000fea0003800000 */
[----:B------:R-:W0:Y:S01]  /*0170*/  S2R R6, SR_TID.X ;  /* 0x0000000000067919 */ /* 0x000e220000002100 */
[----:B------:R-:W1:Y:S01]  /*0180*/  LDCU.64 UR14, c[0x0][0x398] ;  /* 0x00007300ff0e77ac */ /* 0x000e620008000a00 */
[----:B------:R-:W-:Y:S01]  /*0190*/  BSSY.RECONVERGENT B0, `(.L_x_1) ;  /* 0x0000074000007945 */ /* 0x000fe20003800200 */
[----:B------:R-:W-:-:S04]  /*01a0*/  UIMAD.WIDE UR4, UR8, UR10, URZ ;  /* 0x0000000a080472a5 */ /* 0x000fc8000f8e02ff */
[----:B------:R-:W-:Y:S02]  /*01b0*/  USHF.L.U32 UR6, UR4, 0x2, URZ ;  /* 0x0000000204067899 */ /* 0x000fe400080006ff */
[----:B------:R-:W-:Y:S02]  /*01c0*/  USHF.L.U64.HI UR4, UR4, 0x2, UR5 ;  /* 0x0000000204047899 */ /* 0x000fe40008010205 */
[----:B-1----:R-:W-:-:S04]  /*01d0*/  UIADD3 UR5, UP0, UPT, UR6, UR14, URZ ;  /* 0x0000000e06057290 */ /* 0x002fc8000ff1e0ff */
[----:B------:R-:W-:Y:S02]  /*01e0*/  UIADD3.X UR7, UPT, UPT, UR4, UR15, URZ, UP0, !UPT ;  /* 0x0000000f04077290 */ /* 0x000fe400087fe4ff */
[----:B------:R-:W-:-:S04]  /*01f0*/  IMAD.U32 R2, RZ, RZ, UR5 ;  /* 0x00000005ff027e24 */ /* 0x000fc8000f8e00ff */
[----:B------:R-:W-:Y:S01]  /*0200*/  IMAD.U32 R3, RZ, RZ, UR7 ;  /* 0x00000007ff037e24 */ /* 0x000fe2000f8e00ff */
[----:B0-----:R-:W-:-:S13]  /*0210*/  ISETP.GE.AND P0, PT, R6, UR18, PT ;  /* 0x0000001206007c0c */ /* 0x001fda000bf06270 */
[----:B------:R-:W-:Y:S05]  /*0220*/  @P0 BRA `(.L_x_2) ;  /* 0x0000000400a80947 */ /* 0x000fea0003800000 */
[----:B------:R-:W-:Y:S01]  /*0230*/  IMAD.U32 R5, RZ, RZ, UR16 ;  /* 0x00000010ff057e24 */ /* 0x000fe2000f8e00ff */
[----:B------:R-:W-:Y:S01]  /*0240*/  LOP3.LUT R4, RZ, R6, RZ, 0x33, !PT ;  /* 0x00000006ff047212 */ /* 0x000fe200078e33ff */
[----:B------:R-:W-:Y:S01]  /*0250*/  BSSY.RECONVERGENT B1, `(.L_x_3) ;  /* 0x000002f000017945 */ /* 0x000fe20003800200 */
[----:B------:R-:W-:Y:S02]  /*0260*/  IMAD.MOV.U32 R7, RZ, RZ, R6 ;  /* 0x000000ffff077224 */ /* 0x000fe400078e0006 */
[----:B------:R-:W-:-:S04]  /*0270*/  IADD3 R4, PT, PT, -R5, UR17, R4 ;  /* 0x0000001105047c10 */ /* 0x000fc8000fffe104 */
[C---:B------:R-:W-:Y:S02]  /*0280*/  ISETP.GE.U32.AND P0, PT, R4.reuse, 0x1e00, PT ;  /* 0x00001e000400780c */ /* 0x040fe40003f06070 */
[----:B------:R-:W-:-:S04]  /*0290*/  LEA.HI R8, R4, 0x1, RZ, 0x17 ;  /* 0x0000000104087811 */ /* 0x000fc800078fb8ff */
[----:B------:R-:W-:-:S04]  /*02a0*/  LOP3.LUT R10, R8, 0xf, RZ, 0xc0, !PT ;  /* 0x0000000f080a7812 */ /* 0x000fc800078ec0ff */
[----:B------:R-:W-:-:S03]  /*02b0*/  ISETP.NE.AND P1, PT, R10, RZ, PT ;  /* 0x000000ff0a00720c */ /* 0x000fc60003f25270 */
[----:B------:R-:W-:Y:S10]  /*02c0*/  @!P0 BRA `(.L_x_4) ;  /* 0x00000000009c8947 */ /* 0x000ff40003800000 */
[----:B------:R-:W-:Y:S01]  /*02d0*/  LOP3.LUT R4, R8, 0xfffff0, RZ, 0xc0, !PT ;  /* 0x00fffff008047812 */ /* 0x000fe200078ec0ff */
[----:B------:R-:W-:-:S04]  /*02e0*/  IMAD.MOV.U32 R7, RZ, RZ, R6 ;  /* 0x000000ffff077224 */ /* 0x000fc800078e0006 */
[----:B------:R-:W-:-:S07]  /*02f0*/  IMAD.MOV R9, RZ, RZ, -R4 ;  /* 0x000000ffff097224 */ /* 0x000fce00078e0a04 */
.L_x_5:
[C---:B------:R-:W-:Y:S02]  /*0300*/  VIADD R11, R7.reuse, 0x200 ;  /* 0x00000200070b7836 */ /* 0x040fe40000000000 */
[----:B------:R-:W-:-:S04]  /*0310*/  IMAD.WIDE.U32 R4, R7, 0x4, R2 ;  /* 0x0000000407047825 */ /* 0x000fc800078e0002 */
[C---:B------:R-:W-:Y:S01]  /*0320*/  VIADD R13, R7.reuse, 0x400 ;  /* 0x00000400070d7836 */ /* 0x040fe20000000000 */
[----:B------:R0:W-:Y:S01]  /*0330*/  STG.E desc[UR12][R4.64+0x800], R11 ;  /* 0x0008000b04007986 */ /* 0x0001e2000c10190c */
[C---:B------:R-:W-:Y:S02]  /*0340*/  VIADD R15, R7.reuse, 0x600 ;  /* 0x00000600070f7836 */ /* 0x040fe40000000000 */
[C---:B------:R-:W-:Y:S01]  /*0350*/  VIADD R17, R7.reuse, 0x800 ;  /* 0x0000080007117836 */ /* 0x040fe20000000000 */
[----:B------:R1:W-:Y:S01]  /*0360*/  STG.E desc[UR12][R4.64+0x1000], R13 ;  /* 0x0010000d04007986 */ /* 0x0003e2000c10190c */
[C---:B------:R-:W-:Y:S02]  /*0370*/  VIADD R19, R7.reuse, 0xa00 ;  /* 0x00000a0007137836 */ /* 0x040fe40000000000 */
[C---:B------:R-:W-:Y:S01]  /*0380*/  VIADD R21, R7.reuse, 0xc00 ;  /* 0x00000c0007157836 */ /* 0x040fe20000000000 */
[----:B------:R2:W-:Y:S01]  /*0390*/  STG.E desc[UR12][R4.64+0x1800], R15 ;  /* 0x0018000f04007986 */ /* 0x0005e2000c10190c */
[----:B------:R-:W-:-:S02]  /*03a0*/  VIADD R23, R7, 0xe00 ;  /* 0x00000e0007177836 */ /* 0x000fc40000000000 */
[C---:B------:R-:W-:Y:S01]  /*03b0*/  VIADD R25, R7.reuse, 0x1000 ;  /* 0x0000100007197836 */ /* 0x040fe20000000000 */
[----:B------:R3:W-:Y:S01]  /*03c0*/  STG.E desc[UR12][R4.64+0x2000], R17 ;  /* 0x0020001104007986 */ /* 0x0007e2000c10190c */
[C---:B------:R-:W-:Y:S02]  /*03d0*/  VIADD R27, R7.reuse, 0x1200 ;  /* 0x00001200071b7836 */ /* 0x040fe40000000000 */
[C---:B------:R-:W-:Y:S01]  /*03e0*/  VIADD R29, R7.reuse, 0x1400 ;  /* 0x00001400071d7836 */ /* 0x040fe20000000000 */
[----:B------:R4:W-:Y:S01]  /*03f0*/  STG.E desc[UR12][R4.64+0x2800], R19 ;  /* 0x0028001304007986 */ /* 0x0009e2000c10190c */
[C---:B0-----:R-:W-:Y:S02]  /*0400*/  VIADD R11, R7.reuse, 0x1600 ;  /* 0x00001600070b7836 */ /* 0x041fe40000000000 */
[C---:B-1----:R-:W-:Y:S01]  /*0410*/  VIADD R13, R7.reuse, 0x1800 ;  /* 0x00001800070d7836 */ /* 0x042fe20000000000 */
[----:B------:R-:W-:Y:S01]  /*0420*/  STG.E desc[UR12][R4.64+0x3000], R21 ;  /* 0x0030001504007986 */ /* 0x000fe2000c10190c */
[----:B--2---:R-:W-:-:S02]  /*0430*/  VIADD R15, R7, 0x1a00 ;  /* 0x00001a00070f7836 */ /* 0x004fc40000000000 */
[----:B------:R-:W-:Y:S01]  /*0440*/  VIADD R9, R9, 0x10 ;  /* 0x0000001009097836 */ /* 0x000fe20000000000 */
[----:B------:R-:W-:Y:S01]  /*0450*/  STG.E desc[UR12][R4.64+0x3800], R23 ;  /* 0x0038001704007986 */ /* 0x000fe2000c10190c */
[C---:B---3--:R-:W-:Y:S02]  /*0460*/  VIADD R17, R7.reuse, 0x1c00 ;  /* 0x00001c0007117836 */ /* 0x048fe40000000000 */
[----:B----4-:R-:W-:Y:S01]  /*0470*/  VIADD R19, R7, 0x1e00 ;  /* 0x00001e0007137836 */ /* 0x010fe20000000000 */
[----:B------:R-:W-:Y:S01]  /*0480*/  STG.E desc[UR12][R4.64+0x4000], R25 ;  /* 0x0040001904007986 */ /* 0x000fe2000c10190c */
[----:B------:R-:W-:-:S03]  /*0490*/  ISETP.NE.AND P0, PT, R9, RZ, PT ;  /* 0x000000ff0900720c */ /* 0x000fc60003f05270 */
[----:B------:R-:W-:Y:S04]  /*04a0*/  STG.E desc[UR12][R4.64+0x4800], R27 ;  /* 0x0048001b04007986 */ /* 0x000fe8000c10190c */
[----:B------:R-:W-:Y:S04]  /*04b0*/  STG.E desc[UR12][R4.64+0x5000], R29 ;  /* 0x0050001d04007986 */ /* 0x000fe8000c10190c */
[----:B------:R-:W-:Y:S04]  /*04c0*/  STG.E desc[UR12][R4.64+0x5800], R11 ;  /* 0x0058000b04007986 */ /* 0x000fe8000c10190c */
[----:B------:R-:W-:Y:S04]  /*04d0*/  STG.E desc[UR12][R4.64+0x6000], R13 ;  /* 0x0060000d04007986 */ /* 0x000fe8000c10190c */
[----:B------:R-:W-:Y:S04]  /*04e0*/  STG.E desc[UR12][R4.64+0x6800], R15 ;  /* 0x0068000f04007986 */ /* 0x000fe8000c10190c */
[----:B------:R-:W-:Y:S04]  /*04f0*/  STG.E desc[UR12][R4.64+0x7000], R17 ;  /* 0x0070001104007986 */ /* 0x000fe8000c10190c */
[----:B------:R-:W-:Y:S04]  /*0500*/  STG.E desc[UR12][R4.64+0x7800], R19 ;  /* 0x0078001304007986 */ /* 0x000fe8000c10190c */
[----:B------:R0:W-:Y:S02]  /*0510*/  STG.E desc[UR12][R4.64], R7 ;  /* 0x0000000704007986 */ /* 0x0001e4000c10190c */
[----:B0-----:R-:W-:Y:S01]  /*0520*/  VIADD R7, R7, 0x2000 ;  /* 0x0000200007077836 */ /* 0x001fe20000000000 */
[----:B------:R-:W-:Y:S06]  /*0530*/  @P0 BRA `(.L_x_5) ;  /* 0xfffffffc00700947 */ /* 0x000fec000383ffff */
.L_x_4:
[----:B------:R-:W-:Y:S05]  /*0540*/  BSYNC.RECONVERGENT B1 ;  /* 0x0000000000017941 */ /* 0x000fea0003800200 */
.L_x_3:
[----:B------:R-:W-:Y:S05]  /*0550*/  @!P1 BRA `(.L_x_2) ;  /* 0x0000000000dc9947 */ /* 0x000fea0003800000 */
[----:B------:R-:W-:Y:S01]  /*0560*/  ISETP.GE.U32.AND P0, PT, R10, 0x8, PT ;  /* 0x000000080a00780c */ /* 0x000fe20003f06070 */
[----:B------:R-:W-:Y:S01]  /*0570*/  BSSY.RECONVERGENT B1, `(.L_x_6) ;  /* 0x0000015000017945 */ /* 0x000fe20003800200 */
[----:B------:R-:W-:-:S04]  /*0580*/  LOP3.LUT R12, R8, 0x7, RZ, 0xc0, !PT ;  /* 0x00000007080c7812 */ /* 0x000fc800078ec0ff */
[----:B------:R-:W-:-:S07]  /*0590*/  ISETP.NE.AND P1, PT, R12, RZ, PT ;  /* 0x000000ff0c00720c */ /* 0x000fce0003f25270 */
[----:B------:R-:W-:Y:S06]  /*05a0*/  @!P0 BRA `(.L_x_7) ;  /* 0x0000000000448947 */ /* 0x000fec0003800000 */
[C---:B------:R-:W-:Y:S02]  /*05b0*/  VIADD R9, R7.reuse, 0x200 ;  /* 0x0000020007097836 */ /* 0x040fe40000000000 */
[----:B------:R-:W-:-:S04]  /*05c0*/  IMAD.WIDE.U32 R4, R7, 0x4, R2 ;  /* 0x0000000407047825 */ /* 0x000fc800078e0002 */
[C---:B------:R-:W-:Y:S01]  /*05d0*/  VIADD R11, R7.reuse, 0x400 ;  /* 0x00000400070b7836 */ /* 0x040fe20000000000 */
[----:B------:R-:W-:Y:S01]  /*05e0*/  STG.E desc[UR12][R4.64+0x800], R9 ;  /* 0x0008000904007986 */ /* 0x000fe2000c10190c */
[C---:B------:R-:W-:Y:S02]  /*05f0*/  VIADD R13, R7.reuse, 0x600 ;  /* 0x00000600070d7836 */ /* 0x040fe40000000000 */
[C---:B------:R-:W-:Y:S01]  /*0600*/  VIADD R15, R7.reuse, 0x800 ;  /* 0x00000800070f7836 */ /* 0x040fe20000000000 */
[----:B------:R-:W-:Y:S01]  /*0610*/  STG.E desc[UR12][R4.64+0x1000], R11 ;  /* 0x0010000b04007986 */ /* 0x000fe2000c10190c */
[C---:B------:R-:W-:Y:S02]  /*0620*/  VIADD R17, R7.reuse, 0xa00 ;  /* 0x00000a0007117836 */ /* 0x040fe40000000000 */
[C---:B------:R-:W-:Y:S01]  /*0630*/  VIADD R19, R7.reuse, 0xc00 ;  /* 0x00000c0007137836 */ /* 0x040fe20000000000 */
[----:B------:R-:W-:Y:S01]  /*0640*/  STG.E desc[UR12][R4.64+0x1800], R13 ;  /* 0x0018000d04007986 */ /* 0x000fe2000c10190c */
[----:B------:R-:W-:-:S03]  /*0650*/  VIADD R21, R7, 0xe00 ;  /* 0x00000e0007157836 */ /* 0x000fc60000000000 */
[----:B------:R-:W-:Y:S04]  /*0660*/  STG.E desc[UR12][R4.64+0x2000], R15 ;  /* 0x0020000f04007986 */ /* 0x000fe8000c10190c */
[----:B------:R-:W-:Y:S04]  /*0670*/  STG.E desc[UR12][R4.64+0x2800], R17 ;  /* 0x0028001104007986 */ /* 0x000fe8000c10190c */
[----:B------:R-:W-:Y:S04]  /*0680*/  STG.E desc[UR12][R4.64+0x3000], R19 ;  /* 0x0030001304007986 */ /* 0x000fe8000c10190c */
[----:B------:R-:W-:Y:S04]  /*0690*/  STG.E desc[UR12][R4.64+0x3800], R21 ;  /* 0x0038001504007986 */ /* 0x000fe8000c10190c */
[----:B------:R0:W-:Y:S02]  /*06a0*/  STG.E desc[UR12][R4.64], R7 ;  /* 0x0000000704007986 */ /* 0x0001e4000c10190c */
[----:B0-----:R-:W-:-:S07]  /*06b0*/  VIADD R7, R7, 0x1000 ;  /* 0x0000100007077836 */ /* 0x001fce0000000000 */
.L_x_7:
[----:B------:R-:W-:Y:S05]  /*06c0*/  BSYNC.RECONVERGENT B1 ;  /* 0x0000000000017941 */ /* 0x000fea0003800200 */
.L_x_6:
        /* <DEDUP_REMOVED lines=10> */
[----:B------:R-:W-:-:S03]  /*0770*/  VIADD R13, R7, 0x600 ;  /* 0x00000600070d7836 */ /* 0x000fc60000000000 */
[----:B------:R-:W-:Y:S04]  /*0780*/  STG.E desc[UR12][R4.64+0x1000], R11 ;  /* 0x0010000b04007986 */ /* 0x000fe8000c10190c */
[----:B------:R-:W-:Y:S04]  /*0790*/  STG.E desc[UR12][R4.64+0x1800], R13 ;  /* 0x0018000d04007986 */ /* 0x000fe8000c10190c */
[----:B------:R0:W-:Y:S02]  /*07a0*/  STG.E desc[UR12][R4.64], R7 ;  /* 0x0000000704007986 */ /* 0x0001e4000c10190c */
[----:B0-----:R-:W-:-:S07]  /*07b0*/  VIADD R7, R7, 0x800 ;  /* 0x0000080007077836 */ /* 0x001fce0000000000 */
.L_x_9:
[----:B------:R-:W-:Y:S05]  /*07c0*/  BSYNC.RECONVERGENT B1 ;  /* 0x0000000000017941 */ /* 0x000fea0003800200 */
.L_x_8:
[----:B------:R-:W-:Y:S05]  /*07d0*/  @!P1 BRA `(.L_x_2) ;  /* 0x00000000003c9947 */ /* 0x000fea0003800000 */
[----:B------:R-:W-:Y:S02]  /*07e0*/  IMAD.U32 R4, RZ, RZ, UR6 ;  /* 0x00000006ff047e24 */ /* 0x000fe4000f8e00ff */
[----:B------:R-:W-:Y:S02]  /*07f0*/  IMAD.U32 R5, RZ, RZ, UR4 ;  /* 0x00000004ff057e24 */ /* 0x000fe4000f8e00ff */
[----:B------:R-:W-:Y:S02]  /*0800*/  IMAD.MOV R8, RZ, RZ, -R8 ;  /* 0x000000ffff087224 */ /* 0x000fe400078e0a08 */
[----:B------:R-:W-:-:S03]  /*0810*/  IMAD.WIDE.U32 R4, R7, 0x4, R4 ;  /* 0x0000000407047825 */ /* 0x000fc600078e0004 */
[----:B------:R-:W-:-:S04]  /*0820*/  IADD3 R9, P0, PT, R4, UR14, RZ ;  /* 0x0000000e04097c10 */ /* 0x000fc8000ff1e0ff */
[----:B------:R-:W-:-:S09]  /*0830*/  IADD3.X R10, PT, PT, R5, UR15, RZ, P0, !PT ;  /* 0x0000000f050a7c10 */ /* 0x000fd200087fe4ff */
.L_x_10:
[----:B------:R-:W-:Y:S02]  /*0840*/  VIADD R8, R8, 0x1 ;  /* 0x0000000108087836 */ /* 0x000fe40000000000 */
[----:B------:R-:W-:Y:S01]  /*0850*/  IMAD.MOV.U32 R4, RZ, RZ, R9 ;  /* 0x000000ffff047224 */ /* 0x000fe200078e0009 */
[----:B------:R-:W-:Y:S01]  /*0860*/  IADD3 R9, P1, PT, R9, 0x800, RZ ;  /* 0x0000080009097810 */ /* 0x000fe20007f3e0ff */
[----:B------:R-:W-:Y:S01]  /*0870*/  IMAD.MOV.U32 R5, RZ, RZ, R10 ;  /* 0x000000ffff057224 */ /* 0x000fe200078e000a */
[----:B------:R-:W-:-:S03]  /*0880*/  ISETP.NE.AND P0, PT, R8, RZ, PT ;  /* 0x000000ff0800720c */ /* 0x000fc60003f05270 */
[----:B------:R-:W-:Y:S01]  /*0890*/  IMAD.X R10, RZ, RZ, R10, P1 ;  /* 0x000000ffff0a7224 */ /* 0x000fe200008e060a */
[----:B------:R0:W-:Y:S02]  /*08a0*/  STG.E desc[UR12][R4.64], R7 ;  /* 0x0000000704007986 */ /* 0x0001e4000c10190c */
[----:B0-----:R-:W-:-:S07]  /*08b0*/  VIADD R7, R7, 0x200 ;  /* 0x0000020007077836 */ /* 0x001fce0000000000 */
[----:B------:R-:W-:Y:S05]  /*08c0*/  @P0 BRA `(.L_x_10) ;  /* 0xfffffffc00dc0947 */ /* 0x000fea000383ffff */
.L_x_2:
[----:B------:R-:W-:Y:S05]  /*08d0*/  BSYNC.RECONVERGENT B0 ;  /* 0x0000000000007941 */ /* 0x000fea0003800200 */
.L_x_1:
[----:B------:R-:W-:-:S05]  /*08e0*/  VIADD R4, R6, UR18 ;  /* 0x0000001206047c36 */ /* 0x000fca0008000000 */
[----:B------:R-:W-:-:S13]  /*08f0*/  ISETP.GE.AND P0, PT, R4, UR10, PT ;  /* 0x0000000a04007c0c */ /* 0x000fda000bf06270 */
[----:B------:R-:W-:Y:S05]  /*0900*/  @P0 EXIT ;  /* 0x000000000000094d */ /* 0x000fea0003800000 */
[----:B------:R-:W-:Y:S01]  /*0910*/  IMAD.U32 R5, RZ, RZ, UR16 ;  /* 0x00000010ff057e24 */ /* 0x000fe2000f8e00ff */
[----:B------:R-:W-:Y:S01]  /*0920*/  BSSY.RECONVERGENT B0, `(.L_x_11) ;  /* 0x0000027000007945 */ /* 0x000fe20003800200 */
[----:B------:R-:W-:-:S03]  /*0930*/  IMAD.MOV.U32 R9, RZ, RZ, R4 ;  /* 0x000000ffff097224 */ /* 0x000fc600078e0004 */
[----:B------:R-:W-:Y:S02]  /*0940*/  IADD3 R5, PT, PT, -R5, UR17, R6 ;  /* 0x0000001105057c10 */ /* 0x000fe4000fffe106 */
[----:B------:R-:W-:Y:S02]  /*0950*/  LOP3.LUT R6, RZ, R6, RZ, 0x33, !PT ;  /* 0x00000006ff067212 */ /* 0x000fe400078e33ff */
[----:B------:R-:W-:-:S04]  /*0960*/  VIADDMNMX R5, R5, 0x200, R0, !PT ;  /* 0x0000020005057846 */ /* 0x000fc80007800100 */
[----:B------:R-:W-:-:S05]  /*0970*/  IADD3 R5, PT, PT, R6, UR16, R5 ;  /* 0x0000001006057c10 */ /* 0x000fca000fffe005 */
[----:B------:R-:W-:-:S05]  /*0980*/  VIADD R5, R5, -UR17 ;  /* 0x8000001105057c36 */ /* 0x000fca0008000000 */
[C---:B------:R-:W-:Y:S02]  /*0990*/  ISETP.GE.U32.AND P0, PT, R5.reuse, 0x1e00, PT ;  /* 0x00001e000500780c */ /* 0x040fe40003f06070 */
[----:B------:R-:W-:-:S04]  /*09a0*/  LEA.HI R0, R5, 0x1, RZ, 0x17 ;  /* 0x0000000105007811 */ /* 0x000fc800078fb8ff */
[----:B------:R-:W-:-:S04]  /*09b0*/  LOP3.LUT R10, R0, 0xf, RZ, 0xc0, !PT ;  /* 0x0000000f000a7812 */ /* 0x000fc800078ec0ff */
[----:B------:R-:W-:-:S03]  /*09c0*/  ISETP.NE.AND P1, PT, R10, RZ, PT ;  /* 0x000000ff0a00720c */ /* 0x000fc60003f25270 */
[----:B------:R-:W-:Y:S10]  /*09d0*/  @!P0 BRA `(.L_x_12) ;  /* 0x00000000006c8947 */ /* 0x000ff40003800000 */
[----:B------:R-:W-:Y:S01]  /*09e0*/  IMAD.U32 R6, RZ, RZ, UR5 ;  /* 0x00000005ff067e24 */ /* 0x000fe2000f8e00ff */
[----:B------:R-:W-:-:S04]  /*09f0*/  LOP3.LUT R4, R0, 0xfffff0, RZ, 0xc0, !PT ;  /* 0x00fffff000047812 */ /* 0x000fc800078ec0ff */
[----:B------:R-:W-:Y:S01]  /*0a00*/  IADD3 R6, P0, PT, R6, 0x4000, RZ ;  /* 0x0000400006067810 */ /* 0x000fe20007f1e0ff */
[----:B------:R-:W-:-:S04]  /*0a10*/  IMAD.MOV R8, RZ, RZ, -R4 ;  /* 0x000000ffff087224 */ /* 0x000fc800078e0a04 */
[----:B------:R-:W-:-:S08]  /*0a20*/  IMAD.X R7, RZ, RZ, UR7, P0 ;  /* 0x00000007ff077e24 */ /* 0x000fd000080e06ff */
.L_x_13:
[----:B0-----:R-:W-:Y:S02]  /*0a30*/  IMAD.MOV.U32 R11, RZ, RZ, -0x1 ;  /* 0xffffffffff0b7424 */ /* 0x001fe400078e00ff */
[----:B------:R-:W-:-:S04]  /*0a40*/  IMAD.WIDE R4, R9, 0x4, R6 ;  /* 0x0000000409047825 */ /* 0x000fc800078e0206 */
[----:B------:R-:W-:Y:S01]  /*0a50*/  VIADD R8, R8, 0x10 ;  /* 0x0000001008087836 */ /* 0x000fe20000000000 */
[----:B------:R0:W-:Y:S01]  /*0a60*/  STG.E desc[UR12][R4.64+-0x4000], R11 ;  /* 0xffc0000b04007986 */ /* 0x0001e2000c10190c */
[----:B------:R-:W-:-:S03]  /*0a70*/  VIADD R9, R9, 0x2000 ;  /* 0x0000200009097836 */ /* 0x000fc60000000000 */
[----:B------:R0:W-:Y:S01]  /*0a80*/  STG.E desc[UR12][R4.64+-0x3800], R11 ;  /* 0xffc8000b04007986 */ /* 0x0001e2000c10190c */
[----:B------:R-:W-:-:S03]  /*0a90*/  ISETP.NE.AND P0, PT, R8, RZ, PT ;  /* 0x000000ff0800720c */ /* 0x000fc60003f05270 */
[----:B------:R0:W-:Y:S04]  /*0aa0*/  STG.E desc[UR12][R4.64+-0x3000], R11 ;  /* 0xffd0000b04007986 */ /* 0x0001e8000c10190c */
        /* <DEDUP_REMOVED lines=12> */
[----:B------:R0:W-:Y:S01]  /*0b70*/  STG.E desc[UR12][R4.64+0x3800], R11 ;  /* 0x0038000b04007986 */ /* 0x0001e2000c10190c */
[----:B------:R-:W-:Y:S05]  /*0b80*/  @P0 BRA `(.L_x_13) ;  /* 0xfffffffc00a80947 */ /* 0x000fea000383ffff */
.L_x_12:
[----:B------:R-:W-:Y:S05]  /*0b90*/  BSYNC.RECONVERGENT B0 ;  /* 0x0000000000007941 */ /* 0x000fea0003800200 */
.L_x_11:
[----:B------:R-:W-:Y:S05]  /*0ba0*/  @!P1 EXIT ;  /* 0x000000000000994d */ /* 0x000fea0003800000 */
[----:B------:R-:W-:Y:S01]  /*0bb0*/  ISETP.GE.U32.AND P0, PT, R10, 0x8, PT ;  /* 0x000000080a00780c */ /* 0x000fe20003f06070 */
[----:B------:R-:W-:Y:S01]  /*0bc0*/  BSSY.RECONVERGENT B0, `(.L_x_14) ;  /* 0x000000f000007945 */ /* 0x000fe20003800200 */
[----:B------:R-:W-:-:S04]  /*0bd0*/  LOP3.LUT R6, R0, 0x7, RZ, 0xc0, !PT ;  /* 0x0000000700067812 */ /* 0x000fc800078ec0ff */
[----:B------:R-:W-:-:S07]  /*0be0*/  ISETP.NE.AND P1, PT, R6, RZ, PT ;  /* 0x000000ff0600720c */ /* 0x000fce0003f25270 */
[----:B------:R-:W-:Y:S06]  /*0bf0*/  @!P0 BRA `(.L_x_15) ;  /* 0x00000000002c8947 */ /* 0x000fec0003800000 */
[----:B------:R-:W-:Y:S02]  /*0c00*/  IMAD.MOV.U32 R7, RZ, RZ, -0x1 ;  /* 0xffffffffff077424 */ /* 0x000fe400078e00ff */
[----:B0-----:R-:W-:-:S04]  /*0c10*/  IMAD.WIDE R4, R9, 0x4, R2 ;  /* 0x0000000409047825 */ /* 0x001fc800078e0202 */
[----:B------:R-:W-:Y:S01]  /*0c20*/  VIADD R9, R9, 0x1000 ;  /* 0x0000100009097836 */ /* 0x000fe20000000000 */
[----:B------:R1:W-:Y:S04]  /*0c30*/  STG.E desc[UR12][R4.64], R7 ;  /* 0x0000000704007986 */ /* 0x0003e8000c10190c */
[----:B------:R1:W-:Y:S04]  /*0c40*/  STG.E desc[UR12][R4.64+0x800], R7 ;  /* 0x0008000704007986 */ /* 0x0003e8000c10190c */
[----:B------:R1:W-:Y:S04]  /*0c50*/  STG.E desc[UR12][R4.64+0x1000], R7 ;  /* 0x0010000704007986 */ /* 0x0003e8000c10190c */
[----:B------:R1:W-:Y:S04]  /*0c60*/  STG.E desc[UR12][R4.64+0x1800], R7 ;  /* 0x0018000704007986 */ /* 0x0003e8000c10190c */
[----:B------:R1:W-:Y:S04]  /*0c70*/  STG.E desc[UR12][R4.64+0x2000], R7 ;  /* 0x0020000704007986 */ /* 0x0003e8000c10190c */
[----:B------:R1:W-:Y:S04]  /*0c80*/  STG.E desc[UR12][R4.64+0x2800], R7 ;  /* 0x0028000704007986 */ /* 0x0003e8000c10190c */
[----:B------:R1:W-:Y:S04]  /*0c90*/  STG.E desc[UR12][R4.64+0x3000], R7 ;  /* 0x0030000704007986 */ /* 0x0003e8000c10190c */
[----:B------:R1:W-:Y:S02]  /*0ca0*/  STG.E desc[UR12][R4.64+0x3800], R7 ;  /* 0x0038000704007986 */ /* 0x0003e4000c10190c */
.L_x_15:
[----:B------:R-:W-:Y:S05]  /*0cb0*/  BSYNC.RECONVERGENT B0 ;  /* 0x0000000000007941 */ /* 0x000fea0003800200 */
.L_x_14:
[----:B------:R-:W-:Y:S05]  /*0cc0*/  @!P1 EXIT ;  /* 0x000000000000994d */ /* 0x000fea0003800000 */
[----:B------:R-:W-:Y:S02]  /*0cd0*/  ISETP.GE.U32.AND P0, PT, R6, 0x4, PT ;  /* 0x000000040600780c */ /* 0x000fe40003f06070 */
[----:B------:R-:W-:-:S04]  /*0ce0*/  LOP3.LUT R0, R0, 0x3, RZ, 0xc0, !PT ;  /* 0x0000000300007812 */ /* 0x000fc800078ec0ff */
[----:B------:R-:W-:-:S07]  /*0cf0*/  ISETP.NE.AND P1, PT, R0, RZ, PT ;  /* 0x000000ff0000720c */ /* 0x000fce0003f25270 */
[----:B-1----:R-:W-:Y:S02]  /*0d00*/  @P0 IMAD.MOV.U32 R7, RZ, RZ, -0x1 ;  /* 0xffffffffff070424 */ /* 0x002fe400078e00ff */
[----:B0-----:R-:W-:-:S04]  /*0d10*/  @P0 IMAD.WIDE R4, R9, 0x4, R2 ;  /* 0x0000000409040825 */ /* 0x001fc800078e0202 */
[----:B------:R-:W-:Y:S01]  /*0d20*/  @P0 VIADD R9, R9, 0x800 ;  /* 0x0000080009090836 */ /* 0x000fe20000000000 */
[----:B------:R0:W-:Y:S04]  /*0d30*/  @P0 STG.E desc[UR12][R4.64], R7 ;  /* 0x0000000704000986 */ /* 0x0001e8000c10190c */
[----:B------:R0:W-:Y:S04]  /*0d40*/  @P0 STG.E desc[UR12][R4.64+0x800], R7 ;  /* 0x0008000704000986 */ /* 0x0001e8000c10190c */
[----:B------:R0:W-:Y:S04]  /*0d50*/  @P0 STG.E desc[UR12][R4.64+0x1000], R7 ;  /* 0x0010000704000986 */ /* 0x0001e8000c10190c */
[----:B------:R0:W-:Y:S01]  /*0d60*/  @P0 STG.E desc[UR12][R4.64+0x1800], R7 ;  /* 0x0018000704000986 */ /* 0x0001e2000c10190c */
[----:B------:R-:W-:Y:S05]  /*0d70*/  @!P1 EXIT ;  /* 0x000000000000994d */ /* 0x000fea0003800000 */
[----:B------:R-:W-:Y:S02]  /*0d80*/  IMAD.MOV R0, RZ, RZ, -R0 ;  /* 0x000000ffff007224 */ /* 0x000fe400078e0a00 */
[----:B0-----:R-:W-:-:S07]  /*0d90*/  IMAD.MOV.U32 R7, RZ, RZ, -0x1 ;  /* 0xffffffffff077424 */ /* 0x001fce00078e00ff */
.L_x_16:
[----:B------:R-:W-:-:S04]  /*0da0*/  IMAD.WIDE R4, R9, 0x4, R2 ;  /* 0x0000000409047825 */ /* 0x000fc800078e0202 */
[----:B------:R-:W-:Y:S01]  /*0db0*/  VIADD R0, R0, 0x1 ;  /* 0x0000000100007836 */ /* 0x000fe20000000000 */
[----:B------:R0:W-:Y:S01]  /*0dc0*/  STG.E desc[UR12][R4.64], R7 ;  /* 0x0000000704007986 */ /* 0x0001e2000c10190c */
[----:B------:R-:W-:-:S03]  /*0dd0*/  VIADD R9, R9, 0x200 ;  /* 0x0000020009097836 */ /* 0x000fc60000000000 */
[----:B------:R-:W-:-:S13]  /*0de0*/  ISETP.NE.AND P0, PT, R0, RZ, PT ;  /* 0x000000ff0000720c */ /* 0x000fda0003f05270 */
[----:B0-----:R-:W-:Y:S05]  /*0df0*/  @P0 BRA `(.L_x_16) ;  /* 0xfffffffc00e80947 */ /* 0x001fea000383ffff */
[----:B------:R-:W-:Y:S05]  /*0e00*/  EXIT ;  /* 0x000000000000794d */ /* 0x000fea0003800000 */
.L_x_0:
[----:B------:R-:W0:Y:S01]  /*0e10*/  S2R R21, SR_TID.X ;  /* 0x0000000000157919 */ /* 0x000e220000002100 */
[----:B------:R-:W1:Y:S01]  /*0e20*/  S2UR UR5, SR_CgaCtaId ;  /* 0x00000000000579c3 */ /* 0x000e620000008800 */
[----:B------:R-:W2:Y:S01]  /*0e30*/  LDCU UR11, c[0x0][0x3a0] ;  /* 0x00007400ff0b77ac */ /* 0x000ea20008000800 */
[----:B------:R-:W-:Y:S01]  /*0e40*/  BSSY.RECONVERGENT B0, `(.L_x_17) ;  /* 0x0000169000007945 */ /* 0x000fe20003800200 */
[----:B------:R-:W-:Y:S01]  /*0e50*/  UMOV UR4, 0x400 ;  /* 0x0000040000047882 */ /* 0x000fe20000000000 */
[----:B------:R-:W3:Y:S04]  /*0e60*/  LDCU.64 UR14, c[0x0][0x380] ;  /* 0x00007000ff0e77ac */ /* 0x000ee80008000a00 */
[----:B------:R-:W4:Y:S01]  /*0e70*/  LDC R20, c[0x0][0x3a4] ;  /* 0x0000e900ff147b82 */ /* 0x000f220000000800 */
[----:B--2---:R-:W-:-:S02]  /*0e80*/  USHF.R.S32.HI UR10, URZ, 0x1f, UR11 ;  /* 0x0000001fff0a7899 */ /* 0x004fc4000801140b */
[----:B------:R-:W-:Y:S02]  /*0e90*/  UIMAD UR7, UR7, UR11, URZ ;  /* 0x0000000b070772a4 */ /* 0x000fe4000f8e02ff */
[----:B-1----:R-:W-:Y:S02]  /*0ea0*/  ULEA UR6, UR5, UR4, 0x18 ;  /* 0x0000000405067291 */ /* 0x002fe4000f8ec0ff */
[----:B------:R-:W-:Y:S02]  /*0eb0*/  UIMAD.WIDE.U32 UR4, UR8, UR11, URZ ;  /* 0x0000000b080472a5 */ /* 0x000fe4000f8e00ff */
[----:B------:R-:W-:Y:S02]  /*0ec0*/  UIMAD UR7, UR8, UR10, UR7 ;  /* 0x0000000a080772a4 */ /* 0x000fe4000f8e0207 */
[----:B---3--:R-:W-:Y:S01]  /*0ed0*/  ULEA UR8, UP0, UR4, UR14, 0x2 ;  /* 0x0000000e04087291 */ /* 0x008fe2000f8010ff */
[C---:B0-----:R-:W-:Y:S01]  /*0ee0*/  ISETP.NE.AND P0, PT, R21.reuse, RZ, PT ;  /* 0x000000ff1500720c */ /* 0x041fe20003f05270 */
[----:B------:R-:W-:Y:S01]  /*0ef0*/  UIADD3 UR5, UPT, UPT, UR5, UR7, URZ ;  /* 0x0000000705057290 */ /* 0x000fe2000fffe0ff */
[----:B------:R-:W-:Y:S01]  /*0f00*/  ISETP.GT.U32.AND P1, PT, R21, 0x1ff, PT ;  /* 0x000001ff1500780c */ /* 0x000fe20003f24070 */
[----:B------:R-:W-:Y:S01]  /*0f10*/  IMAD.U32 R22, RZ, RZ, UR6 ;  /* 0x00000006ff167e24 */ /* 0x000fe2000f8e00ff */
[----:B------:R-:W-:-:S02]  /*0f20*/  ULEA UR10, UP1, UR16, UR8, 0x2 ;  /* 0x00000008100a7291 */ /* 0x000fc4000f8210ff */
[----:B------:R-:W-:Y:S02]  /*0f30*/  IMAD.U32 R6, RZ, RZ, UR8 ;  /* 0x00000008ff067e24 */ /* 0x000fe4000f8e00ff */
[----:B------:R-:W-:Y:S02]  /*0f40*/  IMAD R0, R21, 0x4, R22 ;  /* 0x0000000415007824 */ /* 0x000fe400078e0216 */
[----:B------:R-:W-:-:S03]  /*0f50*/  IMAD.U32 R4, RZ, RZ, UR10 ;  /* 0x0000000aff047e24 */ /* 0x000fc6000f8e00ff */
[----:B------:R-:W-:Y:S04]  /*0f60*/  @!P0 STS [UR6+0x4864], RZ ;  /* 0x004864ffff008988 */ /* 0x000fe80008000806 */
[----:B------:R-:W-:Y:S01]  /*0f70*/  @!P0 STS [UR6+0x486c], RZ ;  /* 0x00486cffff008988 */ /* 0x000fe20008000806 */
[----:B------:R-:W-:Y:S01]  /*0f80*/  BAR.SYNC.DEFER_BLOCKING 0x0 ;  /* 0x0000000000007b1d */ /* 0x000fe20000010000 */
[----:B----4-:R-:W-:Y:S01]  /*0f90*/  ISETP.NE.AND P0, PT, R20, 0x1, PT ;  /* 0x000000011400780c */ /* 0x010fe20003f05270 */
[----:B------:R-:W-:Y:S02]  /*0fa0*/  ULEA.HI.X UR6, UR4, UR15, UR5, 0x2, UP0 ;  /* 0x0000000f04067291 */ /* 0x000fe400080f1405 */
[----:B------:R-:W-:Y:S02]  /*0fb0*/  UIADD3 UR5, UPT, UPT, UR16, UR4, URZ ;  /* 0x0000000410057290 */ /* 0x000fe4000fffe0ff */
[----:B------:R-:W-:-:S02]  /*0fc0*/  ULEA.HI.X UR4, UR16, UR6, UR9, 0x2, UP1 ;  /* 0x0000000610047291 */ /* 0x000fc400088f1409 */
[----:B------:R-:W-:Y:S01]  /*0fd0*/  ULEA UR5, UR5, UR14, 0x2 ;  /* 0x0000000e05057291 */ /* 0x000fe2000f8e10ff */
[----:B------:R-:W-:-:S03]  /*0fe0*/  IMAD.U32 R7, RZ, RZ, UR6 ;  /* 0x00000006ff077e24 */ /* 0x000fc6000f8e00ff */
[----:B------:R-:W-:Y:S01]  /*0ff0*/  IMAD.U32 R5, RZ, RZ, UR4 ;  /* 0x00000004ff057e24 */ /* 0x000fe2000f8e00ff */
[----:B------:R0:W-:Y:S04]  /*1000*/  STS [R0+0x8a0], RZ ;  /* 0x0008a0ff00007388 */ /* 0x0001e80000000800 */
[----:B------:R0:W-:Y:S04]  /*1010*/  STS [R0+0x10a0], RZ ;  /* 0x0010a0ff00007388 */ /* 0x0001e80000000800 */
[----:B------:R0:W-:Y:S04]  /*1020*/  STS [R0+0x18a0], RZ ;  /* 0x0018a0ff00007388 */ /* 0x0001e80000000800 */
[----:B------:R0:W-:Y:S01]  /*1030*/  @!P1 STS [R0+0x20a0], RZ ;  /* 0x0020a0ff00009388 */ /* 0x0001e20000000800 */
[----:B------:R-:W-:Y:S06]  /*1040*/  BAR.SYNC.DEFER_BLOCKING 0x0 ;  /* 0x0000000000007b1d */ /* 0x000fec0000010000 */
[----:B------:R-:W-:Y:S05]  /*1050*/  @P0 BRA `(.L_x_18) ;  /* 0x00000004007c0947 */ /* 0x000fea0003800000 */
[----:B------:R-:W-:Y:S01]  /*1060*/  ULOP3.LUT UR7, UR5, 0xf, URZ, 0xc0, !UPT ;  /* 0x0000000f05077892 */ /* 0x000fe2000f8ec0ff */
[----:B------:R-:W-:Y:S03]  /*1070*/  BSSY.RECONVERGENT B1, `(.L_x_19) ;  /* 0x0000042000017945 */ /* 0x000fe60003800200 */
[----:B------:R-:W-:Y:S02]  /*1080*/  UIADD3 UR6, UP1, UPT, -UR7, 0x10, URZ ;  /* 0x0000001007067890 */ /* 0x000fe4000ff3e1ff */
[----:B------:R-:W-:Y:S02]  /*1090*/  UISETP.NE.U32.AND UP0, UPT, UR7, URZ, UPT ;  /* 0x000000ff0700728c */ /* 0x000fe4000bf05070 */
[----:B------:R-:W-:Y:S02]  /*10a0*/  UIADD3.X UR7, UPT, UPT, URZ, -0x1, URZ, UP1, !UPT ;  /* 0xffffffffff077890 */ /* 0x000fe40008ffe4ff */
[----:B------:R-:W-:-:S02]  /*10b0*/  UISETP.NE.AND.EX UP0, UPT, URZ, URZ, UPT, UP0 ;  /* 0x000000ffff00728c */ /* 0x000fc4000bf05300 */
[----:B------:R-:W-:-:S04]  /*10c0*/  USHF.R.U64 UR6, UR6, 0x2, UR7 ;  /* 0x0000000206067899 */ /* 0x000fc80008001207 */
[----:B------:R-:W-:-:S06]  /*10d0*/  USEL UR6, UR6, URZ, UP0 ;  /* 0x000000ff06067287 */ /* 0x000fcc0008000000 */
[----:B------:R-:W-:-:S05]  /*10e0*/  IMAD.U32 R2, RZ, RZ, UR6 ;  /* 0x00000006ff027e24 */ /* 0x000fca000f8e00ff */
[----:B------:R-:W-:-:S04]  /*10f0*/  VIMNMX R2, PT, PT, R2, UR18, PT ;  /* 0x0000001202027c48 */ /* 0x000fc8000bfe0100 */
[C---:B------:R-:W-:Y:S01]  /*1100*/  IADD3 R3, PT, PT, -R2.reuse, UR18, RZ ;  /* 0x0000001202037c10 */ /* 0x040fe2000fffe1ff */
[----:B------:R-:W-:Y:S01]  /*1110*/  IMAD.IADD R13, R2, 0x1, R21 ;  /* 0x00000001020d7824 */ /* 0x000fe200078e0215 */
[----:B------:R-:W-:Y:S02]  /*1120*/  ISETP.GE.U32.AND P0, PT, R21, R2, PT ;  /* 0x000000021500720c */ /* 0x000fe40003f06070 */
[----:B------:R-:W-:-:S04]  /*1130*/  SHF.R.S32.HI R8, RZ, 0x1f, R3 ;  /* 0x0000001fff087819 */ /* 0x000fc80000011403 */
[----:B------:R-:W-:-:S04]  /*1140*/  LEA.HI R8, R8, R3, RZ, 0x2 ;  /* 0x0000000308087211 */ /* 0x000fc800078f10ff */
[----:B------:R-:W-:-:S04]  /*1150*/  SHF.R.S32.HI R12, RZ, 0x2, R8 ;  /* 0x00000002ff0c7819 */ /* 0x000fc80000011408 */
[C---:B------:R-:W-:Y:S01]  /*1160*/  ISETP.GT.AND P2, PT, R12.reuse, R21, PT ;  /* 0x000000150c00720c */ /* 0x040fe20003f44270 */
[----:B------:R-:W-:-:S05]  /*1170*/  IMAD R13, R12, 0x4, R13 ;  /* 0x000000040c0d7824 */ /* 0x000fca00078e020d */
[----:B------:R-:W-:-:S07]  /*1180*/  ISETP.GE.AND P1, PT, R13, UR18, PT ;  /* 0x000000120d007c0c */ /* 0x000fce000bf26270 */
[----:B------:R-:W-:Y:S06]  /*1190*/  @!P2 BRA `(.L_x_20) ;  /* 0x0000000000bca947 */ /* 0x000fec0003800000 */
[----:B------:R-:W-:Y:S02]  /*11a0*/  IMAD.MOV.U32 R15, RZ, RZ, R21 ;  /* 0x000000ffff0f7224 */ /* 0x000fe400078e0015 */
[----:B------:R-:W-:-:S04]  /*11b0*/  IMAD.WIDE R2, R2, 0x4, R4 ;  /* 0x0000000402027825 */ /* 0x000fc800078e0204 */
[----:B------:R-:W-:-:S07]  /*11c0*/  VIADD R14, R22, 0x8a0 ;  /* 0x000008a0160e7836 */ /* 0x000fce0000000000 */
.L_x_21:
[----:B-1----:R-:W-:-:S04]  /*11d0*/  SHF.R.S64 R9, RZ, 0x1c, R15 ;  /* 0x0000001cff097819 */ /* 0x002fc8000000100f */
[----:B------:R-:W-:-:S04]  /*11e0*/  IADD3 R8, P2, PT, R2, R9, RZ ;  /* 0x0000000902087210 */ /* 0x000fc80007f5e0ff */
[----:B------:R-:W-:-:S06]  /*11f0*/  LEA.HI.X.SX32 R9, R15, R3, 0x4, P2 ;  /* 0x000000030f097211 */ /* 0x000fcc00010f26ff */
[----:B------:R-:W2:Y:S01]  /*1200*/  LDG.E.128 R8, desc[UR12][R8.64] ;  /* 0x0000000c08087981 */ /* 0x000ea2000c1e1d00 */
[----:B------:R-:W-:Y:S01]  /*1210*/  VIADD R15, R15, 0x200 ;  /* 0x000002000f0f7836 */ /* 0x000fe20000000000 */
[----:B--2---:R-:W1:Y:S08]  /*1220*/  F2F.F16.F32 R11, R11 ;  /* 0x0000000b000b7304 */ /* 0x004e700000200800 */
[----:B------:R2:W3:Y:S01]  /*1230*/  F2F.F16.F32 R16, R8 ;  /* 0x0000000800107304 */ /* 0x0004e20000200800 */
[----:B-1----:R-:W-:-:S07]  /*1240*/  PRMT R23, R11, 0x9910, RZ ;  /* 0x000099100b177816 */ /* 0x002fce00000000ff */
[----:B------:R-:W1:Y:S01]  /*1250*/  F2F.F16.F32 R17, R9 ;  /* 0x0000000900117304 */ /* 0x000e620000200800 */
[----:B--2---:R-:W-:Y:S01]  /*1260*/  IMAD.MOV.U32 R8, RZ, RZ, R23 ;  /* 0x000000ffff087224 */ /* 0x004fe200078e0017 */
[----:B---3--:R-:W-:-:S06]  /*1270*/  PRMT R18, R16, 0x9910, RZ ;  /* 0x0000991010127816 */ /* 0x008fcc00000000ff */
[----:B------:R-:W2:Y:S01]  /*1280*/  F2F.F16.F32 R10, R10 ;  /* 0x0000000a000a7304 */ /* 0x000ea20000200800 */
[----:B------:R-:W-:Y:S02]  /*1290*/  ISETP.GE.AND P5, PT, R8, RZ, PT ;  /* 0x000000ff0800720c */ /* 0x000fe40003fa6270 */
[----:B------:R-:W-:Y:S02]  /*12a0*/  ISETP.GE.AND P2, PT, R18, RZ, PT ;  /* 0x000000ff1200720c */ /* 0x000fe40003f46270 */
[----:B-1----:R-:W-:-:S04]  /*12b0*/  PRMT R19, R17, 0x9910, RZ ;  /* 0x0000991011137816 */ /* 0x002fc800000000ff */
[----:B------:R-:W-:-:S05]  /*12c0*/  ISETP.GE.AND P3, PT, R19, RZ, PT ;  /* 0x000000ff1300720c */ /* 0x000fca0003f66270 */
[----:B------:R-:W-:Y:S02]  /*12d0*/  @P5 LOP3.LUT R11, R11, 0x7fe0, RZ, 0xc, !PT ;  /* 0x00007fe00b0b5812 */ /* 0x000fe400078e0cff */
[----:B--2---:R-:W-:Y:S02]  /*12e0*/  PRMT R20, R10, 0x9910, RZ ;  /* 0x000099100a147816 */ /* 0x004fe400000000ff */
[----:B------:R-:W-:Y:S02]  /*12f0*/  @P2 LOP3.LUT R16, R16, 0x7fe0, RZ, 0xc, !PT ;  /* 0x00007fe010102812 */ /* 0x000fe400078e0cff */
[----:B------:R-:W-:Y:S02]  /*1300*/  ISETP.GE.AND P4, PT, R20, RZ, PT ;  /* 0x000000ff1400720c */ /* 0x000fe40003f86270 */
[----:B------:R-:W-:Y:S02]  /*1310*/  LOP3.LUT R8, R16, 0xffff, RZ, 0xc0, !PT ;  /* 0x0000ffff10087812 */ /* 0x000fe400078ec0ff */
[----:B------:R-:W-:-:S02]  /*1320*/  @P3 LOP3.LUT R17, R17, 0x7fe0, RZ, 0xc, !PT ;  /* 0x00007fe011113812 */ /* 0x000fc400078e0cff */
[----:B------:R-:W-:Y:S02]  /*1330*/  LOP3.LUT R11, R11, 0xffff, RZ, 0xc0, !PT ;  /* 0x0000ffff0b0b7812 */ /* 0x000fe400078ec0ff */
[----:B------:R-:W-:Y:S02]  /*1340*/  LOP3.LUT R9, R17, 0xffff, RZ, 0xc0, !PT ;  /* 0x0000ffff11097812 */ /* 0x000fe400078ec0ff */
[----:B------:R-:W-:Y:S02]  /*1350*/  SHF.R.U32.HI R8, RZ, 0x5, R8 ;  /* 0x00000005ff087819 */ /* 0x000fe40000011608 */
[----:B------:R-:W-:Y:S02]  /*1360*/  SHF.R.U32.HI R9, RZ, 0x5, R9 ;  /* 0x00000005ff097819 */ /* 0x000fe40000011609 */
[----:B------:R-:W-:Y:S02]  /*1370*/  @P4 LOP3.LUT R10, R10, 0x7fe0, RZ, 0xc, !PT ;  /* 0x00007fe00a0a4812 */ /* 0x000fe400078e0cff */
[----:B------:R-:W-:-:S02]  /*1380*/  SHF.R.U32.HI R11, RZ, 0x5, R11 ;  /* 0x00000005ff0b7819 */ /* 0x000fc4000001160b */
[----:B------:R-:W-:Y:S02]  /*1390*/  LOP3.LUT R10, R10, 0xffff, RZ, 0xc0, !PT ;  /* 0x0000ffff0a0a7812 */ /* 0x000fe400078ec0ff */
[----:B------:R-:W-:Y:S02]  /*13a0*/  LOP3.LUT R17, R8, 0xffff, RZ, 0xc0, !PT ;  /* 0x0000ffff08117812 */ /* 0x000fe400078ec0ff */
[----:B------:R-:W-:Y:S02]  /*13b0*/  SHF.R.U32.HI R10, RZ, 0x5, R10 ;  /* 0x00000005ff0a7819 */ /* 0x000fe4000001160a */
[----:B------:R-:W-:Y:S01]  /*13c0*/  LOP3.LUT R9, R9, 0xffff, RZ, 0xc0, !PT ;  /* 0x0000ffff09097812 */ /* 0x000fe200078ec0ff */
[--C-:B------:R-:W-:Y:S01]  /*13d0*/  IMAD R8, R17, 0x4, R14.reuse ;  /* 0x0000000411087824 */ /* 0x100fe200078e020e */
[----:B------:R-:W-:Y:S02]  /*13e0*/  ISETP.GT.AND P2, PT, R12, R15, PT ;  /* 0x0000000f0c00720c */ /* 0x000fe40003f44270 */
[----:B------:R-:W-:Y:S01]  /*13f0*/  LOP3.LUT R19, R10, 0xffff, RZ, 0xc0, !PT ;  /* 0x0000ffff0a137812 */ /* 0x000fe200078ec0ff */
[--C-:B------:R-:W-:Y:S01]  /*1400*/  IMAD R9, R9, 0x4, R14.reuse ;  /* 0x0000000409097824 */ /* 0x100fe200078e020e */
[----:B------:R-:W-:Y:S01]  /*1410*/  LOP3.LUT R11, R11, 0xffff, RZ, 0xc0, !PT ;  /* 0x0000ffff0b0b7812 */ /* 0x000fe200078ec0ff */
[----:B------:R1:W-:Y:S02]  /*1420*/  ATOMS.POPC.INC.32 RZ, [R8+URZ] ;  /* 0x0000000008ff7f8c */ /* 0x0003e4000d8000ff */
[----:B------:R-:W-:-:S02]  /*1430*/  IMAD R10, R19, 0x4, R14 ;  /* 0x00000004130a7824 */ /* 0x000fc400078e020e */
[----:B------:R-:W-:Y:S01]  /*1440*/  IMAD R11, R11, 0x4, R14 ;  /* 0x000000040b0b7824 */ /* 0x000fe200078e020e */
[----:B------:R1:W-:Y:S04]  /*1450*/  ATOMS.POPC.INC.32 RZ, [R9+URZ] ;  /* 0x0000000009ff7f8c */ /* 0x0003e8000d8000ff */
[----:B------:R1:W-:Y:S04]  /*1460*/  ATOMS.POPC.INC.32 RZ, [R10+URZ] ;  /* 0x000000000aff7f8c */ /* 0x0003e8000d8000ff */
[----:B------:R1:W-:Y:S01]  /*1470*/  ATOMS.POPC.INC.32 RZ, [R11+URZ] ;  /* 0x000000000bff7f8c */ /* 0x0003e2000d8000ff */
[----:B------:R-:W-:Y:S05]  /*1480*/  @P2 BRA `(.L_x_21) ;  /* 0xfffffffc00502947 */ /* 0x000fea000383ffff */
.L_x_20:
[----:B------:R-:W-:Y:S05]  /*1490*/  BSYNC.RECONVERGENT B1 ;  /* 0x0000000000017941 */ /* 0x000fea0003800200 */
.L_x_19:
[----:B------:R-:W-:Y:S01]  /*14a0*/  BSSY.RECONVERGENT B1, `(.L_x_22) ;  /* 0x000000d000017945 */ /* 0x000fe20003800200 */
[----:B------:R-:W-:-:S03]  /*14b0*/  IMAD.WIDE.U32 R2, R21, 0x4, R4 ;  /* 0x0000000415027825 */ /* 0x000fc600078e0004 */
[----:B------:R-:W-:Y:S05]  /*14c0*/  @P0 BRA `(.L_x_23) ;  /* 0x0000000000280947 */ /* 0x000fea0003800000 */
[----:B------:R-:W1:Y:S02]  /*14d0*/  LDG.E R2, desc[UR12][R2.64] ;  /* 0x0000000c02027981 */ /* 0x000e64000c1e1900 */
[----:B-1----:R-:W1:Y:S02]  /*14e0*/  F2F.F16.F32 R8, R2 ;  /* 0x0000000200087304 */ /* 0x002e640000200800 */
[----:B-1----:R-:W-:-:S04]  /*14f0*/  PRMT R9, R8, 0x9910, RZ ;  /* 0x0000991008097816 */ /* 0x002fc800000000ff */
[----:B------:R-:W-:-:S13]  /*1500*/  ISETP.GE.AND P0, PT, R9, RZ, PT ;  /* 0x000000ff0900720c */ /* 0x000fda0003f06270 */
[----:B------:R-:W-:-:S04]  /*1510*/  @P0 LOP3.LUT R8, R8, 0x7fe0, RZ, 0xc, !PT ;  /* 0x00007fe008080812 */ /* 0x000fc800078e0cff */
[----:B------:R-:W-:-:S04]  /*1520*/  LOP3.LUT R8, R8, 0xffff, RZ, 0xc0, !PT ;  /* 0x0000ffff08087812 */ /* 0x000fc800078ec0ff */
[----:B------:R-:W-:-:S04]  /*1530*/  SHF.R.U32.HI R8, RZ, 0x5, R8 ;  /* 0x00000005ff087819 */ /* 0x000fc80000011608 */
[----:B------:R-:W-:-:S05]  /*1540*/  LOP3.LUT R9, R8, 0xffff, RZ, 0xc0, !PT ;  /* 0x0000ffff08097812 */ /* 0x000fca00078ec0ff */
[----:B------:R-:W-:-:S05]  /*1550*/  IMAD R8, R9, 0x4, R22 ;  /* 0x0000000409087824 */ /* 0x000fca00078e0216 */
[----:B------:R2:W-:Y:S02]  /*1560*/  ATOMS.POPC.INC.32 RZ, [R8+URZ+0x8a0] ;  /* 0x0008a00008ff7f8c */ /* 0x0005e4000d8000ff */
.L_x_23:
[----:B------:R-:W-:Y:S05]  /*1570*/  BSYNC.RECONVERGENT B1 ;  /* 0x0000000000017941 */ /* 0x000fea0003800200 */
.L_x_22:
[----:B------:R-:W-:Y:S05]  /*1580*/  @P1 BRA `(.L_x_24) ;  /* 0x0000000c00d01947 */ /* 0x000fea0003800000 */
[----:B------:R-:W-:-:S06]  /*1590*/  IMAD.WIDE R2, R13, 0x4, R4 ;  /* 0x000000040d027825 */ /* 0x000fcc00078e0204 */
[----:B------:R-:W1:Y:S02]  /*15a0*/  LDG.E R2, desc[UR12][R2.64] ;  /* 0x0000000c02027981 */ /* 0x000e64000c1e1900 */
[----:B-12---:R-:W1:Y:S02]  /*15b0*/  F2F.F16.F32 R8, R2 ;  /* 0x0000000200087304 */ /* 0x006e640000200800 */
[----:B-1----:R-:W-:-:S04]  /*15c0*/  PRMT R9, R8, 0x9910, RZ ;  /* 0x0000991008097816 */ /* 0x002fc800000000ff */
[----:B------:R-:W-:-:S13]  /*15d0*/  ISETP.GE.AND P0, PT, R9, RZ, PT ;  /* 0x000000ff0900720c */ /* 0x000fda0003f06270 */
[----:B------:R-:W-:-:S04]  /*15e0*/  @P0 LOP3.LUT R8, R8, 0x7fe0, RZ, 0xc, !PT ;  /* 0x00007fe008080812 */ /* 0x000fc800078e0cff */
[----:B------:R-:W-:-:S04]  /*15f0*/  LOP3.LUT R8, R8, 0xffff, RZ, 0xc0, !PT ;  /* 0x0000ffff08087812 */ /* 0x000fc800078ec0ff */
[----:B------:R-:W-:-:S04]  /*1600*/  SHF.R.U32.HI R8, RZ, 0x5, R8 ;  /* 0x00000005ff087819 */ /* 0x000fc80000011608 */
[----:B------:R-:W-:-:S05]  /*1610*/  LOP3.LUT R9, R8, 0xffff, RZ, 0xc0, !PT ;  /* 0x0000ffff08097812 */ /* 0x000fca00078ec0ff */
[----:B------:R-:W-:-:S05]  /*1620*/  IMAD R8, R9, 0x4, R22 ;  /* 0x0000000409087824 */ /* 0x000fca00078e0216 */
[----:B------:R1:W-:Y:S01]  /*1630*/  ATOMS.POPC.INC.32 RZ, [R8+URZ+0x8a0] ;  /* 0x0008a00008ff7f8c */ /* 0x0003e2000d8000ff */
[----:B------:R-:W-:Y:S05]  /*1640*/  BRA `(.L_x_24) ;  /* 0x0000000c00a07947 */ /* 0x000fea0003800000 */
.L_x_18:
[----:B------:R-:W-:-:S05]  /*1650*/  VIADD R29, R21, UR16 ;  /* 0x00000010151d7c36 */ /* 0x000fca0008000000 */
[----:B------:R-:W-:-:S13]  /*1660*/  ISETP.GE.AND P0, PT, R29, UR17, PT ;  /* 0x000000111d007c0c */ /* 0x000fda000bf06270 */
[----:B------:R-:W-:Y:S05]  /*1670*/  @P0 BRA `(.L_x_24) ;  /* 0x0000000c00940947 */ /* 0x000fea0003800000 */
[----:B------:R-:W-:Y:S01]  /*1680*/  IMAD.U32 R2, RZ, RZ, UR16 ;  /* 0x00000010ff027e24 */ /* 0x000fe2000f8e00ff */
[----:B------:R-:W-:Y:S04]  /*1690*/  BSSY.RECONVERGENT B1, `(.L_x_25) ;  /* 0x000007e000017945 */ /* 0x000fe80003800200 */
[----:B------:R-:W-:Y:S02]  /*16a0*/  IADD3 R3, PT, PT, R2, 0x200, R21 ;  /* 0x0000020002037810 */ /* 0x000fe40007ffe015 */
[----:B------:R-:W-:Y:S02]  /*16b0*/  LOP3.LUT R2, RZ, R21, RZ, 0x33, !PT ;  /* 0x00000015ff027212 */ /* 0x000fe400078e33ff */
[----:B------:R-:W-:-:S04]  /*16c0*/  VIMNMX R23, PT, PT, R3, UR17, !PT ;  /* 0x0000001103177c48 */ /* 0x000fc8000ffe0100 */
[----:B------:R-:W-:-:S04]  /*16d0*/  IADD3 R23, PT, PT, R23, -UR16, R2 ;  /* 0x8000001017177c10 */ /* 0x000fc8000fffe002 */
[C---:B------:R-:W-:Y:S02]  /*16e0*/  ISETP.GE.U32.AND P1, PT, R23.reuse, 0xe00, PT ;  /* 0x00000e001700780c */ /* 0x040fe40003f26070 */
[----:B------:R-:W-:-:S04]  /*16f0*/  LEA.HI R24, R23, 0x1, RZ, 0x17 ;  /* 0x0000000117187811 */ /* 0x000fc800078fb8ff */
[----:B------:R-:W-:-:S07]  /*1700*/  LOP3.LUT P0, R32, R24, 0x7, RZ, 0xc0, !PT ;  /* 0x0000000718207812 */ /* 0x000fce000780c0ff */
[----:B------:R-:W-:Y:S06]  /*1710*/  @!P1 BRA `(.L_x_26) ;  /* 0x0000000400d49947 */ /* 0x000fec0003800000 */
[----:B------:R-:W-:Y:S01]  /*1720*/  IMAD R28, R3, R20, RZ ;  /* 0x00000014031c7224 */ /* 0x000fe200078e02ff */
[----:B------:R-:W-:Y:S01]  /*1730*/  LOP3.LUT R30, R24, 0xfffff8, RZ, 0xc0, !PT ;  /* 0x00fffff8181e7812 */ /* 0x000fe200078ec0ff */
[C---:B------:R-:W-:Y:S02]  /*1740*/  VIADD R25, R29.reuse, 0xe00 ;  /* 0x00000e001d197836 */ /* 0x040fe40000000000 */
[C---:B------:R-:W-:Y:S02]  /*1750*/  VIADD R31, R29.reuse, 0xc00 ;  /* 0x00000c001d1f7836 */ /* 0x040fe40000000000 */
[C---:B------:R-:W-:Y:S02]  /*1760*/  VIADD R33, R29.reuse, 0x800 ;  /* 0x000008001d217836 */ /* 0x040fe40000000000 */
[C---:B------:R-:W-:Y:S02]  /*1770*/  VIADD R35, R29.reuse, 0xa00 ;  /* 0x00000a001d237836 */ /* 0x040fe40000000000 */
[----:B------:R-:W-:-:S02]  /*1780*/  VIADD R37, R29, 0x600 ;  /* 0x000006001d257836 */ /* 0x000fc40000000000 */
[C---:B------:R-:W-:Y:S02]  /*1790*/  VIADD R3, R29.reuse, 0x400 ;  /* 0x000004001d037836 */ /* 0x040fe40000000000 */
[-C--:B------:R-:W-:Y:S02]  /*17a0*/  IMAD R27, R29, R20.reuse, RZ ;  /* 0x000000141d1b7224 */ /* 0x080fe400078e02ff */
[-C--:B------:R-:W-:Y:S02]  /*17b0*/  IMAD R25, R25, R20.reuse, RZ ;  /* 0x0000001419197224 */ /* 0x080fe400078e02ff */
[-C--:B------:R-:W-:Y:S02]  /*17c0*/  IMAD R31, R31, R20.reuse, RZ ;  /* 0x000000141f1f7224 */ /* 0x080fe400078e02ff */
[-C--:B------:R-:W-:Y:S02]  /*17d0*/  IMAD R33, R33, R20.reuse, RZ ;  /* 0x0000001421217224 */ /* 0x080fe400078e02ff */
[----:B------:R-:W-:-:S02]  /*17e0*/  IMAD R35, R35, R20, RZ ;  /* 0x0000001423237224 */ /* 0x000fc400078e02ff */
[-C--:B------:R-:W-:Y:S02]  /*17f0*/  IMAD R37, R37, R20.reuse, RZ ;  /* 0x0000001425257224 */ /* 0x080fe400078e02ff */
[----:B------:R-:W-:Y:S02]  /*1800*/  IMAD R26, R3, R20, RZ ;  /* 0x00000014031a7224 */ /* 0x000fe400078e02ff */
[----:B------:R-:W-:-:S07]  /*1810*/  IMAD.MOV R30, RZ, RZ, -R30 ;  /* 0x000000ffff1e7224 */ /* 0x000fce00078e0a1e */
.L_x_27:
[----:B-1----:R-:W-:-:S04]  /*1820*/  IMAD.WIDE R2, R37, 0x4, R6 ;  /* 0x0000000425027825 */ /* 0x002fc800078e0206 */
[--C-:B------:R-:W-:Y:S02]  /*1830*/  IMAD.WIDE R14, R27, 0x4, R6.reuse ;  /* 0x000000041b0e7825 */ /* 0x100fe400078e0206 */
[----:B------:R-:W2:Y:S02]  /*1840*/  LDG.E R2, desc[UR12][R2.64] ;  /* 0x0000000c02027981 */ /* 0x000ea4000c1e1900 */
[--C-:B------:R-:W-:Y:S02]  /*1850*/  IMAD.WIDE R16, R28, 0x4, R6.reuse ;  /* 0x000000041c107825 */ /* 0x100fe400078e0206 */
[----:B------:R1:W3:Y:S02]  /*1860*/  LDG.E R34, desc[UR12][R14.64] ;  /* 0x0000000c0e227981 */ /* 0x0002e4000c1e1900 */
[--C-:B------:R-:W-:Y:S02]  /*1870*/  IMAD.WIDE R10, R26, 0x4, R6.reuse ;  /* 0x000000041a0a7825 */ /* 0x100fe400078e0206 */
[----:B------:R-:W4:Y:S02]  /*1880*/  LDG.E R16, desc[UR12][R16.64] ;  /* 0x0000000c10107981 */ /* 0x000f24000c1e1900 */
[----:B------:R-:W-:-:S02]  /*1890*/  IMAD.WIDE R8, R33, 0x4, R6 ;  /* 0x0000000421087825 */ /* 0x000fc400078e0206 */
[----:B------:R2:W5:Y:S02]  /*18a0*/  LDG.E R10, desc[UR12][R10.64] ;  /* 0x0000000c0a0a7981 */ /* 0x000564000c1e1900 */
[--C-:B------:R-:W-:Y:S02]  /*18b0*/  IMAD.WIDE R12, R35, 0x4, R6.reuse ;  /* 0x00000004230c7825 */ /* 0x100fe400078e0206 */
[----:B------:R0:W5:Y:S02]  /*18c0*/  LDG.E R8, desc[UR12][R8.64] ;  /* 0x0000000c08087981 */ /* 0x000164000c1e1900 */
[--C-:B------:R-:W-:Y:S02]  /*18d0*/  IMAD.WIDE R18, R31, 0x4, R6.reuse ;  /* 0x000000041f127825 */ /* 0x100fe400078e0206 */
[----:B------:R0:W5:Y:S02]  /*18e0*/  LDG.E R12, desc[UR12][R12.64] ;  /* 0x0000000c0c0c7981 */ /* 0x000164000c1e1900 */
[----:B-1----:R-:W-:-:S02]  /*18f0*/  IMAD.WIDE R14, R25, 0x4, R6 ;  /* 0x00000004190e7825 */ /* 0x002fc400078e0206 */
[----:B------:R-:W5:Y:S04]  /*1900*/  LDG.E R18, desc[UR12][R18.64] ;  /* 0x0000000c12127981 */ /* 0x000f68000c1e1900 */
[----:B------:R-:W5:Y:S01]  /*1910*/  LDG.E R14, desc[UR12][R14.64] ;  /* 0x0000000c0e0e7981 */ /* 0x000f62000c1e1900 */
[----:B------:R-:W-:Y:S02]  /*1920*/  VIADD R30, R30, 0x8 ;  /* 0x000000081e1e7836 */ /* 0x000fe40000000000 */
[----:B------:R-:W-:Y:S02]  /*1930*/  VIADD R29, R29, 0x1000 ;  /* 0x000010001d1d7836 */ /* 0x000fe40000000000 */
[C---:B------:R-:W-:Y:S02]  /*1940*/  IMAD R25, R20.reuse, 0x1000, R25 ;  /* 0x0000100014197824 */ /* 0x040fe400078e0219 */
[----:B------:R-:W-:-:S02]  /*1950*/  IMAD R31, R20, 0x1000, R31 ;  /* 0x00001000141f7824 */ /* 0x000fc400078e021f */
[C---:B------:R-:W-:Y:S02]  /*1960*/  IMAD R33, R20.reuse, 0x1000, R33 ;  /* 0x0000100014217824 */ /* 0x040fe400078e0221 */
[C---:B------:R-:W-:Y:S02]  /*1970*/  IMAD R35, R20.reuse, 0x1000, R35 ;  /* 0x0000100014237824 */ /* 0x040fe400078e0223 */
[C---:B------:R-:W-:Y:S02]  /*1980*/  IMAD R37, R20.reuse, 0x1000, R37 ;  /* 0x0000100014257824 */ /* 0x040fe400078e0225 */
[C---:B------:R-:W-:Y:S02]  /*1990*/  IMAD R26, R20.reuse, 0x1000, R26 ;  /* 0x00001000141a7824 */ /* 0x040fe400078e021a */
[C---:B------:R-:W-:Y:S02]  /*19a0*/  IMAD R28, R20.reuse, 0x1000, R28 ;  /* 0x00001000141c7824 */ /* 0x040fe400078e021c */
[----:B------:R-:W-:Y:S01]  /*19b0*/  IMAD R27, R20, 0x1000, R27 ;  /* 0x00001000141b7824 */ /* 0x000fe200078e021b */
[----:B--2---:R-:W-:Y:S08]  /*19c0*/  F2F.F16.F32 R11, R2 ;  /* 0x00000002000b7304 */ /* 0x004ff00000200800 */
[----:B---3--:R-:W0:Y:S08]  /*19d0*/  F2F.F16.F32 R34, R34 ;  /* 0x0000002200227304 */ /* 0x008e300000200800 */
[----:B----4-:R-:W1:Y:S08]  /*19e0*/  F2F.F16.F32 R16, R16 ;  /* 0x0000001000107304 */ /* 0x010e700000200800 */
[----:B-----5:R-:W2:Y:S01]  /*19f0*/  F2F.F16.F32 R10, R10 ;  /* 0x0000000a000a7304 */ /* 0x020ea20000200800 */
[----:B0-----:R-:W-:-:S07]  /*1a00*/  PRMT R9, R34, 0x9910, RZ ;  /* 0x0000991022097816 */ /* 0x001fce00000000ff */
[----:B------:R0:W3:Y:S01]  /*1a10*/  F2F.F16.F32 R3, R8 ;  /* 0x0000000800037304 */ /* 0x0000e20000200800 */
[----:B-1----:R-:W-:Y:S02]  /*1a20*/  PRMT R13, R16, 0x9910, RZ ;  /* 0x00009910100d7816 */ /* 0x002fe400000000ff */
[----:B0-----:R-:W-:-:S05]  /*1a30*/  PRMT R8, R11, 0x9910, RZ ;  /* 0x000099100b087816 */ /* 0x001fca00000000ff */
[----:B------:R-:W0:Y:S01]  /*1a40*/  F2F.F16.F32 R12, R12 ;  /* 0x0000000c000c7304 */ /* 0x000e220000200800 */
[----:B--2---:R-:W-:Y:S02]  /*1a50*/  PRMT R2, R10, 0x9910, RZ ;  /* 0x000099100a027816 */ /* 0x004fe400000000ff */
[----:B------:R-:W-:Y:S02]  /*1a60*/  ISETP.GE.AND P3, PT, R8, RZ, PT ;  /* 0x000000ff0800720c */ /* 0x000fe40003f66270 */
[----:B------:R-:W-:-:S03]  /*1a70*/  ISETP.GE.AND P6, PT, R9, RZ, PT ;  /* 0x000000ff0900720c */ /* 0x000fc60003fc6270 */
[----:B------:R-:W1:Y:S01]  /*1a80*/  F2F.F16.F32 R18, R18 ;  /* 0x0000001200127304 */ /* 0x000e620000200800 */
[----:B------:R-:W-:Y:S02]  /*1a90*/  ISETP.GE.AND P1, PT, R13, RZ, PT ;  /* 0x000000ff0d00720c */ /* 0x000fe40003f26270 */
[----:B------:R-:W-:-:S05]  /*1aa0*/  ISETP.GE.AND P2, PT, R2, RZ, PT ;  /* 0x000000ff0200720c */ /* 0x000fca0003f46270 */
[----:B------:R-:W2:Y:S01]  /*1ab0*/  F2F.F16.F32 R8, R14 ;  /* 0x0000000e00087304 */ /* 0x000ea20000200800 */
[----:B---3--:R-:W-:Y:S02]  /*1ac0*/  PRMT R9, R3, 0x9910, RZ ;  /* 0x0000991003097816 */ /* 0x008fe400000000ff */
[----:B0-----:R-:W-:Y:S02]  /*1ad0*/  PRMT R2, R12, 0x9910, RZ ;  /* 0x000099100c027816 */ /* 0x001fe400000000ff */
[----:B------:R-:W-:Y:S02]  /*1ae0*/  ISETP.GE.AND P4, PT, R9, RZ, PT ;  /* 0x000000ff0900720c */ /* 0x000fe40003f86270 */
[----:B-1----:R-:W-:Y:S02]  /*1af0*/  PRMT R9, R18, 0x9910, RZ ;  /* 0x0000991012097816 */ /* 0x002fe400000000ff */
[----:B------:R-:W-:Y:S02]  /*1b00*/  @P6 LOP3.LUT R34, R34, 0x7fe0, RZ, 0xc, !PT ;  /* 0x00007fe022226812 */ /* 0x000fe400078e0cff */
[----:B------:R-:W-:-:S02]  /*1b10*/  @P1 LOP3.LUT R16, R16, 0x7fe0, RZ, 0xc, !PT ;  /* 0x00007fe010101812 */ /* 0x000fc400078e0cff */
[----:B------:R-:W-:Y:S02]  /*1b20*/  ISETP.GE.AND P5, PT, R2, RZ, PT ;  /* 0x000000ff0200720c */ /* 0x000fe40003fa6270 */
[----:B--2---:R-:W-:Y:S02]  /*1b30*/  PRMT R14, R8, 0x9910, RZ ;  /* 0x00009910080e7816 */ /* 0x004fe400000000ff */
[----:B------:R-:W-:Y:S02]  /*1b40*/  ISETP.GE.AND P6, PT, R9, RZ, PT ;  /* 0x000000ff0900720c */ /* 0x000fe40003fc6270 */
[----:B------:R-:W-:Y:S02]  /*1b50*/  @P2 LOP3.LUT R10, R10, 0x7fe0, RZ, 0xc, !PT ;  /* 0x00007fe00a0a2812 */ /* 0x000fe400078e0cff */
[----:B------:R-:W-:Y:S02]  /*1b60*/  LOP3.LUT R9, R34, 0xffff, RZ, 0xc0, !PT ;  /* 0x0000ffff22097812 */ /* 0x000fe400078ec0ff */
[----:B------:R-:W-:-:S02]  /*1b70*/  ISETP.GE.AND P1, PT, R14, RZ, PT ;  /* 0x000000ff0e00720c */ /* 0x000fc40003f26270 */
[----:B------:R-:W-:Y:S02]  /*1b80*/  LOP3.LUT R16, R16, 0xffff, RZ, 0xc0, !PT ;  /* 0x0000ffff10107812 */ /* 0x000fe400078ec0ff */
[----:B------:R-:W-:Y:S02]  /*1b90*/  LOP3.LUT R13, R10, 0xffff, RZ, 0xc0, !PT ;  /* 0x0000ffff0a0d7812 */ /* 0x000fe400078ec0ff */
[----:B------:R-:W-:Y:S02]  /*1ba0*/  SHF.R.U32.HI R9, RZ, 0x5, R9 ;  /* 0x00000005ff097819 */ /* 0x000fe40000011609 */
[----:B------:R-:W-:Y:S02]  /*1bb0*/  SHF.R.U32.HI R10, RZ, 0x5, R16 ;  /* 0x00000005ff0a7819 */ /* 0x000fe40000011610 */
[----:B------:R-:W-:Y:S01]  /*1bc0*/  SHF.R.U32.HI R13, RZ, 0x5, R13 ;  /* 0x00000005ff0d7819 */ /* 0x000fe2000001160d */
[----:B------:R-:W-:Y:S01]  /*1bd0*/  VIADD R2, R22, 0x8a0 ;  /* 0x000008a016027836 */ /* 0x000fe20000000000 */
[----:B------:R-:W-:-:S02]  /*1be0*/  LOP3.LUT R9, R9, 0xffff, RZ, 0xc0, !PT ;  /* 0x0000ffff09097812 */ /* 0x000fc400078ec0ff */
[----:B------:R-:W-:Y:S02]  /*1bf0*/  LOP3.LUT R15, R10, 0xffff, RZ, 0xc0, !PT ;  /* 0x0000ffff0a0f7812 */ /* 0x000fe400078ec0ff */
[----:B------:R-:W-:Y:S02]  /*1c00*/  @P3 LOP3.LUT R11, R11, 0x7fe0, RZ, 0xc, !PT ;  /* 0x00007fe00b0b3812 */ /* 0x000fe400078e0cff */
[----:B------:R-:W-:Y:S02]  /*1c10*/  @P4 LOP3.LUT R3, R3, 0x7fe0, RZ, 0xc, !PT ;  /* 0x00007fe003034812 */ /* 0x000fe400078e0cff */
[----:B------:R-:W-:Y:S02]  /*1c20*/  LOP3.LUT R13, R13, 0xffff, RZ, 0xc0, !PT ;  /* 0x0000ffff0d0d7812 */ /* 0x000fe400078ec0ff */
[----:B------:R-:W-:Y:S01]  /*1c30*/  @P5 LOP3.LUT R12, R12, 0x7fe0, RZ, 0xc, !PT ;  /* 0x00007fe00c0c5812 */ /* 0x000fe200078e0cff */
[--C-:B------:R-:W-:Y:S01]  /*1c40*/  IMAD R9, R9, 0x4, R2.reuse ;  /* 0x0000000409097824 */ /* 0x100fe200078e0202 */
[----:B------:R-:W-:Y:S01]  /*1c50*/  @P6 LOP3.LUT R18, R18, 0x7fe0, RZ, 0xc, !PT ;  /* 0x00007fe012126812 */ /* 0x000fe200078e0cff */
[----:B------:R-:W-:Y:S01]  /*1c60*/  IMAD R10, R15, 0x4, R2 ;  /* 0x000000040f0a7824 */ /* 0x000fe200078e0202 */
[----:B------:R-:W-:-:S02]  /*1c70*/  @P1 LOP3.LUT R8, R8, 0x7fe0, RZ, 0xc, !PT ;  /* 0x00007fe008081812 */ /* 0x000fc400078e0cff */
[----:B------:R-:W-:Y:S02]  /*1c80*/  LOP3.LUT R11, R11, 0xffff, RZ, 0xc0, !PT ;  /* 0x0000ffff0b0b7812 */ /* 0x000fe400078ec0ff */
[----:B------:R-:W-:Y:S01]  /*1c90*/  LOP3.LUT R14, R3, 0xffff, RZ, 0xc0, !PT ;  /* 0x0000ffff030e7812 */ /* 0x000fe200078ec0ff */
[----:B------:R-:W-:Y:S01]  /*1ca0*/  IMAD R13, R13, 0x4, R2 ;  /* 0x000000040d0d7824 */ /* 0x000fe200078e0202 */
[----:B------:R-:W-:Y:S01]  /*1cb0*/  LOP3.LUT R12, R12, 0xffff, RZ, 0xc0, !PT ;  /* 0x0000ffff0c0c7812 */ /* 0x000fe200078ec0ff */
[----:B------:R0:W-:Y:S01]  /*1cc0*/  ATOMS.POPC.INC.32 RZ, [R9+URZ] ;  /* 0x0000000009ff7f8c */ /* 0x0001e2000d8000ff */
[----:B------:R-:W-:Y:S02]  /*1cd0*/  LOP3.LUT R18, R18, 0xffff, RZ, 0xc0, !PT ;  /* 0x0000ffff12127812 */ /* 0x000fe400078ec0ff */
[----:B------:R-:W-:Y:S01]  /*1ce0*/  LOP3.LUT R15, R8, 0xffff, RZ, 0xc0, !PT ;  /* 0x0000ffff080f7812 */ /* 0x000fe200078ec0ff */
[----:B------:R1:W-:Y:S01]  /*1cf0*/  ATOMS.POPC.INC.32 RZ, [R10+URZ] ;  /* 0x000000000aff7f8c */ /* 0x0003e2000d8000ff */
[----:B------:R-:W-:-:S02]  /*1d00*/  SHF.R.U32.HI R3, RZ, 0x5, R11 ;  /* 0x00000005ff037819 */ /* 0x000fc4000001160b */
[----:B------:R-:W-:Y:S01]  /*1d10*/  SHF.R.U32.HI R8, RZ, 0x5, R14 ;  /* 0x00000005ff087819 */ /* 0x000fe2000001160e */
[----:B------:R2:W-:Y:S01]  /*1d20*/  ATOMS.POPC.INC.32 RZ, [R13+URZ] ;  /* 0x000000000dff7f8c */ /* 0x0005e2000d8000ff */
[----:B0-----:R-:W-:Y:S02]  /*1d30*/  SHF.R.U32.HI R9, RZ, 0x5, R12 ;  /* 0x00000005ff097819 */ /* 0x001fe4000001160c */
[----:B------:R-:W-:Y:S02]  /*1d40*/  SHF.R.U32.HI R11, RZ, 0x5, R15 ;  /* 0x00000005ff0b7819 */ /* 0x000fe4000001160f */
[----:B-1----:R-:W-:Y:S02]  /*1d50*/  SHF.R.U32.HI R10, RZ, 0x5, R18 ;  /* 0x00000005ff0a7819 */ /* 0x002fe40000011612 */
[----:B------:R-:W-:Y:S02]  /*1d60*/  LOP3.LUT R3, R3, 0xffff, RZ, 0xc0, !PT ;  /* 0x0000ffff03037812 */ /* 0x000fe400078ec0ff */
[----:B--2---:R-:W-:-:S02]  /*1d70*/  LOP3.LUT R13, R8, 0xffff, RZ, 0xc0, !PT ;  /* 0x0000ffff080d7812 */ /* 0x004fc400078ec0ff */
[----:B------:R-:W-:Y:S02]  /*1d80*/  LOP3.LUT R9, R9, 0xffff, RZ, 0xc0, !PT ;  /* 0x0000ffff09097812 */ /* 0x000fe400078ec0ff */
[----:B------:R-:W-:Y:S02]  /*1d90*/  ISETP.NE.AND P1, PT, R30, RZ, PT ;  /* 0x000000ff1e00720c */ /* 0x000fe40003f25270 */
[----:B------:R-:W-:Y:S01]  /*1da0*/  LOP3.LUT R15, R10, 0xffff, RZ, 0xc0, !PT ;  /* 0x0000ffff0a0f7812 */ /* 0x000fe200078ec0ff */
[--C-:B------:R-:W-:Y:S01]  /*1db0*/  IMAD R3, R3, 0x4, R2.reuse ;  /* 0x0000000403037824 */ /* 0x100fe200078e0202 */
[----:B------:R-:W-:Y:S01]  /*1dc0*/  LOP3.LUT R11, R11, 0xffff, RZ, 0xc0, !PT ;  /* 0x0000ffff0b0b7812 */ /* 0x000fe200078ec0ff */
[--C-:B------:R-:W-:Y:S02]  /*1dd0*/  IMAD R8, R13, 0x4, R2.reuse ;  /* 0x000000040d087824 */ /* 0x100fe400078e0202 */
[--C-:B------:R-:W-:Y:S01]  /*1de0*/  IMAD R9, R9, 0x4, R2.reuse ;  /* 0x0000000409097824 */ /* 0x100fe200078e0202 */
[----:B------:R1:W-:Y:S01]  /*1df0*/  ATOMS.POPC.INC.32 RZ, [R3+URZ] ;  /* 0x0000000003ff7f8c */ /* 0x0003e2000d8000ff */
[----:B------:R-:W-:-:S02]  /*1e00*/  IMAD R10, R15, 0x4, R2 ;  /* 0x000000040f0a7824 */ /* 0x000fc400078e0202 */
[----:B------:R-:W-:Y:S01]  /*1e10*/  IMAD R2, R11, 0x4, R2 ;  /* 0x000000040b027824 */ /* 0x000fe200078e0202 */
[----:B------:R1:W-:Y:S04]  /*1e20*/  ATOMS.POPC.INC.32 RZ, [R8+URZ] ;  /* 0x0000000008ff7f8c */ /* 0x0003e8000d8000ff */
[----:B------:R1:W-:Y:S04]  /*1e30*/  ATOMS.POPC.INC.32 RZ, [R9+URZ] ;  /* 0x0000000009ff7f8c */ /* 0x0003e8000d8000ff */
[----:B------:R1:W-:Y:S04]  /*1e40*/  ATOMS.POPC.INC.32 RZ, [R10+URZ] ;  /* 0x000000000aff7f8c */ /* 0x0003e8000d8000ff */
[----:B------:R1:W-:Y:S01]  /*1e50*/  ATOMS.POPC.INC.32 RZ, [R2+URZ] ;  /* 0x0000000002ff7f8c */ /* 0x0003e2000d8000ff */
[----:B------:R-:W-:Y:S05]  /*1e60*/  @P1 BRA `(.L_x_27) ;  /* 0xfffffff8006c1947 */ /* 0x000fea000383ffff */
.L_x_26:
[----:B------:R-:W-:Y:S05]  /*1e70*/  BSYNC.RECONVERGENT B1 ;  /* 0x0000000000017941 */ /* 0x000fea0003800200 */
.L_x_25:
[----:B------:R-:W-:Y:S05]  /*1e80*/  @!P0 BRA `(.L_x_24) ;  /* 0x0000000400908947 */ /* 0x000fea0003800000 */
[----:B------:R-:W-:Y:S01]  /*1e90*/  ISETP.GE.U32.AND P0, PT, R32, 0x4, PT ;  /* 0x000000042000780c */ /* 0x000fe20003f06070 */
[----:B------:R-:W-:Y:S01]  /*1ea0*/  BSSY.RECONVERGENT B1, `(.L_x_28) ;  /* 0x0000035000017945 */ /* 0x000fe20003800200 */
[----:B------:R-:W-:-:S11]  /*1eb0*/  LOP3.LUT P4, R24, R24, 0x3, RZ, 0xc0, !PT ;  /* 0x0000000318187812 */ /* 0x000fd6000788c0ff */
[----:B------:R-:W-:Y:S05]  /*1ec0*/  @!P0 BRA `(.L_x_29) ;  /* 0x0000000000c88947 */ /* 0x000fea0003800000 */
[----:B-1----:R-:W-:-:S04]  /*1ed0*/  IMAD R3, R29, R20, RZ ;  /* 0x000000141d037224 */ /* 0x002fc800078e02ff */
[C-C-:B------:R-:W-:Y:S02]  /*1ee0*/  IMAD R11, R20.reuse, 0x400, R3.reuse ;  /* 0x00000400140b7824 */ /* 0x140fe400078e0203 */
[C---:B------:R-:W-:Y:S02]  /*1ef0*/  IMAD R9, R20.reuse, 0x200, R3 ;  /* 0x0000020014097824 */ /* 0x040fe400078e0203 */
[----:B------:R-:W-:Y:S02]  /*1f00*/  IMAD R13, R20, 0x200, R11 ;  /* 0x00000200140d7824 */ /* 0x000fe400078e020b */
[----:B------:R-:W-:-:S04]  /*1f10*/  IMAD.WIDE R2, R3, 0x4, R6 ;  /* 0x0000000403027825 */ /* 0x000fc800078e0206 */
[--C-:B------:R-:W-:Y:S02]  /*1f20*/  IMAD.WIDE R8, R9, 0x4, R6.reuse ;  /* 0x0000000409087825 */ /* 0x100fe400078e0206 */
[----:B------:R-:W2:Y:S02]  /*1f30*/  LDG.E R2, desc[UR12][R2.64] ;  /* 0x0000000c02027981 */ /* 0x000ea4000c1e1900 */
[--C-:B------:R-:W-:Y:S02]  /*1f40*/  IMAD.WIDE R10, R11, 0x4, R6.reuse ;  /* 0x000000040b0a7825 */ /* 0x100fe400078e0206 */
[----:B------:R-:W3:Y:S02]  /*1f50*/  LDG.E R8, desc[UR12][R8.64] ;  /* 0x0000000c08087981 */ /* 0x000ee4000c1e1900 */
[----:B------:R-:W-:Y:S02]  /*1f60*/  IMAD.WIDE R12, R13, 0x4, R6 ;  /* 0x000000040d0c7825 */ /* 0x000fe400078e0206 */
[----:B------:R-:W4:Y:S04]  /*1f70*/  LDG.E R10, desc[UR12][R10.64] ;  /* 0x0000000c0a0a7981 */ /* 0x000f28000c1e1900 */
[----:B------:R-:W5:Y:S01]  /*1f80*/  LDG.E R12, desc[UR12][R12.64] ;  /* 0x0000000c0c0c7981 */ /* 0x000f62000c1e1900 */
[----:B------:R-:W-:Y:S01]  /*1f90*/  VIADD R29, R29, 0x800 ;  /* 0x000008001d1d7836 */ /* 0x000fe20000000000 */
[----:B--2---:R-:W1:Y:S08]  /*1fa0*/  F2F.F16.F32 R14, R2 ;  /* 0x00000002000e7304 */ /* 0x004e700000200800 */
[----:B---3--:R-:W2:Y:S08]  /*1fb0*/  F2F.F16.F32 R15, R8 ;  /* 0x00000008000f7304 */ /* 0x008eb00000200800 */
[----:B----4-:R-:W3:Y:S08]  /*1fc0*/  F2F.F16.F32 R16, R10 ;  /* 0x0000000a00107304 */ /* 0x010ef00000200800 */
[----:B-----5:R-:W4:Y:S01]  /*1fd0*/  F2F.F16.F32 R17, R12 ;  /* 0x0000000c00117304 */ /* 0x020f220000200800 */
[----:B-1----:R-:W-:-:S02]  /*1fe0*/  PRMT R3, R14, 0x9910, RZ ;  /* 0x000099100e037816 */ /* 0x002fc400000000ff */
[----:B--2---:R-:W-:Y:S02]  /*1ff0*/  PRMT R9, R15, 0x9910, RZ ;  /* 0x000099100f097816 */ /* 0x004fe400000000ff */
[----:B------:R-:W-:Y:S02]  /*2000*/  ISETP.GE.AND P0, PT, R3, RZ, PT ;  /* 0x000000ff0300720c */ /* 0x000fe40003f06270 */
[----:B---3--:R-:W-:Y:S02]  /*2010*/  PRMT R11, R16, 0x9910, RZ ;  /* 0x00009910100b7816 */ /* 0x008fe400000000ff */
[----:B------:R-:W-:Y:S02]  /*2020*/  ISETP.GE.AND P1, PT, R9, RZ, PT ;  /* 0x000000ff0900720c */ /* 0x000fe40003f26270 */
[----:B------:R-:W-:Y:S02]  /*2030*/  ISETP.GE.AND P2, PT, R11, RZ, PT ;  /* 0x000000ff0b00720c */ /* 0x000fe40003f46270 */
[----:B----4-:R-:W-:-:S04]  /*2040*/  PRMT R2, R17, 0x9910, RZ ;  /* 0x0000991011027816 */ /* 0x010fc800000000ff */
[----:B------:R-:W-:Y:S02]  /*2050*/  ISETP.GE.AND P3, PT, R2, RZ, PT ;  /* 0x000000ff0200720c */ /* 0x000fe40003f66270 */
[----:B------:R-:W-:-:S03]  /*2060*/  @P0 LOP3.LUT R14, R14, 0x7fe0, RZ, 0xc, !PT ;  /* 0x00007fe00e0e0812 */ /* 0x000fc600078e0cff */
[----:B------:R-:W-:Y:S02]  /*2070*/  @P1 LOP3.LUT R15, R15, 0x7fe0, RZ, 0xc, !PT ;  /* 0x00007fe00f0f1812 */ /* 0x000fe400078e0cff */
[----:B------:R-:W-:Y:S02]  /*2080*/  @P2 LOP3.LUT R16, R16, 0x7fe0, RZ, 0xc, !PT ;  /* 0x00007fe010102812 */ /* 0x000fe400078e0cff */
[----:B------:R-:W-:Y:S02]  /*2090*/  LOP3.LUT R2, R14, 0xffff, RZ, 0xc0, !PT ;  /* 0x0000ffff0e027812 */ /* 0x000fe400078ec0ff */
[----:B------:R-:W-:Y:S02]  /*20a0*/  LOP3.LUT R3, R15, 0xffff, RZ, 0xc0, !PT ;  /* 0x0000ffff0f037812 */ /* 0x000fe400078ec0ff */
[----:B------:R-:W-:Y:S02]  /*20b0*/  @P3 LOP3.LUT R17, R17, 0x7fe0, RZ, 0xc, !PT ;  /* 0x00007fe011113812 */ /* 0x000fe400078e0cff */
[----:B------:R-:W-:-:S02]  /*20c0*/  LOP3.LUT R8, R16, 0xffff, RZ, 0xc0, !PT ;  /* 0x0000ffff10087812 */ /* 0x000fc400078ec0ff */
[----:B------:R-:W-:Y:S02]  /*20d0*/  LOP3.LUT R9, R17, 0xffff, RZ, 0xc0, !PT ;  /* 0x0000ffff11097812 */ /* 0x000fe400078ec0ff */
[----:B------:R-:W-:Y:S02]  /*20e0*/  SHF.R.U32.HI R2, RZ, 0x5, R2 ;  /* 0x00000005ff027819 */ /* 0x000fe40000011602 */
[----:B------:R-:W-:Y:S02]  /*20f0*/  SHF.R.U32.HI R3, RZ, 0x5, R3 ;  /* 0x00000005ff037819 */ /* 0x000fe40000011603 */
[----:B------:R-:W-:Y:S02]  /*2100*/  SHF.R.U32.HI R8, RZ, 0x5, R8 ;  /* 0x00000005ff087819 */ /* 0x000fe40000011608 */
[----:B------:R-:W-:Y:S01]  /*2110*/  SHF.R.U32.HI R9, RZ, 0x5, R9 ;  /* 0x00000005ff097819 */ /* 0x000fe20000011609 */
[----:B------:R-:W-:Y:S01]  /*2120*/  VIADD R10, R22, 0x8a0 ;  /* 0x000008a0160a7836 */ /* 0x000fe20000000000 */
[----:B------:R-:W-:-:S02]  /*2130*/  LOP3.LUT R2, R2, 0xffff, RZ, 0xc0, !PT ;  /* 0x0000ffff02027812 */ /* 0x000fc400078ec0ff */
[----:B------:R-:W-:Y:S02]  /*2140*/  LOP3.LUT R3, R3, 0xffff, RZ, 0xc0, !PT ;  /* 0x0000ffff03037812 */ /* 0x000fe400078ec0ff */
[----:B------:R-:W-:Y:S02]  /*2150*/  LOP3.LUT R8, R8, 0xffff, RZ, 0xc0, !PT ;  /* 0x0000ffff08087812 */ /* 0x000fe400078ec0ff */
[----:B------:R-:W-:Y:S01]  /*2160*/  LOP3.LUT R9, R9, 0xffff, RZ, 0xc0, !PT ;  /* 0x0000ffff09097812 */ /* 0x000fe200078ec0ff */
[--C-:B------:R-:W-:Y:S02]  /*2170*/  IMAD R2, R2, 0x4, R10.reuse ;  /* 0x0000000402027824 */ /* 0x100fe400078e020a */
[--C-:B------:R-:W-:Y:S02]  /*2180*/  IMAD R3, R3, 0x4, R10.reuse ;  /* 0x0000000403037824 */ /* 0x100fe400078e020a */
[--C-:B------:R-:W-:Y:S01]  /*2190*/  IMAD R8, R8, 0x4, R10.reuse ;  /* 0x0000000408087824 */ /* 0x100fe200078e020a */
[----:B------:R2:W-:Y:S01]  /*21a0*/  ATOMS.POPC.INC.32 RZ, [R2+URZ] ;  /* 0x0000000002ff7f8c */ /* 0x0005e2000d8000ff */
[----:B------:R-:W-:-:S03]  /*21b0*/  IMAD R9, R9, 0x4, R10 ;  /* 0x0000000409097824 */ /* 0x000fc600078e020a */
[----:B------:R2:W-:Y:S04]  /*21c0*/  ATOMS.POPC.INC.32 RZ, [R3+URZ] ;  /* 0x0000000003ff7f8c */ /* 0x0005e8000d8000ff */
[----:B------:R2:W-:Y:S04]  /*21d0*/  ATOMS.POPC.INC.32 RZ, [R8+URZ] ;  /* 0x0000000008ff7f8c */ /* 0x0005e8000d8000ff */
[----:B------:R2:W-:Y:S02]  /*21e0*/  ATOMS.POPC.INC.32 RZ, [R9+URZ] ;  /* 0x0000000009ff7f8c */ /* 0x0005e4000d8000ff */
.L_x_29:
[----:B------:R-:W-:Y:S05]  /*21f0*/  BSYNC.RECONVERGENT B1 ;  /* 0x0000000000017941 */ /* 0x000fea0003800200 */
.L_x_28:
[----:B------:R-:W-:Y:S05]  /*2200*/  @!P4 BRA `(.L_x_24) ;  /* 0x0000000000b0c947 */ /* 0x000fea0003800000 */
[----:B------:R-:W-:Y:S01]  /*2210*/  ISETP.NE.AND P1, PT, R24, 0x1, PT ;  /* 0x000000011800780c */ /* 0x000fe20003f25270 */
[----:B------:R-:W-:Y:S01]  /*2220*/  BSSY.RECONVERGENT B1, `(.L_x_30) ;  /* 0x000001d000017945 */ /* 0x000fe20003800200 */
[----:B------:R-:W-:-:S11]  /*2230*/  LOP3.LUT P0, RZ, R23, 0x200, RZ, 0xc0, !PT ;  /* 0x0000020017ff7812 */ /* 0x000fd6000780c0ff */
[----:B------:R-:W-:Y:S05]  /*2240*/  @!P1 BRA `(.L_x_31) ;  /* 0x0000000000689947 */ /* 0x000fea0003800000 */
[----:B-12---:R-:W-:-:S04]  /*2250*/  IMAD R3, R29, R20, RZ ;  /* 0x000000141d037224 */ /* 0x006fc800078e02ff */
[----:B------:R-:W-:Y:S02]  /*2260*/  IMAD R9, R20, 0x200, R3 ;  /* 0x0000020014097824 */ /* 0x000fe400078e0203 */
[----:B------:R-:W-:-:S04]  /*2270*/  IMAD.WIDE R2, R3, 0x4, R6 ;  /* 0x0000000403027825 */ /* 0x000fc800078e0206 */
[----:B------:R-:W-:Y:S02]  /*2280*/  IMAD.WIDE R8, R9, 0x4, R6 ;  /* 0x0000000409087825 */ /* 0x000fe400078e0206 */
[----:B------:R1:W2:Y:S04]  /*2290*/  LDG.E R2, desc[UR12][R2.64] ;  /* 0x0000000c02027981 */ /* 0x0002a8000c1e1900 */
[----:B------:R-:W3:Y:S01]  /*22a0*/  LDG.E R8, desc[UR12][R8.64] ;  /* 0x0000000c08087981 */ /* 0x000ee2000c1e1900 */
[----:B------:R-:W-:Y:S02]  /*22b0*/  VIADD R29, R29, 0x400 ;  /* 0x000004001d1d7836 */ /* 0x000fe40000000000 */
[----:B-1----:R-:W-:Y:S01]  /*22c0*/  VIADD R3, R22, 0x8a0 ;  /* 0x000008a016037836 */ /* 0x002fe20000000000 */
[----:B--2---:R-:W1:Y:S08]  /*22d0*/  F2F.F16.F32 R10, R2 ;  /* 0x00000002000a7304 */ /* 0x004e700000200800 */
[----:B---3--:R-:W2:Y:S01]  /*22e0*/  F2F.F16.F32 R12, R8 ;  /* 0x00000008000c7304 */ /* 0x008ea20000200800 */
[----:B-1----:R-:W-:-:S04]  /*22f0*/  PRMT R11, R10, 0x9910, RZ ;  /* 0x000099100a0b7816 */ /* 0x002fc800000000ff */
[----:B------:R-:W-:Y:S02]  /*2300*/  ISETP.GE.AND P1, PT, R11, RZ, PT ;  /* 0x000000ff0b00720c */ /* 0x000fe40003f26270 */
[----:B--2---:R-:W-:-:S04]  /*2310*/  PRMT R13, R12, 0x9910, RZ ;  /* 0x000099100c0d7816 */ /* 0x004fc800000000ff */
[----:B------:R-:W-:-:S07]  /*2320*/  ISETP.GE.AND P2, PT, R13, RZ, PT ;  /* 0x000000ff0d00720c */ /* 0x000fce0003f46270 */
[----:B------:R-:W-:-:S04]  /*2330*/  @P1 LOP3.LUT R10, R10, 0x7fe0, RZ, 0xc, !PT ;  /* 0x00007fe00a0a1812 */ /* 0x000fc800078e0cff */
[----:B------:R-:W-:Y:S02]  /*2340*/  LOP3.LUT R10, R10, 0xffff, RZ, 0xc0, !PT ;  /* 0x0000ffff0a0a7812 */ /* 0x000fe400078ec0ff */
[----:B------:R-:W-:Y:S02]  /*2350*/  @P2 LOP3.LUT R12, R12, 0x7fe0, RZ, 0xc, !PT ;  /* 0x00007fe00c0c2812 */ /* 0x000fe400078e0cff */
[----:B------:R-:W-:Y:S02]  /*2360*/  SHF.R.U32.HI R10, RZ, 0x5, R10 ;  /* 0x00000005ff0a7819 */ /* 0x000fe4000001160a */
[----:B------:R-:W-:Y:S02]  /*2370*/  LOP3.LUT R12, R12, 0xffff, RZ, 0xc0, !PT ;  /* 0x0000ffff0c0c7812 */ /* 0x000fe400078ec0ff */
[----:B------:R-:W-:Y:S02]  /*2380*/  LOP3.LUT R10, R10, 0xffff, RZ, 0xc0, !PT ;  /* 0x0000ffff0a0a7812 */ /* 0x000fe400078ec0ff */
[----:B------:R-:W-:-:S03]  /*2390*/  SHF.R.U32.HI R12, RZ, 0x5, R12 ;  /* 0x00000005ff0c7819 */ /* 0x000fc6000001160c */
[----:B------:R-:W-:Y:S01]  /*23a0*/  IMAD R10, R10, 0x4, R3 ;  /* 0x000000040a0a7824 */ /* 0x000fe200078e0203 */
[----:B------:R-:W-:-:S04]  /*23b0*/  LOP3.LUT R12, R12, 0xffff, RZ, 0xc0, !PT ;  /* 0x0000ffff0c0c7812 */ /* 0x000fc800078ec0ff */
[----:B------:R3:W-:Y:S01]  /*23c0*/  ATOMS.POPC.INC.32 RZ, [R10+URZ] ;  /* 0x000000000aff7f8c */ /* 0x0007e2000d8000ff */
[----:B------:R-:W-:-:S05]  /*23d0*/  IMAD R12, R12, 0x4, R3 ;  /* 0x000000040c0c7824 */ /* 0x000fca00078e0203 */
[----:B------:R3:W-:Y:S02]  /*23e0*/  ATOMS.POPC.INC.32 RZ, [R12+URZ] ;  /* 0x000000000cff7f8c */ /* 0x0007e4000d8000ff */
.L_x_31:
[----:B------:R-:W-:Y:S05]  /*23f0*/  BSYNC.RECONVERGENT B1 ;  /* 0x0000000000017941 */ /* 0x000fea0003800200 */
.L_x_30:
[----:B------:R-:W-:Y:S05]  /*2400*/  @P0 BRA `(.L_x_24) ;  /* 0x0000000000300947 */ /* 0x000fea0003800000 */
[----:B-12---:R-:W-:-:S04]  /*2410*/  IMAD R3, R29, R20, RZ ;  /* 0x000000141d037224 */ /* 0x006fc800078e02ff */
[----:B------:R-:W-:-:S06]  /*2420*/  IMAD.WIDE R2, R3, 0x4, R6 ;  /* 0x0000000403027825 */ /* 0x000fcc00078e0206 */
[----:B------:R-:W2:Y:S02]  /*2430*/  LDG.E R2, desc[UR12][R2.64] ;  /* 0x0000000c02027981 */ /* 0x000ea4000c1e1900 */
[----:B--2---:R-:W1:Y:S02]  /*2440*/  F2F.F16.F32 R8, R2 ;  /* 0x0000000200087304 */ /* 0x004e640000200800 */
        /* <DEDUP_REMOVED lines=8> */
.L_x_24:
[----:B------:R-:W-:Y:S05]  /*24d0*/  BSYNC.RECONVERGENT B0 ;  /* 0x0000000000007941 */ /* 0x000fea0003800200 */
.L_x_17:
[----:B------:R-:W-:Y:S01]  /*24e0*/  BAR.SYNC.DEFER_BLOCKING 0x0 ;  /* 0x0000000000007b1d */ /* 0x000fe20000010000 */
[C---:B------:R-:W-:Y:S01]  /*24f0*/  LEA.HI R13, R21.reuse, R21, RZ, 0x1c ;  /* 0x00000015150d7211 */ /* 0x040fe200078fe0ff */
[----:B---3--:R-:W-:Y:S01]  /*2500*/  IMAD.MOV.U32 R12, RZ, RZ, RZ ;  /* 0x000000ffff0c7224 */ /* 0x008fe200078e00ff */
[----:B------:R-:W-:-:S03]  /*2510*/  ISETP.GT.U32.AND P2, PT, R21, 0x1f, PT ;  /* 0x0000001f1500780c */ /* 0x000fc60003f44070 */
[----:B------:R-:W-:Y:S01]  /*2520*/  IMAD R13, R13, 0x4, R22 ;  /* 0x000000040d0d7824 */ /* 0x000fe200078e0216 */
[----:B------:R-:W3:Y:S01]  /*2530*/  LDCU UR8, c[0x0][0x3a8] ;  /* 0x00007500ff0877ac */ /* 0x000ee20008000800 */
[----:B-1----:R1:W0:Y:S08]  /*2540*/  LDS R11, [R22+0x486c] ;  /* 0x00486c00160b7984 */ /* 0x0022300000000800 */
.L_x_36:
[----:B------:R-:W-:Y:S01]  /*2550*/  IMAD R14, R12, 0x800, R0 ;  /* 0x000008000c0e7824 */ /* 0x000fe200078e0200 */
[----:B------:R-:W-:Y:S05]  /*2560*/  WARPSYNC.ALL ;  /* 0x0000000000007948 */ /* 0x000fea0003800000 */
[----:B--2---:R-:W2:Y:S01]  /*2570*/  LDS R2, [R14+0x8a0] ;  /* 0x0008a0000e027984 */ /* 0x004ea20000000800 */
[----:B------:R-:W-:Y:S06]  /*2580*/  BAR.SYNC.DEFER_BLOCKING 0x0 ;  /* 0x0000000000007b1d */ /* 0x000fec0000010000 */
[----:B--2---:R2:W-:Y:S02]  /*2590*/  STS [R13+0x10], R2 ;  /* 0x000010020d007388 */ /* 0x0045e40000000800 */
[----:B------:R-:W-:Y:S06]  /*25a0*/  BAR.SYNC.DEFER_BLOCKING 0x0 ;  /* 0x0000000000007b1d */ /* 0x000fec0000010000 */
[----:B0-----:R-:W-:Y:S05]  /*25b0*/  @P2 BRA `(.L_x_32) ;  /* 0x0000000400342947 */ /* 0x001fea0003800000 */
[----:B------:R-:W1:Y:S01]  /*25c0*/  S2R R21, SR_TID.X ;  /* 0x0000000000157919 */ /* 0x000e620000002100 */
[----:B------:R-:W-:Y:S01]  /*25d0*/  UMOV UR6, 0xffffffff ;  /* 0xffffffff00067882 */ /* 0x000fe20000000000 */
[C---:B-1----:R-:W-:Y:S01]  /*25e0*/  IMAD R22, R21.reuse, 0x44, R22 ;  /* 0x0000004415167824 */ /* 0x042fe200078e0216 */
[----:B------:R-:W-:-:S04]  /*25f0*/  ISETP.NE.AND P1, PT, R21, RZ, PT ;  /* 0x000000ff1500720c */ /* 0x000fc80003f25270 */
[----:B------:R-:W-:Y:S04]  /*2600*/  LDS R31, [R22+0x10] ;  /* 0x00001000161f7984 */ /* 0x000fe80000000800 */
[----:B------:R-:W-:Y:S04]  /*2610*/  LDS R30, [R22+0x14] ;  /* 0x00001400161e7984 */ /* 0x000fe80000000800 */
[----:B------:R-:W1:Y:S04]  /*2620*/  LDS R29, [R22+0x18] ;  /* 0x00001800161d7984 */ /* 0x000e680000000800 */
[----:B------:R-:W-:Y:S04]  /*2630*/  LDS R28, [R22+0x1c] ;  /* 0x00001c00161c7984 */ /* 0x000fe80000000800 */
[----:B------:R-:W5:Y:S04]  /*2640*/  LDS R27, [R22+0x20] ;  /* 0x00002000161b7984 */ /* 0x000f680000000800 */
[----:B------:R-:W-:Y:S04]  /*2650*/  LDS R17, [R22+0x24] ;  /* 0x0000240016117984 */ /* 0x000fe80000000800 */
[----:B------:R-:W0:Y:S04]  /*2660*/  LDS R24, [R22+0x28] ;  /* 0x0000280016187984 */ /* 0x000e280000000800 */
[----:B------:R-:W-:Y:S04]  /*2670*/  LDS R23, [R22+0x2c] ;  /* 0x00002c0016177984 */ /* 0x000fe80000000800 */
[----:B------:R-:W3:Y:S04]  /*2680*/  LDS R16, [R22+0x30] ;  /* 0x0000300016107984 */ /* 0x000ee80000000800 */
[----:B------:R-:W-:Y:S04]  /*2690*/  LDS R20, [R22+0x34] ;  /* 0x0000340016147984 */ /* 0x000fe80000000800 */
[----:B------:R-:W4:Y:S04]  /*26a0*/  LDS R15, [R22+0x38] ;  /* 0x00003800160f7984 */ /* 0x000f280000000800 */
[----:B------:R-:W-:Y:S04]  /*26b0*/  LDS R26, [R22+0x3c] ;  /* 0x00003c00161a7984 */ /* 0x000fe80000000800 */
[----:B------:R-:W4:Y:S01]  /*26c0*/  LDS R25, [R22+0x40] ;  /* 0x0000400016197984 */ /* 0x000f220000000800 */
[----:B-1----:R-:W-:-:S03]  /*26d0*/  IADD3 R3, PT, PT, R29, R30, R31 ;  /* 0x0000001e1d037210 */ /* 0x002fc60007ffe01f */
[----:B------:R-:W-:Y:S04]  /*26e0*/  LDS R19, [R22+0x44] ;  /* 0x0000440016137984 */ /* 0x000fe80000000800 */
[----:B------:R-:W1:Y:S01]  /*26f0*/  LDS R18, [R22+0x48] ;  /* 0x0000480016127984 */ /* 0x000e620000000800 */
[----:B-----5:R-:W-:-:S03]  /*2700*/  IADD3 R3, PT, PT, R27, R3, R28 ;  /* 0x000000031b037210 */ /* 0x020fc60007ffe01c */
[----:B--2---:R-:W2:Y:S01]  /*2710*/  LDS R2, [R22+0x4c] ;  /* 0x00004c0016027984 */ /* 0x004ea20000000800 */
[----:B0-----:R-:W-:-:S04]  /*2720*/  IADD3 R3, PT, PT, R24, R3, R17 ;  /* 0x0000000318037210 */ /* 0x001fc80007ffe011 */
[----:B---3--:R-:W-:-:S04]  /*2730*/  IADD3 R3, PT, PT, R16, R3, R23 ;  /* 0x0000000310037210 */ /* 0x008fc80007ffe017 */
[----:B----4-:R-:W-:-:S04]  /*2740*/  IADD3 R3, PT, PT, R15, R3, R20 ;  /* 0x000000030f037210 */ /* 0x010fc80007ffe014 */
[----:B------:R-:W-:-:S04]  /*2750*/  IADD3 R3, PT, PT, R25, R3, R26 ;  /* 0x0000000319037210 */ /* 0x000fc80007ffe01a */
[----:B-1----:R-:W-:-:S05]  /*2760*/  IADD3 R3, PT, PT, R18, R3, R19 ;  /* 0x0000000312037210 */ /* 0x002fca0007ffe013 */
[----:B--2---:R-:W-:Y:S01]  /*2770*/  IMAD.IADD R33, R2, 0x1, R3 ;  /* 0x0000000102217824 */ /* 0x004fe200078e0203 */
[----:B------:R-:W-:Y:S06]  /*2780*/  BRA.DIV UR6, `(.L_x_33) ;  /* 0x0000013e065c7947 */ /* 0x000fec000b800000 */
[----:B------:R-:W0:Y:S02]  /*2790*/  SHFL.UP P0, R32, R33, 0x1, RZ ;  /* 0x0420000021207989 */ /* 0x000e2400000000ff */
[----:B0-----:R-:W-:-:S05]  /*27a0*/  @P0 IMAD.IADD R32, R33, 0x1, R32 ;  /* 0x0000000121200824 */ /* 0x001fca00078e0220 */
[----:B------:R-:W0:Y:S02]  /*27b0*/  SHFL.UP P0, R35, R32, 0x2, RZ ;  /* 0x0440000020237989 */ /* 0x000e2400000000ff */
[----:B0-----:R-:W-:-:S05]  /*27c0*/  @P0 IMAD.IADD R35, R32, 0x1, R35 ;  /* 0x0000000120230824 */ /* 0x001fca00078e0223 */
[----:B------:R-:W0:Y:S02]  /*27d0*/  SHFL.UP P0, R34, R35, 0x4, RZ ;  /* 0x0480000023227989 */ /* 0x000e2400000000ff */
[----:B0-----:R-:W-:-:S05]  /*27e0*/  @P0 IMAD.IADD R34, R35, 0x1, R34 ;  /* 0x0000000123220824 */ /* 0x001fca00078e0222 */
[----:B------:R-:W0:Y:S02]  /*27f0*/  SHFL.UP P0, R37, R34, 0x8, RZ ;  /* 0x0500000022257989 */ /* 0x000e2400000000ff */
[----:B0-----:R-:W-:-:S05]  /*2800*/  @P0 IMAD.IADD R37, R34, 0x1, R37 ;  /* 0x0000000122250824 */ /* 0x001fca00078e0225 */
[----:B------:R0:W1:Y:S02]  /*2810*/  SHFL.UP P0, R10, R37, 0x10, RZ ;  /* 0x06000000250a7989 */ /* 0x00006400000000ff */
.L_x_403:
[----:B-1----:R-:W-:Y:S01]  /*2820*/  @P0 IMAD.IADD R10, R37, 0x1, R10 ;  /* 0x00000001250a0824 */ /* 0x002fe200078e020a */
[----:B------:R-:W1:Y:S01]  /*2830*/  @!P1 S2R R3, SR_CgaCtaId ;  /* 0x0000000000039919 */ /* 0x000e620000008800 */
[----:B------:R-:W-:Y:S05]  /*2840*/  WARPSYNC.ALL ;  /* 0x0000000000007948 */ /* 0x000fea0003800000 */
[----:B------:R-:W-:Y:S01]  /*2850*/  IMAD.IADD R2, R10, 0x1, -R33 ;  /* 0x000000010a027824 */ /* 0x000fe200078e0a21 */
[----:B------:R-:W-:Y:S01]  /*2860*/  @!P1 MOV R8, 0x400 ;  /* 0x0000040000089802 */ /* 0x000fe20000000f00 */
[----:B------:R-:W2:Y:S02]  /*2870*/  SHFL.IDX PT, R10, R10, 0x1f, 0x1f ;  /* 0x03e01f000a0a7f89 */ /* 0x000ea400000e0000 */
[----:B------:R-:W-:-:S02]  /*2880*/  IMAD.IADD R31, R31, 0x1, R2 ;  /* 0x000000011f1f7824 */ /* 0x000fc400078e0202 */
[----:B------:R3:W-:Y:S02]  /*2890*/  STS [R22+0x10], R2 ;  /* 0x0000100216007388 */ /* 0x0007e40000000800 */
[----:B------:R-:W-:Y:S02]  /*28a0*/  IMAD.IADD R30, R30, 0x1, R31 ;  /* 0x000000011e1e7824 */ /* 0x000fe400078e021f */
[----:B------:R3:W-:Y:S02]  /*28b0*/  STS [R22+0x14], R31 ;  /* 0x0000141f16007388 */ /* 0x0007e40000000800 */
[----:B------:R-:W-:Y:S02]  /*28c0*/  IMAD.IADD R29, R29, 0x1, R30 ;  /* 0x000000011d1d7824 */ /* 0x000fe400078e021e */
[----:B------:R3:W-:Y:S02]  /*28d0*/  STS [R22+0x18], R30 ;  /* 0x0000181e16007388 */ /* 0x0007e40000000800 */
[----:B------:R-:W-:-:S02]  /*28e0*/  IMAD.IADD R28, R28, 0x1, R29 ;  /* 0x000000011c1c7824 */ /* 0x000fc400078e021d */
[----:B------:R3:W-:Y:S02]  /*28f0*/  STS [R22+0x1c], R29 ;  /* 0x00001c1d16007388 */ /* 0x0007e40000000800 */
[----:B------:R-:W-:Y:S02]  /*2900*/  IMAD.IADD R27, R27, 0x1, R28 ;  /* 0x000000011b1b7824 */ /* 0x000fe400078e021c */
[----:B------:R3:W-:Y:S02]  /*2910*/  STS [R22+0x20], R28 ;  /* 0x0000201c16007388 */ /* 0x0007e40000000800 */
[----:B------:R-:W-:Y:S01]  /*2920*/  IMAD.IADD R17, R17, 0x1, R27 ;  /* 0x0000000111117824 */ /* 0x000fe200078e021b */
[----:B-1----:R-:W-:Y:S01]  /*2930*/  @!P1 LEA R33, R3, R8, 0x18 ;  /* 0x0000000803219211 */ /* 0x002fe200078ec0ff */
[----:B------:R3:W-:Y:S02]  /*2940*/  STS [R22+0x24], R27 ;  /* 0x0000241b16007388 */ /* 0x0007e40000000800 */
        /* <DEDUP_REMOVED lines=17> */
[----:B------:R3:W-:Y:S04]  /*2a60*/  STS [R22+0x48], R19 ;  /* 0x0000481316007388 */ /* 0x0007e80000000800 */
[----:B------:R3:W-:Y:S04]  /*2a70*/  STS [R22+0x4c], R3 ;  /* 0x00004c0316007388 */ /* 0x0007e80000000800 */
[----:B--2---:R3:W-:Y:S02]  /*2a80*/  @!P1 STS [R33+0x890], R10 ;  /* 0x0008900a21009388 */ /* 0x0047e40000000800 */
.L_x_32:
[----:B------:R-:W-:Y:S05]  /*2a90*/  WARPSYNC.ALL ;  /* 0x0000000000007948 */ /* 0x000fea0003800000 */
[----:B------:R-:W-:Y:S01]  /*2aa0*/  BAR.SYNC.DEFER_BLOCKING 0x0 ;  /* 0x0000000000007b1d */ /* 0x000fe20000010000 */
[----:B------:R-:W-:-:S07]  /*2ab0*/  PLOP3.LUT P0, PT, PT, PT, PT, 0x8, 0x80 ;  /* 0x000000000080781c */ /* 0x000fce0003f0e170 */
[----:B------:R-:W5:Y:S01]  /*2ac0*/  S2UR UR7, SR_CgaCtaId ;  /* 0x00000000000779c3 */ /* 0x000f620000008800 */
[----:B------:R-:W-:Y:S01]  /*2ad0*/  UMOV UR6, 0x400 ;  /* 0x0000040000067882 */ /* 0x000fe20000000000 */
[----:B------:R-:W-:Y:S01]  /*2ae0*/  BSSY.RECONVERGENT B0, `(.L_x_34) ;  /* 0x0000014000007945 */ /* 0x000fe20003800200 */
[----:B--23--:R-:W0:Y:S01]  /*2af0*/  LDS R2, [R13+0x10] ;  /* 0x000010000d027984 */ /* 0x00ce220000000800 */
[----:B-----5:R-:W-:-:S06]  /*2b00*/  ULEA UR6, UR7, UR6, 0x18 ;  /* 0x0000000607067291 */ /* 0x020fcc000f8ec0ff */
[----:B-1----:R-:W-:-:S05]  /*2b10*/  IMAD.U32 R22, RZ, RZ, UR6 ;  /* 0x00000006ff167e24 */ /* 0x002fca000f8e00ff */
[----:B----4-:R-:W1:Y:S01]  /*2b20*/  LDS R8, [R22+0x890] ;  /* 0x0008900016087984 */ /* 0x010e620000000800 */
[----:B0-----:R-:W-:-:S05]  /*2b30*/  IMAD.IADD R9, R2, 0x1, R11 ;  /* 0x0000000102097824 */ /* 0x001fca00078e020b */
[----:B------:R-:W-:Y:S01]  /*2b40*/  ISETP.GE.AND P1, PT, R9, UR8, PT ;  /* 0x0000000809007c0c */ /* 0x000fe2000bf26270 */
[----:B------:R0:W-:Y:S01]  /*2b50*/  STS [R14+0x8a0], R9 ;  /* 0x0008a0090e007388 */ /* 0x0001e20000000800 */
[----:B-1----:R-:W-:Y:S01]  /*2b60*/  IMAD.IADD R11, R8, 0x1, R11 ;  /* 0x00000001080b7824 */ /* 0x002fe200078e020b */
[----:B------:R-:W-:Y:S10]  /*2b70*/  BAR.SYNC.DEFER_BLOCKING 0x0 ;  /* 0x0000000000007b1d */ /* 0x000ff40000010000 */
[----:B0-----:R-:W-:Y:S05]  /*2b80*/  @P1 BRA `(.L_x_35) ;  /* 0x0000000000241947 */ /* 0x001fea0003800000 */
[----:B------:R-:W-:Y:S01]  /*2b90*/  ISETP.NE.AND P1, PT, R21, 0x1ff, PT ;  /* 0x000001ff1500780c */ /* 0x000fe20003f25270 */
[----:B------:R-:W-:-:S12]  /*2ba0*/  IMAD.MOV.U32 R2, RZ, RZ, R11 ;  /* 0x000000ffff027224 */ /* 0x000fd800078e000b */
[----:B------:R-:W0:Y:S02]  /*2bb0*/  @P1 LDS R2, [R14+0x8a4] ;  /* 0x0008a4000e021984 */ /* 0x000e240000000800 */
[----:B0-----:R-:W-:-:S13]  /*2bc0*/  ISETP.GE.AND P1, PT, R2, UR8, PT ;  /* 0x0000000802007c0c */ /* 0x001fda000bf26270 */
[----:B------:R-:W-:Y:S01]  /*2bd0*/  @P1 IMAD.IADD R9, R2, 0x1, -R9 ;  /* 0x0000000102091824 */ /* 0x000fe200078e0a09 */
[----:B------:R-:W-:Y:S01]  /*2be0*/  @P1 PLOP3.LUT P0, PT, PT, PT, PT, 0x80, 0x8 ;  /* 0x000000000008181c */ /* 0x000fe20003f0f070 */
[----:B------:R-:W-:-:S03]  /*2bf0*/  @P1 IMAD R3, R12, 0x200, R21 ;  /* 0x000002000c031824 */ /* 0x000fc600078e0215 */
[----:B------:R0:W-:Y:S04]  /*2c00*/  @P1 STS [R22+0x4868], R9 ;  /* 0x0048680916001388 */ /* 0x0001e80000000800 */
[----:B------:R0:W-:Y:S05]  /*2c10*/  @P1 STS [R22+0x4860], R3 ;  /* 0x0048600316001388 */ /* 0x0001ea0000000800 */
.L_x_35:
[----:B------:R-:W-:Y:S05]  /*2c20*/  BSYNC.RECONVERGENT B0 ;  /* 0x0000000000007941 */ /* 0x000fea0003800200 */
.L_x_34:
[----:B------:R-:W-:Y:S06]  /*2c30*/  BAR.RED.OR.DEFER_BLOCKING 0x0, P0 ;  /* 0x0000000000007b1d */ /* 0x000fec0000014800 */
[----:B------:R-:W1:Y:S01]  /*2c40*/  B2R.RESULT RZ, P0 ;  /* 0x0000000000ff731c */ /* 0x000e620000004000 */
[C---:B------:R-:W-:Y:S01]  /*2c50*/  ISETP.LT.U32.AND P1, PT, R12.reuse, 0x3, PT ;  /* 0x000000030c00780c */ /* 0x040fe20003f21070 */
[----:B------:R-:W-:-:S12]  /*2c60*/  VIADD R12, R12, 0x1 ;  /* 0x000000010c0c7836 */ /* 0x000fd80000000000 */
[----:B-1----:R-:W-:Y:S05]  /*2c70*/  @!P0 BRA P1, `(.L_x_36) ;  /* 0xfffffff800348947 */ /* 0x002fea000083ffff */
[----:B------:R-:W1:Y:S02]  /*2c80*/  LDCU UR6, c[0x0][0x3a4] ;  /* 0x00007480ff0677ac */ /* 0x000e640008000800 */
[----:B-1----:R-:W-:Y:S01]  /*2c90*/  IMAD.U32 R12, RZ, RZ, UR6 ;  /* 0x00000006ff0c7e24 */ /* 0x002fe2000f8e00ff */
[----:B------:R-:W-:Y:S05]  /*2ca0*/  WARPSYNC.ALL ;  /* 0x0000000000007948 */ /* 0x000fea0003800000 */
[----:B------:R-:W-:Y:S01]  /*2cb0*/  ISETP.NE.AND P0, PT, R12, 0x1, PT ;  /* 0x000000010c00780c */ /* 0x000fe20003f05270 */
[----:B------:R-:W-:Y:S06]  /*2cc0*/  BAR.SYNC.DEFER_BLOCKING 0x0 ;  /* 0x0000000000007b1d */ /* 0x000fec0000010000 */
[----:B------:R-:W-:Y:S01]  /*2cd0*/  BSSY.RECONVERGENT B1, `(.L_x_37) ;  /* 0x00002ad000017945 */ /* 0x000fe20003800200 */
[----:B------:R1:W2:Y:S05]  /*2ce0*/  LDS R2, [R22+0x4860] ;  /* 0x0048600016027984 */ /* 0x0002aa0000000800 */
[----:B-1----:R-:W-:Y:S05]  /*2cf0*/  @P0 BRA `(.L_x_38) ;  /* 0x0000001400b00947 */ /* 0x002fea0003800000 */
        /* <DEDUP_REMOVED lines=10> */
[----:B0-----:R-:W-:-:S04]  /*2da0*/  IADD3 R3, PT, PT, -R14, UR18, RZ ;  /* 0x000000120e037c10 */ /* 0x001fc8000fffe1ff */
[----:B------:R-:W-:-:S04]  /*2db0*/  SHF.R.S32.HI R8, RZ, 0x1f, R3 ;  /* 0x0000001fff087819 */ /* 0x000fc80000011403 */
[----:B------:R-:W-:-:S04]  /*2dc0*/  LEA.HI R8, R8, R3, RZ, 0x2 ;  /* 0x0000000308087211 */ /* 0x000fc800078f10ff */
[----:B------:R-:W-:-:S04]  /*2dd0*/  SHF.R.S32.HI R16, RZ, 0x2, R8 ;  /* 0x00000002ff107819 */ /* 0x000fc80000011408 */
[----:B------:R-:W-:-:S13]  /*2de0*/  ISETP.GT.AND P0, PT, R16, R21, PT ;  /* 0x000000151000720c */ /* 0x000fda0003f04270 */
[----:B------:R-:W-:Y:S05]  /*2df0*/  @!P0 BRA `(.L_x_40) ;  /* 0x0000000c008c8947 */ /* 0x000fea0003800000 */
[----:B------:R0:W1:Y:S01]  /*2e00*/  LDS R20, [R22+0x4868] ;  /* 0x0048680016147984 */ /* 0x0000620000000800 */
[--C-:B------:R-:W-:Y:S02]  /*2e10*/  IMAD.MOV.U32 R15, RZ, RZ, R21.reuse ;  /* 0x000000ffff0f7224 */ /* 0x100fe400078e0015 */
[----:B------:R-:W-:Y:S02]  /*2e20*/  IMAD.MOV.U32 R3, RZ, RZ, R21 ;  /* 0x000000ffff037224 */ /* 0x000fe400078e0015 */
[----:B------:R-:W-:-:S07]  /*2e30*/  IMAD.WIDE R12, R14, 0x4, R4 ;  /* 0x000000040e0c7825 */ /* 0x000fce00078e0204 */
.L_x_57:
[----:B--23--:R-:W-:-:S04]  /*2e40*/  SHF.R.S64 R9, RZ, 0x1c, R3 ;  /* 0x0000001cff097819 */ /* 0x00cfc80000001003 */
[----:B----4-:R-:W-:-:S04]  /*2e50*/  IADD3 R8, P0, PT, R12, R9, RZ ;  /* 0x000000090c087210 */ /* 0x010fc80007f1e0ff */
[----:B------:R-:W-:-:S06]  /*2e60*/  LEA.HI.X.SX32 R9, R3, R13, 0x4, P0 ;  /* 0x0000000d03097211 */ /* 0x000fcc00000f26ff */
[----:B------:R-:W3:Y:S01]  /*2e70*/  LDG.E.128 R8, desc[UR12][R8.64] ;  /* 0x0000000c08087981 */ /* 0x000ee2000c1e1d00 */
[----:B------:R-:W-:Y:S01]  /*2e80*/  BSSY.RECONVERGENT B2, `(.L_x_41) ;  /* 0x000003a000027945 */ /* 0x000fe20003800200 */
[----:B------:R-:W-:Y:S01]  /*2e90*/  IMAD R15, R15, 0x4, R14 ;  /* 0x000000040f0f7824 */ /* 0x000fe200078e020e */
[----:B---3--:R-:W3:Y:S08]  /*2ea0*/  F2F.F16.F32 R18, R8 ;  /* 0x0000000800127304 */ /* 0x008ef00000200800 */
[----:B------:R-:W4:Y:S01]  /*2eb0*/  F2F.F16.F32 R23, R10 ;  /* 0x0000000a00177304 */ /* 0x000f220000200800 */
[----:B---3--:R-:W-:-:S07]  /*2ec0*/  PRMT R24, R18, 0x9910, RZ ;  /* 0x0000991012187816 */ /* 0x008fce00000000ff */
[----:B------:R-:W3:Y:S01]  /*2ed0*/  F2F.F16.F32 R19, R9 ;  /* 0x0000000900137304 */ /* 0x000ee20000200800 */
[----:B------:R-:W-:Y:S02]  /*2ee0*/  ISETP.GE.AND P0, PT, R24, RZ, PT ;  /* 0x000000ff1800720c */ /* 0x000fe40003f06270 */
[----:B----4-:R-:W-:-:S05]  /*2ef0*/  PRMT R26, R23, 0x9910, RZ ;  /* 0x00009910171a7816 */ /* 0x010fca00000000ff */
[----:B------:R-:W4:Y:S01]  /*2f00*/  F2F.F16.F32 R17, R11 ;  /* 0x0000000b00117304 */ /* 0x000f220000200800 */
[----:B------:R-:W-:Y:S01]  /*2f10*/  IMAD.MOV.U32 R24, RZ, RZ, R26 ;  /* 0x000000ffff187224 */ /* 0x000fe200078e001a */
[----:B---3--:R-:W-:-:S04]  /*2f20*/  PRMT R25, R19, 0x9910, RZ ;  /* 0x0000991013197816 */ /* 0x008fc800000000ff */
[----:B------:R-:W-:Y:S02]  /*2f30*/  @P0 LOP3.LUT R18, R18, 0x7fe0, RZ, 0xc, !PT ;  /* 0x00007fe012120812 */ /* 0x000fe400078e0cff */
[----:B------:R-:W-:Y:S02]  /*2f40*/  ISETP.GE.AND P2, PT, R24, RZ, PT ;  /* 0x000000ff1800720c */ /* 0x000fe40003f46270 */
[----:B------:R-:W-:Y:S02]  /*2f50*/  ISETP.GE.AND P1, PT, R25, RZ, PT ;  /* 0x000000ff1900720c */ /* 0x000fe40003f26270 */
[----:B----4-:R-:W-:Y:S02]  /*2f60*/  PRMT R24, R17, 0x9910, RZ ;  /* 0x0000991011187816 */ /* 0x010fe400000000ff */
[----:B------:R-:W-:Y:S02]  /*2f70*/  LOP3.LUT R18, R18, 0xffff, RZ, 0xc0, !PT ;  /* 0x0000ffff12127812 */ /* 0x000fe400078ec0ff */
[----:B------:R-:W-:-:S02]  /*2f80*/  ISETP.GE.AND P3, PT, R24, RZ, PT ;  /* 0x000000ff1800720c */ /* 0x000fc40003f66270 */
[----:B------:R-:W-:Y:S02]  /*2f90*/  SHF.R.U32.HI R18, RZ, 0x5, R18 ;  /* 0x00000005ff127819 */ /* 0x000fe40000011612 */
[----:B-1----:R-:W-:Y:S02]  /*2fa0*/  ISETP.GT.AND P0, PT, R20, 0x800, PT ;  /* 0x000008001400780c */ /* 0x002fe40003f04270 */
[----:B------:R-:W-:Y:S02]  /*2fb0*/  LOP3.LUT R25, R18, 0xffff, RZ, 0xc0, !PT ;  /* 0x0000ffff12197812 */ /* 0x000fe400078ec0ff */
[----:B------:R-:W-:Y:S02]  /*2fc0*/  @P1 LOP3.LUT R19, R19, 0x7fe0, RZ, 0xc, !PT ;  /* 0x00007fe013131812 */ /* 0x000fe400078e0cff */
[----:B------:R-:W-:Y:S02]  /*2fd0*/  @P2 LOP3.LUT R23, R23, 0x7fe0, RZ, 0xc, !PT ;  /* 0x00007fe017172812 */ /* 0x000fe400078e0cff */
[----:B--2---:R-:W-:-:S02]  /*2fe0*/  ISETP.GT.U32.AND P1, PT, R2, R25, PT ;  /* 0x000000190200720c */ /* 0x004fc40003f24070 */
[----:B------:R-:W-:Y:S02]  /*2ff0*/  LOP3.LUT R19, R19, 0xffff, RZ, 0xc0, !PT ;  /* 0x0000ffff13137812 */ /* 0x000fe400078ec0ff */
[----:B------:R-:W-:Y:S02]  /*3000*/  LOP3.LUT R23, R23, 0xffff, RZ, 0xc0, !PT ;  /* 0x0000ffff17177812 */ /* 0x000fe400078ec0ff */
[----:B------:R-:W-:Y:S02]  /*3010*/  @P3 LOP3.LUT R17, R17, 0x7fe0, RZ, 0xc, !PT ;  /* 0x00007fe011113812 */ /* 0x000fe400078e0cff */
[----:B------:R-:W-:Y:S02]  /*3020*/  SHF.R.U32.HI R19, RZ, 0x5, R19 ;  /* 0x00000005ff137819 */ /* 0x000fe40000011613 */
[----:B------:R-:W-:Y:S02]  /*3030*/  SHF.R.U32.HI R18, RZ, 0x5, R23 ;  /* 0x00000005ff127819 */ /* 0x000fe40000011617 */
[----:B------:R-:W-:-:S02]  /*3040*/  LOP3.LUT R17, R17, 0xffff, RZ, 0xc0, !PT ;  /* 0x0000ffff11117812 */ /* 0x000fc400078ec0ff */
[----:B------:R-:W-:Y:S02]  /*3050*/  LOP3.LUT R19, R19, 0xffff, RZ, 0xc0, !PT ;  /* 0x0000ffff13137812 */ /* 0x000fe400078ec0ff */
[----:B------:R-:W-:Y:S02]  /*3060*/  LOP3.LUT R23, R18, 0xffff, RZ, 0xc0, !PT ;  /* 0x0000ffff12177812 */ /* 0x000fe400078ec0ff */
[----:B------:R-:W-:Y:S02]  /*3070*/  SHF.R.U32.HI R17, RZ, 0x5, R17 ;  /* 0x00000005ff117819 */ /* 0x000fe40000011611 */
[C---:B------:R-:W-:Y:S02]  /*3080*/  ISETP.NE.OR P6, PT, R2.reuse, R25, P0 ;  /* 0x000000190200720c */ /* 0x040fe400007c5670 */
[CC--:B------:R-:W-:Y:S02]  /*3090*/  ISETP.GT.U32.AND P5, PT, R2.reuse, R19.reuse, PT ;  /* 0x000000130200720c */ /* 0x0c0fe40003fa4070 */
[----:B------:R-:W-:-:S02]  /*30a0*/  ISETP.NE.OR P4, PT, R2, R19, P0 ;  /* 0x000000130200720c */ /* 0x000fc40000785670 */
[CC--:B------:R-:W-:Y:S02]  /*30b0*/  ISETP.GT.U32.AND P3, PT, R2.reuse, R23.reuse, PT ;  /* 0x000000170200720c */ /* 0x0c0fe40003f64070 */
[----:B------:R-:W-:Y:S02]  /*30c0*/  ISETP.NE.OR P2, PT, R2, R23, P0 ;  /* 0x000000170200720c */ /* 0x000fe40000745670 */
[----:B------:R-:W-:Y:S01]  /*30d0*/  LOP3.LUT R27, R17, 0xffff, RZ, 0xc0, !PT ;  /* 0x0000ffff111b7812 */ /* 0x000fe200078ec0ff */
[----:B------:R-:W-:Y:S10]  /*30e0*/  @!P1 BRA `(.L_x_42) ;  /* 0x00000000004c9947 */ /* 0x000ff40003800000 */
[----:B------:R-:W1:Y:S01]  /*30f0*/  S2R R18, SR_LANEID ;  /* 0x0000000000127919 */ /* 0x000e620000000000 */
[----:B------:R-:W2:Y:S01]  /*3100*/  S2UR UR8, SR_CgaCtaId ;  /* 0x00000000000879c3 */ /* 0x000ea20000008800 */
[----:B------:R-:W-:Y:S01]  /*3110*/  VOTEU.ANY UR9, UPT, PT ;  /* 0x0000000000097886 */ /* 0x000fe200038e0100 */
[----:B------:R-:W-:Y:S01]  /*3120*/  UMOV UR7, 0x400 ;  /* 0x0000040000077882 */ /* 0x000fe20000000000 */
[----:B------:R-:W1:Y:S01]  /*3130*/  FLO.U32 R23, UR9 ;  /* 0x0000000900177d00 */ /* 0x000e6200080e0000 */
[----:B------:R-:W-:Y:S01]  /*3140*/  UIADD3 UR6, UPT, UPT, UR7, 0x486c, URZ ;  /* 0x0000486c07067890 */ /* 0x000fe2000fffe0ff */
[----:B------:R-:W3:Y:S03]  /*3150*/  POPC R19, UR9 ;  /* 0x0000000900137d09 */ /* 0x000ee60008000000 */
[----:B--2---:R-:W-:Y:S01]  /*3160*/  ULEA UR6, UR8, UR6, 0x18 ;  /* 0x0000000608067291 */ /* 0x004fe2000f8ec0ff */
[----:B-1----:R-:W-:-:S02]  /*3170*/  ISETP.EQ.U32.AND P1, PT, R23, R18, PT ;  /* 0x000000121700720c */ /* 0x002fc40003f22070 */
[----:B------:R-:W1:Y:S11]  /*3180*/  S2R R18, SR_LTMASK ;  /* 0x0000000000127919 */ /* 0x000e760000003900 */
[----:B---3--:R-:W2:Y:S01]  /*3190*/  @P1 ATOMS.ADD R24, [UR6], R19 ;  /* 0x00000013ff18198c */ /* 0x008ea20008000006 */
[----:B------:R-:W-:-:S04]  /*31a0*/  UIADD3 UR6, UPT, UPT, UR7, 0x4870, URZ ;  /* 0x0000487007067890 */ /* 0x000fc8000fffe0ff */
[----:B------:R-:W-:Y:S01]  /*31b0*/  ULEA UR6, UR8, UR6, 0x18 ;  /* 0x0000000608067291 */ /* 0x000fe2000f8ec0ff */
[----:B-1----:R-:W-:Y:S01]  /*31c0*/  LOP3.LUT R25, R18, UR9, RZ, 0xc0, !PT ;  /* 0x0000000912197c12 */ /* 0x002fe2000f8ec0ff */
[----:B--2---:R-:W1:Y:S03]  /*31d0*/  SHFL.IDX PT, R17, R24, R23, 0x1f ;  /* 0x00001f1718117589 */ /* 0x004e6600000e0000 */
[----:B------:R-:W1:Y:S02]  /*31e0*/  POPC R18, R25 ;  /* 0x0000001900127309 */ /* 0x000e640000000000 */
[----:B-1----:R-:W-:-:S05]  /*31f0*/  IMAD.IADD R17, R17, 0x1, R18 ;  /* 0x0000000111117824 */ /* 0x002fca00078e0212 */
[----:B------:R-:W-:-:S05]  /*3200*/  LEA R18, R17, UR6, 0x2 ;  /* 0x0000000611127c11 */ /* 0x000fca000f8e10ff */
[----:B------:R1:W-:Y:S02]  /*3210*/  STS [R18], R15 ;  /* 0x0000000f12007388 */ /* 0x0003e40000000800 */
.L_x_42:
[----:B------:R-:W-:Y:S05]  /*3220*/  BSYNC.RECONVERGENT B2 ;  /* 0x0000000000027941 */ /* 0x000fea0003800200 */
.L_x_41:
[----:B------:R-:W-:Y:S01]  /*3230*/  BSSY.RECONVERGENT B2, `(.L_x_43) ;  /* 0x0000016000027945 */ /* 0x000fe20003800200 */
[CC--:B------:R-:W-:Y:S02]  /*3240*/  ISETP.GT.U32.AND P1, PT, R2.reuse, R27.reuse, PT ;  /* 0x0000001b0200720c */ /* 0x0c0fe40003f24070 */
[----:B------:R-:W-:Y:S01]  /*3250*/  ISETP.NE.OR P0, PT, R2, R27, P0 ;  /* 0x0000001b0200720c */ /* 0x000fe20000705670 */
[----:B------:R-:W-:-:S12]  /*3260*/  @P6 BRA `(.L_x_44) ;  /* 0x0000000000486947 */ /* 0x000fd80003800000 */
[----:B------:R-:W2:Y:S01]  /*3270*/  S2R R24, SR_LANEID ;  /* 0x0000000000187919 */ /* 0x000ea20000000000 */
[----:B------:R-:W3:Y:S01]  /*3280*/  S2UR UR7, SR_CgaCtaId ;  /* 0x00000000000779c3 */ /* 0x000ee20000008800 */
[----:B------:R-:W-:Y:S01]  /*3290*/  VOTEU.ANY UR8, UPT, PT ;  /* 0x0000000000087886 */ /* 0x000fe200038e0100 */
[----:B------:R-:W-:Y:S01]  /*32a0*/  UMOV UR6, 0x400 ;  /* 0x0000040000067882 */ /* 0x000fe20000000000 */
[----:B------:R-:W2:Y:S01]  /*32b0*/  FLO.U32 R19, UR8 ;  /* 0x0000000800137d00 */ /* 0x000ea200080e0000 */
[----:B------:R-:W-:Y:S01]  /*32c0*/  UIADD3 UR6, UPT, UPT, UR6, 0x4864, URZ ;  /* 0x0000486406067890 */ /* 0x000fe2000fffe0ff */
[----:B------:R-:W4:Y:S01]  /*32d0*/  S2R R23, SR_LTMASK ;  /* 0x0000000000177919 */ /* 0x000f220000003900 */
[----:B-1----:R-:W1:Y:S02]  /*32e0*/  POPC R18, UR8 ;  /* 0x0000000800127d09 */ /* 0x002e640008000000 */
[----:B---3--:R-:W-:Y:S01]  /*32f0*/  ULEA UR6, UR7, UR6, 0x18 ;  /* 0x0000000607067291 */ /* 0x008fe2000f8ec0ff */
[----:B--2---:R-:W-:-:S02]  /*3300*/  ISETP.EQ.U32.AND P6, PT, R19, R24, PT ;  /* 0x000000181300720c */ /* 0x004fc40003fc2070 */
[----:B----4-:R-:W-:-:S04]  /*3310*/  LOP3.LUT R23, R23, UR8, RZ, 0xc0, !PT ;  /* 0x0000000817177c12 */ /* 0x010fc8000f8ec0ff */
[----:B------:R-:W2:Y:S07]  /*3320*/  POPC R24, R23 ;  /* 0x0000001700187309 */ /* 0x000eae0000000000 */
[----:B-1----:R-:W1:Y:S04]  /*3330*/  @P6 ATOMS.ADD R18, [UR6], R18 ;  /* 0x00000012ff12698c */ /* 0x002e680008000006 */
[----:B-1----:R-:W2:Y:S02]  /*3340*/  SHFL.IDX PT, R17, R18, R19, 0x1f ;  /* 0x00001f1312117589 */ /* 0x002ea400000e0000 */
[----:B--2---:R-:W-:-:S04]  /*3350*/  IMAD.IADD R17, R17, 0x1, R24 ;  /* 0x0000000111117824 */ /* 0x004fc800078e0218 */
[----:B------:R-:W-:-:S05]  /*3360*/  IMAD R17, R17, 0x4, R22 ;  /* 0x0000000411117824 */ /* 0x000fca00078e0216 */
[----:B------:R2:W-:Y:S04]  /*3370*/  STS [R17+0x2000], R8 ;  /* 0x0020000811007388 */ /* 0x0005e80000000800 */
[----:B------:R2:W-:Y:S02]  /*3380*/  STS [R17], R15 ;  /* 0x0000000f11007388 */ /* 0x0005e40000000800 */
.L_x_44:
[----:B------:R-:W-:Y:S05]  /*3390*/  BSYNC.RECONVERGENT B2 ;  /* 0x0000000000027941 */ /* 0x000fea0003800200 */
.L_x_43:
[----:B------:R-:W-:Y:S04]  /*33a0*/  BSSY.RECONVERGENT B2, `(.L_x_45) ;  /* 0x0000016000027945 */ /* 0x000fe80003800200 */
[----:B------:R-:W-:Y:S05]  /*33b0*/  @!P5 BRA `(.L_x_46) ;  /* 0x000000000050d947 */ /* 0x000fea0003800000 */
[----:B--2---:R-:W2:Y:S01]  /*33c0*/  S2R R8, SR_LANEID ;  /* 0x0000000000087919 */ /* 0x004ea20000000000 */
[----:B------:R-:W3:Y:S01]  /*33d0*/  S2UR UR8, SR_CgaCtaId ;  /* 0x00000000000879c3 */ /* 0x000ee20000008800 */
[----:B------:R-:W-:Y:S01]  /*33e0*/  VOTEU.ANY UR9, UPT, PT ;  /* 0x0000000000097886 */ /* 0x000fe200038e0100 */
[----:B------:R-:W-:Y:S01]  /*33f0*/  UMOV UR6, 0x400 ;  /* 0x0000040000067882 */ /* 0x000fe20000000000 */
[----:B------:R-:W2:Y:S01]  /*3400*/  FLO.U32 R19, UR9 ;  /* 0x0000000900137d00 */ /* 0x000ea200080e0000 */
[----:B------:R-:W-:Y:S01]  /*3410*/  UIADD3 UR7, UPT, UPT, UR6, 0x486c, URZ ;  /* 0x0000486c06077890 */ /* 0x000fe2000fffe0ff */
[----:B------:R-:W4:Y:S01]  /*3420*/  S2R R23, SR_LTMASK ;  /* 0x0000000000177919 */ /* 0x000f220000003900 */
[----:B------:R-:W-:Y:S01]  /*3430*/  UIADD3 UR6, UPT, UPT, UR6, 0x4870, URZ ;  /* 0x0000487006067890 */ /* 0x000fe2000fffe0ff */
[----:B------:R-:W-:Y:S01]  /*3440*/  VIADD R17, R15, 0x1 ;  /* 0x000000010f117836 */ /* 0x000fe20000000000 */
[----:B-1----:R-:W1:Y:S01]  /*3450*/  POPC R18, UR9 ;  /* 0x0000000900127d09 */ /* 0x002e620008000000 */
[----:B---3--:R-:W-:-:S02]  /*3460*/  ULEA UR7, UR8, UR7, 0x18 ;  /* 0x0000000708077291 */ /* 0x008fc4000f8ec0ff */
[----:B------:R-:W-:Y:S01]  /*3470*/  ULEA UR6, UR8, UR6, 0x18 ;  /* 0x0000000608067291 */ /* 0x000fe2000f8ec0ff */
[----:B--2---:R-:W-:Y:S02]  /*3480*/  ISETP.EQ.U32.AND P5, PT, R19, R8, PT ;  /* 0x000000081300720c */ /* 0x004fe40003fa2070 */
[----:B----4-:R-:W-:-:S06]  /*3490*/  LOP3.LUT R23, R23, UR9, RZ, 0xc0, !PT ;  /* 0x0000000917177c12 */ /* 0x010fcc000f8ec0ff */
[----:B------:R-:W2:Y:S05]  /*34a0*/  POPC R23, R23 ;  /* 0x0000001700177309 */ /* 0x000eaa0000000000 */
[----:B-1----:R-:W1:Y:S04]  /*34b0*/  @P5 ATOMS.ADD R18, [UR7], R18 ;  /* 0x00000012ff12598c */ /* 0x002e680008000007 */
[----:B-1----:R-:W2:Y:S02]  /*34c0*/  SHFL.IDX PT, R8, R18, R19, 0x1f ;  /* 0x00001f1312087589 */ /* 0x002ea400000e0000 */
[----:B--2---:R-:W-:-:S05]  /*34d0*/  IMAD.IADD R8, R8, 0x1, R23 ;  /* 0x0000000108087824 */ /* 0x004fca00078e0217 */
[----:B------:R-:W-:-:S05]  /*34e0*/  LEA R8, R8, UR6, 0x2 ;  /* 0x0000000608087c11 */ /* 0x000fca000f8e10ff */
[----:B------:R3:W-:Y:S02]  /*34f0*/  STS [R8], R17 ;  /* 0x0000001108007388 */ /* 0x0007e40000000800 */
.L_x_46:
[----:B------:R-:W-:Y:S05]  /*3500*/  BSYNC.RECONVERGENT B2 ;  /* 0x0000000000027941 */ /* 0x000fea0003800200 */
.L_x_45:
[----:B------:R-:W-:Y:S04]  /*3510*/  BSSY.RECONVERGENT B2, `(.L_x_47) ;  /* 0x0000015000027945 */ /* 0x000fe80003800200 */
[----:B------:R-:W-:Y:S05]  /*3520*/  @P4 BRA `(.L_x_48) ;  /* 0x00000000004c4947 */ /* 0x000fea0003800000 */
[----:B--23--:R-:W2:Y:S01]  /*3530*/  S2R R8, SR_LANEID ;  /* 0x0000000000087919 */ /* 0x00cea20000000000 */
        /* <DEDUP_REMOVED lines=14> */
[----:B------:R-:W-:Y:S02]  /*3620*/  IMAD R8, R17, 0x4, R22 ;  /* 0x0000000411087824 */ /* 0x000fe400078e0216 */
[----:B------:R-:W-:-:S03]  /*3630*/  VIADD R17, R15, 0x1 ;  /* 0x000000010f117836 */ /* 0x000fc60000000000 */
[----:B------:R4:W-:Y:S04]  /*3640*/  STS [R8+0x2000], R9 ;  /* 0x0020000908007388 */ /* 0x0009e80000000800 */
[----:B------:R4:W-:Y:S02]  /*3650*/  STS [R8], R17 ;  /* 0x0000001108007388 */ /* 0x0009e40000000800 */
.L_x_48:
[----:B------:R-:W-:Y:S05]  /*3660*/  BSYNC.RECONVERGENT B2 ;  /* 0x0000000000027941 */ /* 0x000fea0003800200 */
.L_x_47:
[----:B------:R-:W-:Y:S01]  /*3670*/  BSSY.RECONVERGENT B2, `(.L_x_49) ;  /* 0x0000016000027945 */ /* 0x000fe20003800200 */
[----:B--234-:R-:W-:-:S03]  /*3680*/  VIADD R8, R15, 0x2 ;  /* 0x000000020f087836 */ /* 0x01cfc60000000000 */
[----:B------:R-:W-:Y:S05]  /*3690*/  @!P3 BRA `(.L_x_50) ;  /* 0x00000000004cb947 */ /* 0x000fea0003800000 */
[----:B------:R-:W2:Y:S01]  /*36a0*/  S2R R9, SR_LANEID ;  /* 0x0000000000097919 */ /* 0x000ea20000000000 */
[----:B------:R-:W3:Y:S01]  /*36b0*/  S2UR UR8, SR_CgaCtaId ;  /* 0x00000000000879c3 */ /* 0x000ee20000008800 */
[----:B------:R-:W-:Y:S01]  /*36c0*/  VOTEU.ANY UR9, UPT, PT ;  /* 0x0000000000097886 */ /* 0x000fe200038e0100 */
[----:B------:R-:W-:Y:S01]  /*36d0*/  UMOV UR6, 0x400 ;  /* 0x0000040000067882 */ /* 0x000fe20000000000 */
[----:B-1----:R-:W2:Y:S01]  /*36e0*/  FLO.U32 R18, UR9 ;  /* 0x0000000900127d00 */ /* 0x002ea200080e0000 */
[----:B------:R-:W-:Y:S01]  /*36f0*/  UIADD3 UR7, UPT, UPT, UR6, 0x486c, URZ ;  /* 0x0000486c06077890 */ /* 0x000fe2000fffe0ff */
[----:B------:R-:W1:Y:S01]  /*3700*/  S2R R19, SR_LTMASK ;  /* 0x0000000000137919 */ /* 0x000e620000003900 */
[----:B------:R-:W-:Y:S01]  /*3710*/  UIADD3 UR6, UPT, UPT, UR6, 0x4870, URZ ;  /* 0x0000487006067890 */ /* 0x000fe2000fffe0ff */
[----:B------:R-:W4:Y:S01]  /*3720*/  POPC R17, UR9 ;  /* 0x0000000900117d09 */ /* 0x000f220008000000 */
[----:B---3--:R-:W-:Y:S02]  /*3730*/  ULEA UR7, UR8, UR7, 0x18 ;  /* 0x0000000708077291 */ /* 0x008fe4000f8ec0ff */
[----:B------:R-:W-:Y:S01]  /*3740*/  ULEA UR6, UR8, UR6, 0x18 ;  /* 0x0000000608067291 */ /* 0x000fe2000f8ec0ff */
[----:B--2---:R-:W-:-:S02]  /*3750*/  ISETP.EQ.U32.AND P3, PT, R18, R9, PT ;  /* 0x000000091200720c */ /* 0x004fc40003f62070 */
[----:B-1----:R-:W-:-:S04]  /*3760*/  LOP3.LUT R19, R19, UR9, RZ, 0xc0, !PT ;  /* 0x0000000913137c12 */ /* 0x002fc8000f8ec0ff */
[----:B------:R-:W1:Y:S07]  /*3770*/  POPC R24, R19 ;  /* 0x0000001300187309 */ /* 0x000e6e0000000000 */
[----:B----4-:R-:W2:Y:S04]  /*3780*/  @P3 ATOMS.ADD R17, [UR7], R17 ;  /* 0x00000011ff11398c */ /* 0x010ea80008000007 */
[----:B--2---:R-:W1:Y:S02]  /*3790*/  SHFL.IDX PT, R9, R17, R18, 0x1f ;  /* 0x00001f1211097589 */ /* 0x004e6400000e0000 */
[----:B-1----:R-:W-:-:S05]  /*37a0*/  IMAD.IADD R9, R9, 0x1, R24 ;  /* 0x0000000109097824 */ /* 0x002fca00078e0218 */
[----:B------:R-:W-:-:S05]  /*37b0*/  LEA R9, R9, UR6, 0x2 ;  /* 0x0000000609097c11 */ /* 0x000fca000f8e10ff */
[----:B------:R2:W-:Y:S02]  /*37c0*/  STS [R9], R8 ;  /* 0x0000000809007388 */ /* 0x0005e40000000800 */
.L_x_50:
[----:B------:R-:W-:Y:S05]  /*37d0*/  BSYNC.RECONVERGENT B2 ;  /* 0x0000000000027941 */ /* 0x000fea0003800200 */
.L_x_49:
[----:B------:R-:W-:Y:S04]  /*37e0*/  BSSY.RECONVERGENT B2, `(.L_x_51) ;  /* 0x0000014000027945 */ /* 0x000fe80003800200 */
[----:B------:R-:W-:Y:S05]  /*37f0*/  @P2 BRA `(.L_x_52) ;  /* 0x0000000000482947 */ /* 0x000fea0003800000 */
[----:B--2---:R-:W2:Y:S01]  /*3800*/  S2R R9, SR_LANEID ;  /* 0x0000000000097919 */ /* 0x004ea20000000000 */
[----:B------:R-:W3:Y:S01]  /*3810*/  S2UR UR7, SR_CgaCtaId ;  /* 0x00000000000779c3 */ /* 0x000ee20000008800 */
[----:B------:R-:W-:Y:S01]  /*3820*/  VOTEU.ANY UR8, UPT, PT ;  /* 0x0000000000087886 */ /* 0x000fe200038e0100 */
[----:B------:R-:W-:Y:S01]  /*3830*/  UMOV UR6, 0x400 ;  /* 0x0000040000067882 */ /* 0x000fe20000000000 */
[----:B-1----:R-:W2:Y:S01]  /*3840*/  FLO.U32 R18, UR8 ;  /* 0x0000000800127d00 */ /* 0x002ea200080e0000 */
[----:B------:R-:W-:Y:S01]  /*3850*/  UIADD3 UR6, UPT, UPT, UR6, 0x4864, URZ ;  /* 0x0000486406067890 */ /* 0x000fe2000fffe0ff */
[----:B------:R-:W1:Y:S01]  /*3860*/  S2R R19, SR_LTMASK ;  /* 0x0000000000137919 */ /* 0x000e620000003900 */
[----:B------:R-:W4:Y:S02]  /*3870*/  POPC R17, UR8 ;  /* 0x0000000800117d09 */ /* 0x000f240008000000 */
[----:B---3--:R-:W-:Y:S01]  /*3880*/  ULEA UR6, UR7, UR6, 0x18 ;  /* 0x0000000607067291 */ /* 0x008fe2000f8ec0ff */
[----:B--2---:R-:W-:-:S02]  /*3890*/  ISETP.EQ.U32.AND P2, PT, R18, R9, PT ;  /* 0x000000091200720c */ /* 0x004fc40003f42070 */
[----:B-1----:R-:W-:-:S04]  /*38a0*/  LOP3.LUT R19, R19, UR8, RZ, 0xc0, !PT ;  /* 0x0000000813137c12 */ /* 0x002fc8000f8ec0ff */
[----:B------:R-:W1:Y:S07]  /*38b0*/  POPC R24, R19 ;  /* 0x0000001300187309 */ /* 0x000e6e0000000000 */
[----:B----4-:R-:W2:Y:S04]  /*38c0*/  @P2 ATOMS.ADD R17, [UR6], R17 ;  /* 0x00000011ff11298c */ /* 0x010ea80008000006 */
[----:B--2---:R-:W1:Y:S02]  /*38d0*/  SHFL.IDX PT, R9, R17, R18, 0x1f ;  /* 0x00001f1211097589 */ /* 0x004e6400000e0000 */
[----:B-1----:R-:W-:-:S04]  /*38e0*/  IMAD.IADD R9, R9, 0x1, R24 ;  /* 0x0000000109097824 */ /* 0x002fc800078e0218 */
[----:B------:R-:W-:-:S05]  /*38f0*/  IMAD R9, R9, 0x4, R22 ;  /* 0x0000000409097824 */ /* 0x000fca00078e0216 */
[----:B------:R3:W-:Y:S04]  /*3900*/  STS [R9+0x2000], R10 ;  /* 0x0020000a09007388 */ /* 0x0007e80000000800 */
[----:B------:R3:W-:Y:S02]  /*3910*/  STS [R9], R8 ;  /* 0x0000000809007388 */ /* 0x0007e40000000800 */
.L_x_52:
[----:B------:R-:W-:Y:S05]  /*3920*/  BSYNC.RECONVERGENT B2 ;  /* 0x0000000000027941 */ /* 0x000fea0003800200 */
.L_x_51:
[----:B------:R-:W-:Y:S01]  /*3930*/  BSSY.RECONVERGENT B2, `(.L_x_53) ;  /* 0x0000016000027945 */ /* 0x000fe20003800200 */
[----:B------:R-:W-:-:S03]  /*3940*/  VIADD R19, R15, 0x3 ;  /* 0x000000030f137836 */ /* 0x000fc60000000000 */
[----:B------:R-:W-:Y:S05]  /*3950*/  @!P1 BRA `(.L_x_54) ;  /* 0x00000000004c9947 */ /* 0x000fea0003800000 */
[----:B-1----:R-:W1:Y:S01]  /*3960*/  S2R R15, SR_LANEID ;  /* 0x00000000000f7919 */ /* 0x002e620000000000 */
[----:B------:R-:W4:Y:S01]  /*3970*/  S2UR UR8, SR_CgaCtaId ;  /* 0x00000000000879c3 */ /* 0x000f220000008800 */
[----:B------:R-:W-:Y:S01]  /*3980*/  VOTEU.ANY UR9, UPT, PT ;  /* 0x0000000000097886 */ /* 0x000fe200038e0100 */
[----:B------:R-:W-:Y:S01]  /*3990*/  UMOV UR6, 0x400 ;  /* 0x0000040000067882 */ /* 0x000fe20000000000 */
[----:B---3--:R-:W1:Y:S01]  /*39a0*/  FLO.U32 R10, UR9 ;  /* 0x00000009000a7d00 */ /* 0x008e6200080e0000 */
[----:B------:R-:W-:Y:S02]  /*39b0*/  UIADD3 UR7, UPT, UPT, UR6, 0x486c, URZ ;  /* 0x0000486c06077890 */ /* 0x000fe4000fffe0ff */
[----:B------:R-:W-:Y:S01]  /*39c0*/  UIADD3 UR6, UPT, UPT, UR6, 0x4870, URZ ;  /* 0x0000487006067890 */ /* 0x000fe2000fffe0ff */
[----:B--2---:R-:W2:Y:S01]  /*39d0*/  POPC R9, UR9 ;  /* 0x0000000900097d09 */ /* 0x004ea20008000000 */
[----:B----4-:R-:W-:Y:S02]  /*39e0*/  ULEA UR7, UR8, UR7, 0x18 ;  /* 0x0000000708077291 */ /* 0x010fe4000f8ec0ff */
[----:B------:R-:W-:Y:S01]  /*39f0*/  ULEA UR6, UR8, UR6, 0x18 ;  /* 0x0000000608067291 */ /* 0x000fe2000f8ec0ff */
[----:B-1----:R-:W-:-:S02]  /*3a00*/  ISETP.EQ.U32.AND P1, PT, R10, R15, PT ;  /* 0x0000000f0a00720c */ /* 0x002fc40003f22070 */
[----:B------:R-:W1:Y:S11]  /*3a10*/  S2R R15, SR_LTMASK ;  /* 0x00000000000f7919 */ /* 0x000e760000003900 */
[----:B--2---:R-:W2:Y:S01]  /*3a20*/  @P1 ATOMS.ADD R9, [UR7], R9 ;  /* 0x00000009ff09198c */ /* 0x004ea20008000007 */
[----:B-1----:R-:W-:-:S03]  /*3a30*/  LOP3.LUT R15, R15, UR9, RZ, 0xc0, !PT ;  /* 0x000000090f0f7c12 */ /* 0x002fc6000f8ec0ff */
[----:B--2---:R-:W1:Y:S03]  /*3a40*/  SHFL.IDX PT, R8, R9, R10, 0x1f ;  /* 0x00001f0a09087589 */ /* 0x004e6600000e0000 */
[----:B------:R-:W1:Y:S02]  /*3a50*/  POPC R15, R15 ;  /* 0x0000000f000f7309 */ /* 0x000e640000000000 */
[----:B-1----:R-:W-:-:S05]  /*3a60*/  IMAD.IADD R8, R8, 0x1, R15 ;  /* 0x0000000108087824 */ /* 0x002fca00078e020f */
[----:B------:R-:W-:-:S05]  /*3a70*/  LEA R8, R8, UR6, 0x2 ;  /* 0x0000000608087c11 */ /* 0x000fca000f8e10ff */
[----:B------:R4:W-:Y:S02]  /*3a80*/  STS [R8], R19 ;  /* 0x0000001308007388 */ /* 0x0009e40000000800 */
.L_x_54:
[----:B------:R-:W-:Y:S05]  /*3a90*/  BSYNC.RECONVERGENT B2 ;  /* 0x0000000000027941 */ /* 0x000fea0003800200 */
.L_x_53:
[----:B------:R-:W-:Y:S04]  /*3aa0*/  BSSY.RECONVERGENT B2, `(.L_x_55) ;  /* 0x0000014000027945 */ /* 0x000fe80003800200 */
[----:B------:R-:W-:Y:S05]  /*3ab0*/  @P0 BRA `(.L_x_56) ;  /* 0x0000000000480947 */ /* 0x000fea0003800000 */
[----:B--234-:R-:W2:Y:S01]  /*3ac0*/  S2R R8, SR_LANEID ;  /* 0x0000000000087919 */ /* 0x01cea20000000000 */
        /* <DEDUP_REMOVED lines=17> */
.L_x_56:
[----:B------:R-:W-:Y:S05]  /*3be0*/  BSYNC.RECONVERGENT B2 ;  /* 0x0000000000027941 */ /* 0x000fea0003800200 */
.L_x_55:
[----:B-1----:R-:W-:-:S04]  /*3bf0*/  VIADD R15, R3, 0x200 ;  /* 0x00000200030f7836 */ /* 0x002fc80000000000 */
[----:B------:R-:W-:Y:S01]  /*3c00*/  IMAD.MOV.U32 R3, RZ, RZ, R15 ;  /* 0x000000ffff037224 */ /* 0x000fe200078e000f */
[----:B------:R-:W-:-:S13]  /*3c10*/  ISETP.GT.AND P0, PT, R16, R15, PT ;  /* 0x0000000f1000720c */ /* 0x000fda0003f04270 */
[----:B------:R-:W-:Y:S05]  /*3c20*/  @P0 BRA `(.L_x_57) ;  /* 0xfffffff000840947 */ /* 0x000fea000383ffff */
.L_x_40:
[----:B------:R-:W-:Y:S05]  /*3c30*/  BSYNC.RECONVERGENT B0 ;  /* 0x0000000000007941 */ /* 0x000fea0003800200 */
.L_x_39:
[----:B------:R-:W-:Y:S01]  /*3c40*/  ISETP.GE.U32.AND P0, PT, R21, R14, PT ;  /* 0x0000000e1500720c */ /* 0x000fe20003f06070 */
[----:B------:R-:W-:-:S12]  /*3c50*/  BSSY.RECONVERGENT B0, `(.L_x_58) ;  /* 0x000003a000007945 */ /* 0x000fd80003800200 */
[----:B------:R-:W-:Y:S05]  /*3c60*/  @P0 BRA `(.L_x_59) ;  /* 0x0000000000e00947 */ /* 0x000fea0003800000 */
[----:B--234-:R-:W-:-:S04]  /*3c70*/  LEA R8, P0, R21, UR10, 0x2 ;  /* 0x0000000a15087c11 */ /* 0x01cfc8000f8010ff */
[----:B------:R-:W-:-:S05]  /*3c80*/  LEA.HI.X R9, R21, UR4, RZ, 0x2, P0 ;  /* 0x0000000415097c11 */ /* 0x000fca00080f14ff */
[----:B------:R-:W2:Y:S01]  /*3c90*/  LDG.E R3, desc[UR12][R8.64] ;  /* 0x0000000c08037981 */ /* 0x000ea2000c1e1900 */
[----:B------:R-:W-:Y:S01]  /*3ca0*/  MOV R15, 0x400 ;  /* 0x00000400000f7802 */ /* 0x000fe20000000f00 */
[----:B------:R-:W-:Y:S01]  /*3cb0*/  BSSY.RECONVERGENT B2, `(.L_x_60) ;  /* 0x000001f000027945 */ /* 0x000fe20003800200 */
[----:B------:R-:W1:Y:S02]  /*3cc0*/  S2R R18, SR_CgaCtaId ;  /* 0x0000000000127919 */ /* 0x000e640000008800 */
[----:B-1----:R-:W-:Y:S01]  /*3cd0*/  LEA R17, R18, R15, 0x18 ;  /* 0x0000000f12117211 */ /* 0x002fe200078ec0ff */
[----:B--2---:R-:W1:Y:S02]  /*3ce0*/  F2F.F16.F32 R10, R3 ;  /* 0x00000003000a7304 */ /* 0x004e640000200800 */
[----:B-1----:R-:W-:-:S04]  /*3cf0*/  PRMT R11, R10, 0x9910, RZ ;  /* 0x000099100a0b7816 */ /* 0x002fc800000000ff */
[----:B------:R-:W-:-:S13]  /*3d00*/  ISETP.GE.AND P0, PT, R11, RZ, PT ;  /* 0x000000ff0b00720c */ /* 0x000fda0003f06270 */
[----:B------:R-:W-:-:S04]  /*3d10*/  @P0 LOP3.LUT R10, R10, 0x7fe0, RZ, 0xc, !PT ;  /* 0x00007fe00a0a0812 */ /* 0x000fc800078e0cff */
[----:B------:R-:W-:-:S04]  /*3d20*/  LOP3.LUT R10, R10, 0xffff, RZ, 0xc0, !PT ;  /* 0x0000ffff0a0a7812 */ /* 0x000fc800078ec0ff */
[----:B------:R-:W-:-:S04]  /*3d30*/  SHF.R.U32.HI R10, RZ, 0x5, R10 ;  /* 0x00000005ff0a7819 */ /* 0x000fc8000001160a */
[----:B------:R-:W-:-:S04]  /*3d40*/  LOP3.LUT R11, R10, 0xffff, RZ, 0xc0, !PT ;  /* 0x0000ffff0a0b7812 */ /* 0x000fc800078ec0ff */
[----:B------:R-:W-:-:S13]  /*3d50*/  ISETP.GT.U32.AND P0, PT, R2, R11, PT ;  /* 0x0000000b0200720c */ /* 0x000fda0003f04070 */
[----:B------:R-:W-:Y:S05]  /*3d60*/  @!P0 BRA `(.L_x_61) ;  /* 0x00000000004c8947 */ /* 0x000fea0003800000 */
[----:B------:R-:W1:Y:S01]  /*3d70*/  S2R R13, SR_LANEID ;  /* 0x00000000000d7919 */ /* 0x000e620000000000 */
[----:B------:R-:W2:Y:S01]  /*3d80*/  S2UR UR8, SR_CgaCtaId ;  /* 0x00000000000879c3 */ /* 0x000ea20000008800 */
[----:B------:R-:W-:Y:S01]  /*3d90*/  VOTEU.ANY UR9, UPT, PT ;  /* 0x0000000000097886 */ /* 0x000fe200038e0100 */
[----:B------:R-:W-:Y:S01]  /*3da0*/  UMOV UR6, 0x400 ;  /* 0x0000040000067882 */ /* 0x000fe20000000000 */
[----:B------:R-:W1:Y:S01]  /*3db0*/  FLO.U32 R10, UR9 ;  /* 0x00000009000a7d00 */ /* 0x000e6200080e0000 */
[----:B------:R-:W-:Y:S01]  /*3dc0*/  UIADD3 UR7, UPT, UPT, UR6, 0x486c, URZ ;  /* 0x0000486c06077890 */ /* 0x000fe2000fffe0ff */
[----:B------:R-:W3:Y:S01]  /*3dd0*/  S2R R12, SR_LTMASK ;  /* 0x00000000000c7919 */ /* 0x000ee20000003900 */
[----:B------:R-:W-:Y:S01]  /*3de0*/  UIADD3 UR6, UPT, UPT, UR6, 0x4870, URZ ;  /* 0x0000487006067890 */ /* 0x000fe2000fffe0ff */
[----:B------:R-:W4:Y:S01]  /*3df0*/  POPC R9, UR9 ;  /* 0x0000000900097d09 */ /* 0x000f220008000000 */
[----:B--2---:R-:W-:Y:S02]  /*3e00*/  ULEA UR7, UR8, UR7, 0x18 ;  /* 0x0000000708077291 */ /* 0x004fe4000f8ec0ff */
[----:B------:R-:W-:Y:S01]  /*3e10*/  ULEA UR6, UR8, UR6, 0x18 ;  /* 0x0000000608067291 */ /* 0x000fe2000f8ec0ff */
[----:B-1----:R-:W-:-:S02]  /*3e20*/  ISETP.EQ.U32.AND P0, PT, R10, R13, PT ;  /* 0x0000000d0a00720c */ /* 0x002fc40003f02070 */
[----:B---3--:R-:W-:-:S04]  /*3e30*/  LOP3.LUT R12, R12, UR9, RZ, 0xc0, !PT ;  /* 0x000000090c0c7c12 */ /* 0x008fc8000f8ec0ff */
[----:B------:R-:W1:Y:S07]  /*3e40*/  POPC R13, R12 ;  /* 0x0000000c000d7309 */ /* 0x000e6e0000000000 */
[----:B----4-:R-:W2:Y:S04]  /*3e50*/  @P0 ATOMS.ADD R9, [UR7], R9 ;  /* 0x00000009ff09098c */ /* 0x010ea80008000007 */
[----:B--2---:R-:W1:Y:S02]  /*3e60*/  SHFL.IDX PT, R8, R9, R10, 0x1f ;  /* 0x00001f0a09087589 */ /* 0x004e6400000e0000 */
[----:B-1----:R-:W-:-:S05]  /*3e70*/  IMAD.IADD R8, R8, 0x1, R13 ;  /* 0x0000000108087824 */ /* 0x002fca00078e020d */
[----:B------:R-:W-:-:S05]  /*3e80*/  LEA R8, R8, UR6, 0x2 ;  /* 0x0000000608087c11 */ /* 0x000fca000f8e10ff */
[----:B------:R1:W-:Y:S02]  /*3e90*/  STS [R8], R21 ;  /* 0x0000001508007388 */ /* 0x0003e40000000800 */
.L_x_61:
[----:B------:R-:W-:Y:S05]  /*3ea0*/  BSYNC.RECONVERGENT B2 ;  /* 0x0000000000027941 */ /* 0x000fea0003800200 */
.L_x_60:
[----:B-1----:R-:W1:Y:S02]  /*3eb0*/  LDS R8, [R17+0x4868] ;  /* 0x0048680011087984 */ /* 0x002e640000000800 */
[----:B-1----:R-:W-:-:S04]  /*3ec0*/  ISETP.GT.AND P0, PT, R8, 0x800, PT ;  /* 0x000008000800780c */ /* 0x002fc80003f04270 */
[----:B------:R-:W-:-:S13]  /*3ed0*/  ISETP.NE.OR P0, PT, R2, R11, P0 ;  /* 0x0000000b0200720c */ /* 0x000fda0000705670 */
[----:B------:R-:W-:Y:S05]  /*3ee0*/  @P0 BRA `(.L_x_59) ;  /* 0x0000000000400947 */ /* 0x000fea0003800000 */
[----:B------:R-:W1:Y:S01]  /*3ef0*/  S2R R11, SR_LANEID ;  /* 0x00000000000b7919 */ /* 0x000e620000000000 */
[----:B------:R-:W-:Y:S01]  /*3f00*/  VOTEU.ANY UR6, UPT, PT ;  /* 0x0000000000067886 */ /* 0x000fe200038e0100 */
[----:B------:R-:W-:Y:S01]  /*3f10*/  VIADD R15, R15, 0x4864 ;  /* 0x000048640f0f7836 */ /* 0x000fe20000000000 */
[----:B------:R-:W1:Y:S04]  /*3f20*/  FLO.U32 R10, UR6 ;  /* 0x00000006000a7d00 */ /* 0x000e6800080e0000 */
[----:B------:R-:W-:Y:S01]  /*3f30*/  LEA R18, R18, R15, 0x18 ;  /* 0x0000000f12127211 */ /* 0x000fe200078ec0ff */
[----:B------:R-:W2:Y:S01]  /*3f40*/  POPC R9, UR6 ;  /* 0x0000000600097d09 */ /* 0x000ea20008000000 */
[----:B-1----:R-:W-:Y:S02]  /*3f50*/  ISETP.EQ.U32.AND P0, PT, R10, R11, PT ;  /* 0x0000000b0a00720c */ /* 0x002fe40003f02070 */
[----:B------:R-:W1:Y:S11]  /*3f60*/  S2R R11, SR_LTMASK ;  /* 0x00000000000b7919 */ /* 0x000e760000003900 */
[----:B--2---:R-:W2:Y:S01]  /*3f70*/  @P0 ATOMS.ADD R9, [R18], R9 ;  /* 0x000000091209038c */ /* 0x004ea20000000000 */
[----:B-1----:R-:W-:-:S03]  /*3f80*/  LOP3.LUT R11, R11, UR6, RZ, 0xc0, !PT ;  /* 0x000000060b0b7c12 */ /* 0x002fc6000f8ec0ff */
[----:B--2---:R-:W1:Y:S03]  /*3f90*/  SHFL.IDX PT, R8, R9, R10, 0x1f ;  /* 0x00001f0a09087589 */ /* 0x004e6600000e0000 */
[----:B------:R-:W1:Y:S02]  /*3fa0*/  POPC R11, R11 ;  /* 0x0000000b000b7309 */ /* 0x000e640000000000 */
[----:B-1----:R-:W-:-:S04]  /*3fb0*/  IMAD.IADD R8, R8, 0x1, R11 ;  /* 0x0000000108087824 */ /* 0x002fc800078e020b */
[----:B------:R-:W-:-:S05]  /*3fc0*/  IMAD R8, R8, 0x4, R17 ;  /* 0x0000000408087824 */ /* 0x000fca00078e0211 */
[----:B------:R1:W-:Y:S04]  /*3fd0*/  STS [R8+0x2000], R3 ;  /* 0x0020000308007388 */ /* 0x0003e80000000800 */
[----:B------:R1:W-:Y:S02]  /*3fe0*/  STS [R8], R21 ;  /* 0x0000001508007388 */ /* 0x0003e40000000800 */
.L_x_59:
[----:B------:R-:W-:Y:S05]  /*3ff0*/  BSYNC.RECONVERGENT B0 ;  /* 0x0000000000007941 */ /* 0x000fea0003800200 */
.L_x_58:
[----:B-1----:R-:W-:-:S04]  /*4000*/  IMAD.IADD R3, R14, 0x1, R21 ;  /* 0x000000010e037824 */ /* 0x002fc800078e0215 */
[----:B------:R-:W-:-:S05]  /*4010*/  IMAD R3, R16, 0x4, R3 ;  /* 0x0000000410037824 */ /* 0x000fca00078e0203 */
[----:B------:R-:W-:-:S13]  /*4020*/  ISETP.GE.AND P0, PT, R3, UR18, PT ;  /* 0x0000001203007c0c */ /* 0x000fda000bf06270 */
[----:B------:R-:W-:Y:S05]  /*4030*/  @P0 BRA `(.L_x_62) ;  /* 0x0000001400d80947 */ /* 0x000fea0003800000 */
[----:B--234-:R-:W-:-:S06]  /*4040*/  IMAD.WIDE R8, R3, 0x4, R4 ;  /* 0x0000000403087825 */ /* 0x01cfcc00078e0204 */
        /* <DEDUP_REMOVED lines=26> */
[----:B---3--:R-:W-:-:S06]  /*41f0*/  LOP3.LUT R14, R14, UR9, RZ, 0xc0, !PT ;  /* 0x000000090e0e7c12 */ /* 0x008fcc000f8ec0ff */
[----:B------:R-:W1:Y:S05]  /*4200*/  POPC R14, R14 ;  /* 0x0000000e000e7309 */ /* 0x000e6a0000000000 */
[----:B----4-:R-:W2:Y:S04]  /*4210*/  @P0 ATOMS.ADD R12, [UR7], R12 ;  /* 0x0000000cff0c098c */ /* 0x010ea80008000007 */
[----:B--2---:R-:W1:Y:S02]  /*4220*/  SHFL.IDX PT, R9, R12, R13, 0x1f ;  /* 0x00001f0d0c097589 */ /* 0x004e6400000e0000 */
[----:B-1----:R-:W-:-:S05]  /*4230*/  IMAD.IADD R9, R9, 0x1, R14 ;  /* 0x0000000109097824 */ /* 0x002fca00078e020e */
[----:B------:R-:W-:-:S05]  /*4240*/  LEA R10, R9, UR6, 0x2 ;  /* 0x00000006090a7c11 */ /* 0x000fca000f8e10ff */
[----:B------:R1:W-:Y:S02]  /*4250*/  STS [R10], R3 ;  /* 0x000000030a007388 */ /* 0x0003e40000000800 */
.L_x_64:
[----:B------:R-:W-:Y:S05]  /*4260*/  BSYNC.RECONVERGENT B0 ;  /* 0x0000000000007941 */ /* 0x000fea0003800200 */
.L_x_63:
[----:B------:R-:W2:Y:S02]  /*4270*/  LDS R9, [R17+0x4868] ;  /* 0x0048680011097984 */ /* 0x000ea40000000800 */
[----:B--2---:R-:W-:-:S04]  /*4280*/  ISETP.GT.AND P0, PT, R9, 0x800, PT ;  /* 0x000008000900780c */ /* 0x004fc80003f04270 */
[----:B------:R-:W-:-:S13]  /*4290*/  ISETP.NE.OR P0, PT, R2, R11, P0 ;  /* 0x0000000b0200720c */ /* 0x000fda0000705670 */
[----:B------:R-:W-:Y:S05]  /*42a0*/  @P0 BRA `(.L_x_62) ;  /* 0x00000014003c0947 */ /* 0x000fea0003800000 */
[----:B------:R-:W2:Y:S01]  /*42b0*/  S2R R11, SR_LANEID ;  /* 0x00000000000b7919 */ /* 0x000ea20000000000 */
[----:B------:R-:W-:Y:S01]  /*42c0*/  VOTEU.ANY UR6, UPT, PT ;  /* 0x0000000000067886 */ /* 0x000fe200038e0100 */
[----:B------:R-:W-:Y:S01]  /*42d0*/  VIADD R15, R15, 0x4864 ;  /* 0x000048640f0f7836 */ /* 0x000fe20000000000 */
[----:B-1----:R-:W2:Y:S04]  /*42e0*/  FLO.U32 R10, UR6 ;  /* 0x00000006000a7d00 */ /* 0x002ea800080e0000 */
[----:B------:R-:W-:Y:S01]  /*42f0*/  LEA R16, R16, R15, 0x18 ;  /* 0x0000000f10107211 */ /* 0x000fe200078ec0ff */
[----:B------:R-:W1:Y:S01]  /*4300*/  POPC R9, UR6 ;  /* 0x0000000600097d09 */ /* 0x000e620008000000 */
[----:B--2---:R-:W-:Y:S02]  /*4310*/  ISETP.EQ.U32.AND P0, PT, R10, R11, PT ;  /* 0x0000000b0a00720c */ /* 0x004fe40003f02070 */
[----:B------:R-:W2:Y:S11]  /*4320*/  S2R R11, SR_LTMASK ;  /* 0x00000000000b7919 */ /* 0x000eb60000003900 */
[----:B-1----:R-:W1:Y:S01]  /*4330*/  @P0 ATOMS.ADD R9, [R16], R9 ;  /* 0x000000091009038c */ /* 0x002e620000000000 */
[----:B--2---:R-:W-:-:S03]  /*4340*/  LOP3.LUT R11, R11, UR6, RZ, 0xc0, !PT ;  /* 0x000000060b0b7c12 */ /* 0x004fc6000f8ec0ff */
[----:B-1----:R-:W1:Y:S03]  /*4350*/  SHFL.IDX PT, R2, R9, R10, 0x1f ;  /* 0x00001f0a09027589 */ /* 0x002e6600000e0000 */
[----:B------:R-:W1:Y:S02]  /*4360*/  POPC R11, R11 ;  /* 0x0000000b000b7309 */ /* 0x000e640000000000 */
[----:B-1----:R-:W-:-:S04]  /*4370*/  IMAD.IADD R2, R2, 0x1, R11 ;  /* 0x0000000102027824 */ /* 0x002fc800078e020b */
[----:B------:R-:W-:-:S05]  /*4380*/  IMAD R2, R2, 0x4, R17 ;  /* 0x0000000402027824 */ /* 0x000fca00078e0211 */
[----:B------:R1:W-:Y:S04]  /*4390*/  STS [R2+0x2000], R8 ;  /* 0x0020000802007388 */ /* 0x0003e80000000800 */
[----:B------:R1:W-:Y:S01]  /*43a0*/  STS [R2], R3 ;  /* 0x0000000302007388 */ /* 0x0003e20000000800 */
[----:B------:R-:W-:Y:S05]  /*43b0*/  BRA `(.L_x_62) ;  /* 0x0000001000f87947 */ /* 0x000fea0003800000 */
.L_x_38:
[----:B0-----:R-:W-:Y:S01]  /*43c0*/  VIADD R9, R21, UR16 ;  /* 0x0000001015097c36 */ /* 0x001fe20008000000 */
[----:B------:R-:W0:Y:S04]  /*43d0*/  LDCU UR11, c[0x0][0x3a4] ;  /* 0x00007480ff0b77ac */ /* 0x000e280008000800 */
[----:B------:R-:W-:-:S13]  /*43e0*/  ISETP.GE.AND P0, PT, R9, UR17, PT ;  /* 0x0000001109007c0c */ /* 0x000fda000bf06270 */
[----:B------:R-:W-:Y:S05]  /*43f0*/  @P0 BRA `(.L_x_62) ;  /* 0x0000001000e80947 */ /* 0x000fea0003800000 */
[----:B------:R1:W3:Y:S01]  /*4400*/  LDS R20, [R22+0x4868] ;  /* 0x0048680016147984 */ /* 0x0002e20000000800 */
[----:B------:R-:W-:Y:S01]  /*4410*/  IMAD.MOV.U32 R10, RZ, RZ, 0x200 ;  /* 0x00000200ff0a7424 */ /* 0x000fe200078e00ff */
[----:B------:R-:W-:Y:S01]  /*4420*/  LOP3.LUT R8, RZ, R21, RZ, 0x33, !PT ;  /* 0x00000015ff087212 */ /* 0x000fe200078e33ff */
[----:B------:R-:W-:Y:S03]  /*4430*/  BSSY.RECONVERGENT B0, `(.L_x_65) ;  /* 0x0000047000007945 */ /* 0x000fe60003800200 */
[----:B------:R-:W-:-:S04]  /*4440*/  VIADDMNMX R3, R9, R10, UR17, !PT ;  /* 0x0000001109037e46 */ /* 0x000fc8000f80010a */
[----:B------:R-:W-:-:S04]  /*4450*/  IADD3 R3, PT, PT, R3, -UR16, R8 ;  /* 0x8000001003037c10 */ /* 0x000fc8000fffe008 */
[----:B------:R-:W-:-:S04]  /*4460*/  LOP3.LUT R8, R3, 0x600, RZ, 0xc0, !PT ;  /* 0x0000060003087812 */ /* 0x000fc800078ec0ff */
[----:B------:R-:W-:-:S13]  /*4470*/  ISETP.NE.AND P0, PT, R8, 0x600, PT ;  /* 0x000006000800780c */ /* 0x000fda0003f05270 */
[----:B-1----:R-:W-:Y:S05]  /*4480*/  @!P0 BRA `(.L_x_66) ;  /* 0x0000000400048947 */ /* 0x002fea0003800000 */
[----:B------:R-:W-:Y:S01]  /*4490*/  LEA.HI R8, R3, 0x1, RZ, 0x17 ;  /* 0x0000000103087811 */ /* 0x000fe200078fb8ff */
[----:B------:R-:W-:-:S03]  /*44a0*/  IMAD R11, R9, R12, RZ ;  /* 0x0000000c090b7224 */ /* 0x000fc600078e02ff */
[----:B------:R-:W-:-:S05]  /*44b0*/  LOP3.LUT R8, R8, 0x3, RZ, 0xc0, !PT ;  /* 0x0000000308087812 */ /* 0x000fca00078ec0ff */
[----:B------:R-:W-:-:S07]  /*44c0*/  IMAD.MOV R8, RZ, RZ, -R8 ;  /* 0x000000ffff087224 */ /* 0x000fce00078e0a08 */
.L_x_71:
[----:B------:R-:W-:-:S05]  /*44d0*/  IMAD.WIDE R12, R11, 0x4, R6 ;  /* 0x000000040b0c7825 */ /* 0x000fca00078e0206 */
[----:B------:R-:W4:Y:S01]  /*44e0*/  LDG.E R10, desc[UR12][R12.64] ;  /* 0x0000000c0c0a7981 */ /* 0x000f22000c1e1900 */
[----:B------:R-:W-:Y:S01]  /*44f0*/  VIADD R8, R8, 0x1 ;  /* 0x0000000108087836 */ /* 0x000fe20000000000 */
[----:B------:R-:W-:Y:S04]  /*4500*/  BSSY.RECONVERGENT B2, `(.L_x_67) ;  /* 0x0000020000027945 */ /* 0x000fe80003800200 */
[----:B------:R-:W-:Y:S01]  /*4510*/  ISETP.NE.AND P2, PT, R8, RZ, PT ;  /* 0x000000ff0800720c */ /* 0x000fe20003f45270 */
[----:B----4-:R-:W1:Y:S02]  /*4520*/  F2F.F16.F32 R14, R10 ;  /* 0x0000000a000e7304 */ /* 0x010e640000200800 */
[----:B-1----:R-:W-:-:S04]  /*4530*/  PRMT R15, R14, 0x9910, RZ ;  /* 0x000099100e0f7816 */ /* 0x002fc800000000ff */
[----:B------:R-:W-:-:S13]  /*4540*/  ISETP.GE.AND P0, PT, R15, RZ, PT ;  /* 0x000000ff0f00720c */ /* 0x000fda0003f06270 */
[----:B------:R-:W-:Y:S02]  /*4550*/  @P0 LOP3.LUT R14, R14, 0x7fe0, RZ, 0xc, !PT ;  /* 0x00007fe00e0e0812 */ /* 0x000fe400078e0cff */
[----:B---3--:R-:W-:Y:S02]  /*4560*/  ISETP.GT.AND P0, PT, R20, 0x800, PT ;  /* 0x000008001400780c */ /* 0x008fe40003f04270 */
[----:B------:R-:W-:-:S04]  /*4570*/  LOP3.LUT R14, R14, 0xffff, RZ, 0xc0, !PT ;  /* 0x0000ffff0e0e7812 */ /* 0x000fc800078ec0ff */
[----:B------:R-:W-:-:S04]  /*4580*/  SHF.R.U32.HI R14, RZ, 0x5, R14 ;  /* 0x00000005ff0e7819 */ /* 0x000fc8000001160e */
[----:B------:R-:W-:-:S04]  /*4590*/  LOP3.LUT R15, R14, 0xffff, RZ, 0xc0, !PT ;  /* 0x0000ffff0e0f7812 */ /* 0x000fc800078ec0ff */
[CC--:B--2---:R-:W-:Y:S02]  /*45a0*/  ISETP.GT.U32.AND P1, PT, R2.reuse, R15.reuse, PT ;  /* 0x0000000f0200720c */ /* 0x0c4fe40003f24070 */
[----:B------:R-:W-:-:S11]  /*45b0*/  ISETP.NE.OR P0, PT, R2, R15, P0 ;  /* 0x0000000f0200720c */ /* 0x000fd60000705670 */
[----:B------:R-:W-:Y:S05]  /*45c0*/  @!P1 BRA `(.L_x_68) ;  /* 0x00000000004c9947 */ /* 0x000fea0003800000 */
[----:B------:R-:W1:Y:S01]  /*45d0*/  S2R R15, SR_LANEID ;  /* 0x00000000000f7919 */ /* 0x000e620000000000 */
[----:B------:R-:W2:Y:S01]  /*45e0*/  S2UR UR8, SR_CgaCtaId ;  /* 0x00000000000879c3 */ /* 0x000ea20000008800 */
[----:B------:R-:W-:Y:S01]  /*45f0*/  VOTEU.ANY UR9, UPT, PT ;  /* 0x0000000000097886 */ /* 0x000fe200038e0100 */
[----:B------:R-:W-:Y:S01]  /*4600*/  UMOV UR6, 0x400 ;  /* 0x0000040000067882 */ /* 0x000fe20000000000 */
[----:B------:R-:W1:Y:S01]  /*4610*/  FLO.U32 R14, UR9 ;  /* 0x00000009000e7d00 */ /* 0x000e6200080e0000 */
[----:B------:R-:W-:Y:S02]  /*4620*/  UIADD3 UR7, UPT, UPT, UR6, 0x486c, URZ ;  /* 0x0000486c06077890 */ /* 0x000fe4000fffe0ff */
[----:B------:R-:W-:Y:S01]  /*4630*/  UIADD3 UR6, UPT, UPT, UR6, 0x4870, URZ ;  /* 0x0000487006067890 */ /* 0x000fe2000fffe0ff */
[----:B------:R-:W3:Y:S01]  /*4640*/  POPC R13, UR9 ;  /* 0x00000009000d7d09 */ /* 0x000ee20008000000 */
[----:B--2---:R-:W-:Y:S02]  /*4650*/  ULEA UR7, UR8, UR7, 0x18 ;  /* 0x0000000708077291 */ /* 0x004fe4000f8ec0ff */
[----:B------:R-:W-:Y:S01]  /*4660*/  ULEA UR6, UR8, UR6, 0x18 ;  /* 0x0000000608067291 */ /* 0x000fe2000f8ec0ff */
[----:B-1----:R-:W-:-:S02]  /*4670*/  ISETP.EQ.U32.AND P1, PT, R14, R15, PT ;  /* 0x0000000f0e00720c */ /* 0x002fc40003f22070 */
[----:B------:R-:W1:Y:S11]  /*4680*/  S2R R15, SR_LTMASK ;  /* 0x00000000000f7919 */ /* 0x000e760000003900 */
[----:B---3--:R-:W2:Y:S01]  /*4690*/  @P1 ATOMS.ADD R13, [UR7], R13 ;  /* 0x0000000dff0d198c */ /* 0x008ea20008000007 */
[----:B-1----:R-:W-:-:S03]  /*46a0*/  LOP3.LUT R15, R15, UR9, RZ, 0xc0, !PT ;  /* 0x000000090f0f7c12 */ /* 0x002fc6000f8ec0ff */
[----:B--2---:R-:W1:Y:S03]  /*46b0*/  SHFL.IDX PT, R12, R13, R14, 0x1f ;  /* 0x00001f0e0d0c7589 */ /* 0x004e6600000e0000 */
[----:B------:R-:W1:Y:S02]  /*46c0*/  POPC R15, R15 ;  /* 0x0000000f000f7309 */ /* 0x000e640000000000 */
[----:B-1----:R-:W-:-:S05]  /*46d0*/  IMAD.IADD R12, R12, 0x1, R15 ;  /* 0x000000010c0c7824 */ /* 0x002fca00078e020f */
[----:B------:R-:W-:-:S05]  /*46e0*/  LEA R12, R12, UR6, 0x2 ;  /* 0x000000060c0c7c11 */ /* 0x000fca000f8e10ff */
[----:B------:R1:W-:Y:S02]  /*46f0*/  STS [R12], R9 ;  /* 0x000000090c007388 */ /* 0x0003e40000000800 */
.L_x_68:
[----:B0-----:R-:W-:Y:S05]  /*4700*/  BSYNC.RECONVERGENT B2 ;  /* 0x0000000000027941 */ /* 0x001fea0003800200 */
.L_x_67:
[----:B------:R-:W-:Y:S04]  /*4710*/  BSSY.RECONVERGENT B2, `(.L_x_69) ;  /* 0x0000014000027945 */ /* 0x000fe80003800200 */
[----:B------:R-:W-:Y:S05]  /*4720*/  @P0 BRA `(.L_x_70) ;  /* 0x0000000000480947 */ /* 0x000fea0003800000 */
[----:B------:R-:W0:Y:S01]  /*4730*/  S2R R13, SR_LANEID ;  /* 0x00000000000d7919 */ /* 0x000e220000000000 */
[----:B------:R-:W2:Y:S01]  /*4740*/  S2UR UR7, SR_CgaCtaId ;  /* 0x00000000000779c3 */ /* 0x000ea20000008800 */
[----:B------:R-:W-:Y:S01]  /*4750*/  VOTEU.ANY UR8, UPT, PT ;  /* 0x0000000000087886 */ /* 0x000fe200038e0100 */
[----:B------:R-:W-:Y:S01]  /*4760*/  UMOV UR6, 0x400 ;  /* 0x0000040000067882 */ /* 0x000fe20000000000 */
[----:B------:R-:W0:Y:S01]  /*4770*/  FLO.U32 R14, UR8 ;  /* 0x00000008000e7d00 */ /* 0x000e2200080e0000 */
[----:B------:R-:W-:Y:S01]  /*4780*/  UIADD3 UR6, UPT, UPT, UR6, 0x4864, URZ ;  /* 0x0000486406067890 */ /* 0x000fe2000fffe0ff */
[----:B------:R-:W3:Y:S01]  /*4790*/  S2R R16, SR_LTMASK ;  /* 0x0000000000107919 */ /* 0x000ee20000003900 */
[----:B-1----:R-:W1:Y:S02]  /*47a0*/  POPC R12, UR8 ;  /* 0x00000008000c7d09 */ /* 0x002e640008000000 */
[----:B--2---:R-:W-:Y:S01]  /*47b0*/  ULEA UR6, UR7, UR6, 0x18 ;  /* 0x0000000607067291 */ /* 0x004fe2000f8ec0ff */
[----:B0-----:R-:W-:-:S02]  /*47c0*/  ISETP.EQ.U32.AND P0, PT, R14, R13, PT ;  /* 0x0000000d0e00720c */ /* 0x001fc40003f02070 */
[----:B---3--:R-:W-:-:S06]  /*47d0*/  LOP3.LUT R16, R16, UR8, RZ, 0xc0, !PT ;  /* 0x0000000810107c12 */ /* 0x008fcc000f8ec0ff */
[----:B------:R-:W0:Y:S05]  /*47e0*/  POPC R16, R16 ;  /* 0x0000001000107309 */ /* 0x000e2a0000000000 */
[----:B-1----:R-:W1:Y:S04]  /*47f0*/  @P0 ATOMS.ADD R15, [UR6], R12 ;  /* 0x0000000cff0f098c */ /* 0x002e680008000006 */
[----:B-1----:R-:W0:Y:S02]  /*4800*/  SHFL.IDX PT, R13, R15, R14, 0x1f ;  /* 0x00001f0e0f0d7589 */ /* 0x002e2400000e0000 */
[----:B0-----:R-:W-:-:S04]  /*4810*/  IMAD.IADD R13, R13, 0x1, R16 ;  /* 0x000000010d0d7824 */ /* 0x001fc800078e0210 */
[----:B------:R-:W-:-:S05]  /*4820*/  IMAD R13, R13, 0x4, R22 ;  /* 0x000000040d0d7824 */ /* 0x000fca00078e0216 */
[----:B------:R0:W-:Y:S04]  /*4830*/  STS [R13+0x2000], R10 ;  /* 0x0020000a0d007388 */ /* 0x0001e80000000800 */
[----:B------:R0:W-:Y:S02]  /*4840*/  STS [R13], R9 ;  /* 0x000000090d007388 */ /* 0x0001e40000000800 */
.L_x_70:
[----:B------:R-:W-:Y:S05]  /*4850*/  BSYNC.RECONVERGENT B2 ;  /* 0x0000000000027941 */ /* 0x000fea0003800200 */
.L_x_69:
[----:B-1----:R-:W-:Y:S02]  /*4860*/  IMAD.U32 R12, RZ, RZ, UR11 ;  /* 0x0000000bff0c7e24 */ /* 0x002fe4000f8e00ff */
[----:B0-----:R-:W-:Y:S02]  /*4870*/  VIADD R9, R9, 0x200 ;  /* 0x0000020009097836 */ /* 0x001fe40000000000 */
[----:B------:R-:W-:Y:S01]  /*4880*/  IMAD R11, R12, 0x200, R11 ;  /* 0x000002000c0b7824 */ /* 0x000fe200078e020b */
[----:B------:R-:W-:Y:S06]  /*4890*/  @P2 BRA `(.L_x_71) ;  /* 0xfffffffc000c2947 */ /* 0x000fec000383ffff */
.L_x_66:
[----:B0-----:R-:W-:Y:S05]  /*48a0*/  BSYNC.RECONVERGENT B0 ;  /* 0x0000000000007941 */ /* 0x001fea0003800200 */
.L_x_65:
[----:B------:R-:W-:-:S13]  /*48b0*/  ISETP.GE.U32.AND P0, PT, R3, 0x600, PT ;  /* 0x000006000300780c */ /* 0x000fda0003f06070 */
[----:B------:R-:W-:Y:S05]  /*48c0*/  @!P0 BRA `(.L_x_62) ;  /* 0x0000000c00b48947 */ /* 0x000fea0003800000 */
[----:B------:R-:W0:Y:S01]  /*48d0*/  LDC R3, c[0x0][0x3a4] ;  /* 0x0000e900ff037b82 */ /* 0x000e220000000800 */
[C---:B------:R-:W-:Y:S02]  /*48e0*/  VIADD R10, R9.reuse, 0x600 ;  /* 0x00000600090a7836 */ /* 0x040fe40000000000 */
[C---:B------:R-:W-:Y:S02]  /*48f0*/  VIADD R11, R9.reuse, 0x200 ;  /* 0x00000200090b7836 */ /* 0x040fe40000000000 */
[C---:B------:R-:W-:Y:S02]  /*4900*/  VIADD R8, R9.reuse, 0x400 ;  /* 0x0000040009087836 */ /* 0x040fe40000000000 */
[-C--:B------:R-:W-:Y:S02]  /*4910*/  IMAD R9, R9, R12.reuse, RZ ;  /* 0x0000000c09097224 */ /* 0x080fe400078e02ff */
[-C--:B------:R-:W-:Y:S02]  /*4920*/  IMAD R10, R10, R12.reuse, RZ ;  /* 0x0000000c0a0a7224 */ /* 0x080fe400078e02ff */
[----:B------:R-:W-:-:S02]  /*4930*/  IMAD R11, R11, R12, RZ ;  /* 0x0000000c0b0b7224 */ /* 0x000fc400078e02ff */
[----:B------:R-:W-:-:S07]  /*4940*/  IMAD R12, R8, R12, RZ ;  /* 0x0000000c080c7224 */ /* 0x000fce00078e02ff */
.L_x_88:
[----:B------:R-:W-:-:S04]  /*4950*/  IMAD.WIDE R18, R9, 0x4, R6 ;  /* 0x0000000409127825 */ /* 0x000fc800078e0206 */
[--C-:B------:R-:W-:Y:S01]  /*4960*/  IMAD.WIDE R24, R11, 0x4, R6.reuse ;  /* 0x000000040b187825 */ /* 0x100fe200078e0206 */
[----:B--2---:R-:W4:Y:S03]  /*4970*/  LDG.E R16, desc[UR12][R18.64] ;  /* 0x0000000c12107981 */ /* 0x004f26000c1e1900 */
[--C-:B------:R-:W-:Y:S01]  /*4980*/  IMAD.WIDE R26, R12, 0x4, R6.reuse ;  /* 0x000000040c1a7825 */ /* 0x100fe200078e0206 */
[----:B------:R-:W5:Y:S04]  /*4990*/  LDG.E R13, desc[UR12][R24.64] ;  /* 0x0000000c180d7981 */ /* 0x000f68000c1e1900 */
[----:B------:R-:W2:Y:S01]  /*49a0*/  LDG.E R14, desc[UR12][R26.64] ;  /* 0x0000000c1a0e7981 */ /* 0x000ea2000c1e1900 */
[----:B------:R-:W-:-:S05]  /*49b0*/  IMAD.WIDE R28, R10, 0x4, R6 ;  /* 0x000000040a1c7825 */ /* 0x000fca00078e0206 */
[----:B------:R-:W3:Y:S01]  /*49c0*/  LDG.E R15, desc[UR12][R28.64] ;  /* 0x0000000c1c0f7981 */ /* 0x000ee2000c1e1900 */
[----:B------:R-:W-:Y:S01]  /*49d0*/  BSSY.RECONVERGENT B0, `(.L_x_72) ;  /* 0x000003a000007945 */ /* 0x000fe20003800200 */
[----:B----4-:R-:W1:Y:S08]  /*49e0*/  F2F.F16.F32 R23, R16 ;  /* 0x0000001000177304 */ /* 0x010e700000200800 */
[----:B--2---:R-:W2:Y:S01]  /*49f0*/  F2F.F16.F32 R31, R14 ;  /* 0x0000000e001f7304 */ /* 0x004ea20000200800 */
[----:B-1----:R-:W-:-:S07]  /*4a00*/  PRMT R18, R23, 0x9910, RZ ;  /* 0x0000991017127816 */ /* 0x002fce00000000ff */
[----:B-----5:R-:W1:Y:S01]  /*4a10*/  F2F.F16.F32 R30, R13 ;  /* 0x0000000d001e7304 */ /* 0x020e620000200800 */
[----:B------:R-:W-:Y:S02]  /*4a20*/  ISETP.GE.AND P0, PT, R18, RZ, PT ;  /* 0x000000ff1200720c */ /* 0x000fe40003f06270 */
[----:B--2---:R-:W-:-:S05]  /*4a30*/  PRMT R24, R31, 0x9910, RZ ;  /* 0x000099101f187816 */ /* 0x004fca00000000ff */
[----:B---3--:R-:W2:Y:S01]  /*4a40*/  F2F.F16.F32 R17, R15 ;  /* 0x0000000f00117304 */ /* 0x008ea20000200800 */
[----:B------:R-:W-:Y:S01]  /*4a50*/  IMAD.MOV.U32 R18, RZ, RZ, R24 ;  /* 0x000000ffff127224 */ /* 0x000fe200078e0018 */
[----:B-1----:R-:W-:-:S04]  /*4a60*/  PRMT R19, R30, 0x9910, RZ ;  /* 0x000099101e137816 */ /* 0x002fc800000000ff */
[----:B------:R-:W-:Y:S02]  /*4a70*/  @P0 LOP3.LUT R23, R23, 0x7fe0, RZ, 0xc, !PT ;  /* 0x00007fe017170812 */ /* 0x000fe400078e0cff */
[----:B------:R-:W-:Y:S02]  /*4a80*/  ISETP.GE.AND P1, PT, R19, RZ, PT ;  /* 0x000000ff1300720c */ /* 0x000fe40003f26270 */
[----:B------:R-:W-:Y:S02]  /*4a90*/  ISETP.GE.AND P2, PT, R18, RZ, PT ;  /* 0x000000ff1200720c */ /* 0x000fe40003f46270 */
[----:B--2---:R-:W-:Y:S02]  /*4aa0*/  PRMT R19, R17, 0x9910, RZ ;  /* 0x0000991011137816 */ /* 0x004fe400000000ff */
[----:B------:R-:W-:Y:S02]  /*4ab0*/  LOP3.LUT R18, R23, 0xffff, RZ, 0xc0, !PT ;  /* 0x0000ffff17127812 */ /* 0x000fe400078ec0ff */
[----:B------:R-:W-:-:S02]  /*4ac0*/  ISETP.GE.AND P3, PT, R19, RZ, PT ;  /* 0x000000ff1300720c */ /* 0x000fc40003f66270 */
[----:B------:R-:W-:Y:S02]  /*4ad0*/  SHF.R.U32.HI R18, RZ, 0x5, R18 ;  /* 0x00000005ff127819 */ /* 0x000fe40000011612 */
[----:B------:R-:W-:Y:S02]  /*4ae0*/  ISETP.GT.AND P0, PT, R20, 0x800, PT ;  /* 0x000008001400780c */ /* 0x000fe40003f04270 */
[----:B------:R-:W-:Y:S02]  /*4af0*/  LOP3.LUT R23, R18, 0xffff, RZ, 0xc0, !PT ;  /* 0x0000ffff12177812 */ /* 0x000fe400078ec0ff */
[----:B------:R-:W-:Y:S02]  /*4b00*/  @P1 LOP3.LUT R30, R30, 0x7fe0, RZ, 0xc, !PT ;  /* 0x00007fe01e1e1812 */ /* 0x000fe400078e0cff */
[----:B------:R-:W-:Y:S02]  /*4b10*/  @P2 LOP3.LUT R31, R31, 0x7fe0, RZ, 0xc, !PT ;  /* 0x00007fe01f1f2812 */ /* 0x000fe400078e0cff */
[----:B------:R-:W-:-:S02]  /*4b20*/  ISETP.GT.U32.AND P1, PT, R2, R23, PT ;  /* 0x000000170200720c */ /* 0x000fc40003f24070 */
[----:B------:R-:W-:Y:S02]  /*4b30*/  @P3 LOP3.LUT R17, R17, 0x7fe0, RZ, 0xc, !PT ;  /* 0x00007fe011113812 */ /* 0x000fe400078e0cff */
[----:B------:R-:W-:Y:S02]  /*4b40*/  LOP3.LUT R19, R30, 0xffff, RZ, 0xc0, !PT ;  /* 0x0000ffff1e137812 */ /* 0x000fe400078ec0ff */
[----:B------:R-:W-:Y:S02]  /*4b50*/  LOP3.LUT R31, R31, 0xffff, RZ, 0xc0, !PT ;  /* 0x0000ffff1f1f7812 */ /* 0x000fe400078ec0ff */
[----:B------:R-:W-:Y:S02]  /*4b60*/  LOP3.LUT R17, R17, 0xffff, RZ, 0xc0, !PT ;  /* 0x0000ffff11117812 */ /* 0x000fe400078ec0ff */
[----:B------:R-:W-:Y:S02]  /*4b70*/  SHF.R.U32.HI R19, RZ, 0x5, R19 ;  /* 0x00000005ff137819 */ /* 0x000fe40000011613 */
[----:B------:R-:W-:-:S02]  /*4b80*/  SHF.R.U32.HI R18, RZ, 0x5, R31 ;  /* 0x00000005ff127819 */ /* 0x000fc4000001161f */
[----:B------:R-:W-:Y:S02]  /*4b90*/  ISETP.NE.OR P6, PT, R2, R23, P0 ;  /* 0x000000170200720c */ /* 0x000fe400007c5670 */
[----:B------:R-:W-:Y:S02]  /*4ba0*/  SHF.R.U32.HI R17, RZ, 0x5, R17 ;  /* 0x00000005ff117819 */ /* 0x000fe40000011611 */
[----:B------:R-:W-:Y:S02]  /*4bb0*/  LOP3.LUT R19, R19, 0xffff, RZ, 0xc0, !PT ;  /* 0x0000ffff13137812 */ /* 0x000fe400078ec0ff */
[----:B------:R-:W-:Y:S02]  /*4bc0*/  LOP3.LUT R23, R18, 0xffff, RZ, 0xc0, !PT ;  /* 0x0000ffff12177812 */ /* 0x000fe400078ec0ff */
[----:B------:R-:W-:Y:S01]  /*4bd0*/  LOP3.LUT R27, R17, 0xffff, RZ, 0xc0, !PT ;  /* 0x0000ffff111b7812 */ /* 0x000fe200078ec0ff */
[----:B------:R-:W-:Y:S01]  /*4be0*/  VIADD R17, R8, 0xfffffc00 ;  /* 0xfffffc0008117836 */ /* 0x000fe20000000000 */
[----:B------:R-:W-:-:S02]  /*4bf0*/  ISETP.GT.U32.AND P5, PT, R2, R19, PT ;  /* 0x000000130200720c */ /* 0x000fc40003fa4070 */
[C---:B------:R-:W-:Y:S02]  /*4c00*/  ISETP.NE.OR P4, PT, R2.reuse, R19, P0 ;  /* 0x000000130200720c */ /* 0x040fe40000785670 */
[CC--:B------:R-:W-:Y:S02]  /*4c10*/  ISETP.GT.U32.AND P3, PT, R2.reuse, R23.reuse, PT ;  /* 0x000000170200720c */ /* 0x0c0fe40003f64070 */
[----:B------:R-:W-:Y:S01]  /*4c20*/  ISETP.NE.OR P2, PT, R2, R23, P0 ;  /* 0x000000170200720c */ /* 0x000fe20000745670 */
[----:B------:R-:W-:-:S12]  /*4c30*/  @!P1 BRA `(.L_x_73) ;  /* 0x00000000004c9947 */ /* 0x000fd80003800000 */
        /* <DEDUP_REMOVED lines=19> */
.L_x_73:
[----:B------:R-:W-:Y:S05]  /*4d70*/  BSYNC.RECONVERGENT B0 ;  /* 0x0000000000007941 */ /* 0x000fea0003800200 */
.L_x_72:
        /* <DEDUP_REMOVED lines=10> */
[----:B-1----:R-:W1:Y:S03]  /*4e20*/  POPC R18, UR8 ;  /* 0x0000000800127d09 */ /* 0x002e660008000000 */
[----:B---3--:R-:W-:Y:S01]  /*4e30*/  ULEA UR6, UR7, UR6, 0x18 ;  /* 0x0000000607067291 */ /* 0x008fe2000f8ec0ff */
[----:B--2---:R-:W-:-:S02]  /*4e40*/  ISETP.EQ.U32.AND P6, PT, R23, R24, PT ;  /* 0x000000181700720c */ /* 0x004fc40003fc2070 */
[----:B------:R-:W2:Y:S11]  /*4e50*/  S2R R24, SR_LTMASK ;  /* 0x0000000000187919 */ /* 0x000eb60000003900 */
[----:B-1----:R-:W1:Y:S01]  /*4e60*/  @P6 ATOMS.ADD R18, [UR6], R18 ;  /* 0x00000012ff12698c */ /* 0x002e620008000006 */
[----:B--2---:R-:W-:-:S03]  /*4e70*/  LOP3.LUT R24, R24, UR8, RZ, 0xc0, !PT ;  /* 0x0000000818187c12 */ /* 0x004fc6000f8ec0ff */
[----:B-1----:R-:W1:Y:S03]  /*4e80*/  SHFL.IDX PT, R19, R18, R23, 0x1f ;  /* 0x00001f1712137589 */ /* 0x002e6600000e0000 */
[----:B------:R-:W1:Y:S02]  /*4e90*/  POPC R24, R24 ;  /* 0x0000001800187309 */ /* 0x000e640000000000 */
[----:B-1----:R-:W-:-:S04]  /*4ea0*/  IMAD.IADD R19, R19, 0x1, R24 ;  /* 0x0000000113137824 */ /* 0x002fc800078e0218 */
[----:B------:R-:W-:-:S05]  /*4eb0*/  IMAD R19, R19, 0x4, R22 ;  /* 0x0000000413137824 */ /* 0x000fca00078e0216 */
[----:B------:R2:W-:Y:S04]  /*4ec0*/  STS [R19+0x2000], R16 ;  /* 0x0020001013007388 */ /* 0x0005e80000000800 */
[----:B------:R2:W-:Y:S02]  /*4ed0*/  STS [R19], R17 ;  /* 0x0000001113007388 */ /* 0x0005e40000000800 */
.L_x_75:
[----:B------:R-:W-:Y:S05]  /*4ee0*/  BSYNC.RECONVERGENT B0 ;  /* 0x0000000000007941 */ /* 0x000fea0003800200 */
.L_x_74:
[----:B------:R-:W-:Y:S01]  /*4ef0*/  BSSY.RECONVERGENT B0, `(.L_x_76) ;  /* 0x0000016000007945 */ /* 0x000fe20003800200 */
[----:B--2---:R-:W-:-:S03]  /*4f00*/  VIADD R16, R8, 0xfffffe00 ;  /* 0xfffffe0008107836 */ /* 0x004fc60000000000 */
[----:B------:R-:W-:Y:S05]  /*4f10*/  @!P5 BRA `(.L_x_77) ;  /* 0x00000000004cd947 */ /* 0x000fea0003800000 */
[----:B------:R-:W2:Y:S01]  /*4f20*/  S2R R24, SR_LANEID ;  /* 0x0000000000187919 */ /* 0x000ea20000000000 */
[----:B------:R-:W3:Y:S01]  /*4f30*/  S2UR UR8, SR_CgaCtaId ;  /* 0x00000000000879c3 */ /* 0x000ee20000008800 */
[----:B------:R-:W-:Y:S01]  /*4f40*/  VOTEU.ANY UR9, UPT, PT ;  /* 0x0000000000097886 */ /* 0x000fe200038e0100 */
[----:B------:R-:W-:Y:S01]  /*4f50*/  UMOV UR6, 0x400 ;  /* 0x0000040000067882 */ /* 0x000fe20000000000 */
[----:B------:R-:W2:Y:S01]  /*4f60*/  FLO.U32 R19, UR9 ;  /* 0x0000000900137d00 */ /* 0x000ea200080e0000 */
[----:B------:R-:W-:Y:S01]  /*4f70*/  UIADD3 UR7, UPT, UPT, UR6, 0x486c, URZ ;  /* 0x0000486c06077890 */ /* 0x000fe2000fffe0ff */
[----:B------:R-:W4:Y:S01]  /*4f80*/  S2R R23, SR_LTMASK ;  /* 0x0000000000177919 */ /* 0x000f220000003900 */
[----:B------:R-:W-:Y:S01]  /*4f90*/  UIADD3 UR6, UPT, UPT, UR6, 0x4870, URZ ;  /* 0x0000487006067890 */ /* 0x000fe2000fffe0ff */
[----:B-1----:R-:W1:Y:S01]  /*4fa0*/  POPC R18, UR9 ;  /* 0x0000000900127d09 */ /* 0x002e620008000000 */
[----:B---3--:R-:W-:Y:S02]  /*4fb0*/  ULEA UR7, UR8, UR7, 0x18 ;  /* 0x0000000708077291 */ /* 0x008fe4000f8ec0ff */
[----:B------:R-:W-:Y:S01]  /*4fc0*/  ULEA UR6, UR8, UR6, 0x18 ;  /* 0x0000000608067291 */ /* 0x000fe2000f8ec0ff */
[----:B--2---:R-:W-:-:S02]  /*4fd0*/  ISETP.EQ.U32.AND P5, PT, R19, R24, PT ;  /* 0x000000181300720c */ /* 0x004fc40003fa2070 */
[----:B----4-:R-:W-:-:S04]  /*4fe0*/  LOP3.LUT R23, R23, UR9, RZ, 0xc0, !PT ;  /* 0x0000000917177c12 */ /* 0x010fc8000f8ec0ff */
[----:B------:R-:W2:Y:S07]  /*4ff0*/  POPC R24, R23 ;  /* 0x0000001700187309 */ /* 0x000eae0000000000 */
[----:B-1----:R-:W1:Y:S04]  /*5000*/  @P5 ATOMS.ADD R18, [UR7], R18 ;  /* 0x00000012ff12598c */ /* 0x002e680008000007 */
[----:B-1----:R-:W2:Y:S02]  /*5010*/  SHFL.IDX PT, R17, R18, R19, 0x1f ;  /* 0x00001f1312117589 */ /* 0x002ea400000e0000 */
[----:B--2---:R-:W-:-:S05]  /*5020*/  IMAD.IADD R17, R17, 0x1, R24 ;  /* 0x0000000111117824 */ /* 0x004fca00078e0218 */
[----:B------:R-:W-:-:S05]  /*5030*/  LEA R17, R17, UR6, 0x2 ;  /* 0x0000000611117c11 */ /* 0x000fca000f8e10ff */
[----:B------:R2:W-:Y:S02]  /*5040*/  STS [R17], R16 ;  /* 0x0000001011007388 */ /* 0x0005e40000000800 */
.L_x_77:
[----:B------:R-:W-:Y:S05]  /*5050*/  BSYNC.RECONVERGENT B0 ;  /* 0x0000000000007941 */ /* 0x000fea0003800200 */
.L_x_76:
[----:B------:R-:W-:Y:S04]  /*5060*/  BSSY.RECONVERGENT B0, `(.L_x_78) ;  /* 0x0000014000007945 */ /* 0x000fe80003800200 */
[----:B------:R-:W-:Y:S05]  /*5070*/  @P4 BRA `(.L_x_79) ;  /* 0x0000000000484947 */ /* 0x000fea0003800000 */
[----:B------:R-:W3:Y:S01]  /*5080*/  S2R R24, SR_LANEID ;  /* 0x0000000000187919 */ /* 0x000ee20000000000 */
[----:B------:R-:W4:Y:S01]  /*5090*/  S2UR UR7, SR_CgaCtaId ;  /* 0x00000000000779c3 */ /* 0x000f220000008800 */
[----:B------:R-:W-:Y:S01]  /*50a0*/  VOTEU.ANY UR8, UPT, PT ;  /* 0x0000000000087886 */ /* 0x000fe200038e0100 */
[----:B------:R-:W-:Y:S01]  /*50b0*/  UMOV UR6, 0x400 ;  /* 0x0000040000067882 */ /* 0x000fe20000000000 */
[----:B------:R-:W3:Y:S01]  /*50c0*/  FLO.U32 R19, UR8 ;  /* 0x0000000800137d00 */ /* 0x000ee200080e0000 */
[----:B------:R-:W-:Y:S01]  /*50d0*/  UIADD3 UR6, UPT, UPT, UR6, 0x4864, URZ ;  /* 0x0000486406067890 */ /* 0x000fe2000fffe0ff */
[----:B------:R-:W5:Y:S01]  /*50e0*/  S2R R23, SR_LTMASK ;  /* 0x0000000000177919 */ /* 0x000f620000003900 */
[----:B-1----:R-:W1:Y:S02]  /*50f0*/  POPC R18, UR8 ;  /* 0x0000000800127d09 */ /* 0x002e640008000000 */
[----:B----4-:R-:W-:Y:S01]  /*5100*/  ULEA UR6, UR7, UR6, 0x18 ;  /* 0x0000000607067291 */ /* 0x010fe2000f8ec0ff */
[----:B---3--:R-:W-:-:S02]  /*5110*/  ISETP.EQ.U32.AND P4, PT, R19, R24, PT ;  /* 0x000000181300720c */ /* 0x008fc40003f82070 */
[----:B-----5:R-:W-:-:S04]  /*5120*/  LOP3.LUT R23, R23, UR8, RZ, 0xc0, !PT ;  /* 0x0000000817177c12 */ /* 0x020fc8000f8ec0ff */
[----:B------:R-:W3:Y:S07]  /*5130*/  POPC R24, R23 ;  /* 0x0000001700187309 */ /* 0x000eee0000000000 */
[----:B-1----:R-:W2:Y:S04]  /*5140*/  @P4 ATOMS.ADD R18, [UR6], R18 ;  /* 0x00000012ff12498c */ /* 0x002ea80008000006 */
[----:B--2---:R-:W3:Y:S02]  /*5150*/  SHFL.IDX PT, R17, R18, R19, 0x1f ;  /* 0x00001f1312117589 */ /* 0x004ee400000e0000 */
[----:B---3--:R-:W-:-:S04]  /*5160*/  IMAD.IADD R17, R17, 0x1, R24 ;  /* 0x0000000111117824 */ /* 0x008fc800078e0218 */
[----:B------:R-:W-:-:S05]  /*5170*/  IMAD R17, R17, 0x4, R22 ;  /* 0x0000000411117824 */ /* 0x000fca00078e0216 */
[----:B------:R3:W-:Y:S04]  /*5180*/  STS [R17+0x2000], R13 ;  /* 0x0020000d11007388 */ /* 0x0007e80000000800 */
[----:B------:R3:W-:Y:S02]  /*5190*/  STS [R17], R16 ;  /* 0x0000001011007388 */ /* 0x0007e40000000800 */
.L_x_79:
[----:B------:R-:W-:Y:S05]  /*51a0*/  BSYNC.RECONVERGENT B0 ;  /* 0x0000000000007941 */ /* 0x000fea0003800200 */
.L_x_78:
[----:B------:R-:W-:Y:S04]  /*51b0*/  BSSY.RECONVERGENT B0, `(.L_x_80) ;  /* 0x0000015000007945 */ /* 0x000fe80003800200 */
[----:B------:R-:W-:Y:S05]  /*51c0*/  @!P3 BRA `(.L_x_81) ;  /* 0x00000000004cb947 */ /* 0x000fea0003800000 */
[----:B-1----:R-:W1:Y:S01]  /*51d0*/  S2R R18, SR_LANEID ;  /* 0x0000000000127919 */ /* 0x002e620000000000 */
[----:B------:R-:W4:Y:S01]  /*51e0*/  S2UR UR8, SR_CgaCtaId ;  /* 0x00000000000879c3 */ /* 0x000f220000008800 */
[----:B------:R-:W-:Y:S01]  /*51f0*/  VOTEU.ANY UR9, UPT, PT ;  /* 0x0000000000097886 */ /* 0x000fe200038e0100 */
[----:B------:R-:W-:Y:S01]  /*5200*/  UMOV UR6, 0x400 ;  /* 0x0000040000067882 */ /* 0x000fe20000000000 */
[----:B--23--:R-:W1:Y:S01]  /*5210*/  FLO.U32 R17, UR9 ;  /* 0x0000000900117d00 */ /* 0x00ce6200080e0000 */
[----:B------:R-:W-:Y:S02]  /*5220*/  UIADD3 UR7, UPT, UPT, UR6, 0x486c, URZ ;  /* 0x0000486c06077890 */ /* 0x000fe4000fffe0ff */
[----:B------:R-:W-:Y:S01]  /*5230*/  UIADD3 UR6, UPT, UPT, UR6, 0x4870, URZ ;  /* 0x0000487006067890 */ /* 0x000fe2000fffe0ff */
[----:B------:R-:W2:Y:S01]  /*5240*/  POPC R16, UR9 ;  /* 0x0000000900107d09 */ /* 0x000ea20008000000 */
        /* <DEDUP_REMOVED lines=11> */
.L_x_81:
[----:B------:R-:W-:Y:S05]  /*5300*/  BSYNC.RECONVERGENT B0 ;  /* 0x0000000000007941 */ /* 0x000fea0003800200 */
.L_x_80:
[----:B------:R-:W-:Y:S04]  /*5310*/  BSSY.RECONVERGENT B0, `(.L_x_82) ;  /* 0x0000014000007945 */ /* 0x000fe80003800200 */
[----:B------:R-:W-:Y:S05]  /*5320*/  @P2 BRA `(.L_x_83) ;  /* 0x0000000000482947 */ /* 0x000fea0003800000 */
[----:B-1----:R-:W1:Y:S01]  /*5330*/  S2R R18, SR_LANEID ;  /* 0x0000000000127919 */ /* 0x002e620000000000 */
[----:B------:R-:W5:Y:S01]  /*5340*/  S2UR UR7, SR_CgaCtaId ;  /* 0x00000000000779c3 */ /* 0x000f620000008800 */
[----:B------:R-:W-:Y:S01]  /*5350*/  VOTEU.ANY UR8, UPT, PT ;  /* 0x0000000000087886 */ /* 0x000fe200038e0100 */
[----:B------:R-:W-:Y:S01]  /*5360*/  UMOV UR6, 0x400 ;  /* 0x0000040000067882 */ /* 0x000fe20000000000 */
[----:B--23--:R-:W1:Y:S01]  /*5370*/  FLO.U32 R17, UR8 ;  /* 0x0000000800117d00 */ /* 0x00ce6200080e0000 */
[----:B------:R-:W-:Y:S01]  /*5380*/  UIADD3 UR6, UPT, UPT, UR6, 0x4864, URZ ;  /* 0x0000486406067890 */ /* 0x000fe2000fffe0ff */
[----:B------:R-:W2:Y:S03]  /*5390*/  POPC R16, UR8 ;  /* 0x0000000800107d09 */ /* 0x000ea60008000000 */
[----:B-----5:R-:W-:Y:S01]  /*53a0*/  ULEA UR6, UR7, UR6, 0x18 ;  /* 0x0000000607067291 */ /* 0x020fe2000f8ec0ff */
[----:B-1----:R-:W-:-:S02]  /*53b0*/  ISETP.EQ.U32.AND P2, PT, R17, R18, PT ;  /* 0x000000121100720c */ /* 0x002fc40003f42070 */
[----:B------:R-:W1:Y:S11]  /*53c0*/  S2R R18, SR_LTMASK ;  /* 0x0000000000127919 */ /* 0x000e760000003900 */
[----:B--2---:R-:W4:Y:S01]  /*53d0*/  @P2 ATOMS.ADD R16, [UR6], R16 ;  /* 0x00000010ff10298c */ /* 0x004f220008000006 */
[----:B-1----:R-:W-:-:S03]  /*53e0*/  LOP3.LUT R18, R18, UR8, RZ, 0xc0, !PT ;  /* 0x0000000812127c12 */ /* 0x002fc6000f8ec0ff */
[----:B----4-:R-:W1:Y:S03]  /*53f0*/  SHFL.IDX PT, R13, R16, R17, 0x1f ;  /* 0x00001f11100d7589 */ /* 0x010e6600000e0000 */
[----:B------:R-:W1:Y:S02]  /*5400*/  POPC R18, R18 ;  /* 0x0000001200127309 */ /* 0x000e640000000000 */
[----:B-1----:R-:W-:-:S04]  /*5410*/  IMAD.IADD R13, R13, 0x1, R18 ;  /* 0x000000010d0d7824 */ /* 0x002fc800078e0212 */
[----:B------:R-:W-:-:S05]  /*5420*/  IMAD R13, R13, 0x4, R22 ;  /* 0x000000040d0d7824 */ /* 0x000fca00078e0216 */
[----:B------:R1:W-:Y:S04]  /*5430*/  STS [R13+0x2000], R14 ;  /* 0x0020000e0d007388 */ /* 0x0003e80000000800 */
[----:B------:R1:W-:Y:S02]  /*5440*/  STS [R13], R8 ;  /* 0x000000080d007388 */ /* 0x0003e40000000800 */
.L_x_83:
[----:B------:R-:W-:Y:S05]  /*5450*/  BSYNC.RECONVERGENT B0 ;  /* 0x0000000000007941 */ /* 0x000fea0003800200 */
.L_x_82:
[----:B------:R-:W-:Y:S01]  /*5460*/  BSSY.RECONVERGENT B0, `(.L_x_84) ;  /* 0x0000016000007945 */ /* 0x000fe20003800200 */
[----:B------:R-:W-:-:S03]  /*5470*/  VIADD R19, R8, 0x200 ;  /* 0x0000020008137836 */ /* 0x000fc60000000000 */
[----:B------:R-:W-:Y:S05]  /*5480*/  @!P1 BRA `(.L_x_85) ;  /* 0x00000000004c9947 */ /* 0x000fea0003800000 */
[----:B-1-34-:R-:W1:Y:S01]  /*5490*/  S2R R13, SR_LANEID ;  /* 0x00000000000d7919 */ /* 0x01ae620000000000 */
[----:B------:R-:W3:Y:S01]  /*54a0*/  S2UR UR8, SR_CgaCtaId ;  /* 0x00000000000879c3 */ /* 0x000ee20000008800 */
[----:B------:R-:W-:Y:S01]  /*54b0*/  VOTEU.ANY UR9, UPT, PT ;  /* 0x0000000000097886 */ /* 0x000fe200038e0100 */
[----:B------:R-:W-:Y:S01]  /*54c0*/  UMOV UR6, 0x400 ;  /* 0x0000040000067882 */ /* 0x000fe20000000000 */
[----:B--2---:R-:W1:Y:S01]  /*54d0*/  FLO.U32 R16, UR9 ;  /* 0x0000000900107d00 */ /* 0x004e6200080e0000 */
[----:B------:R-:W-:Y:S01]  /*54e0*/  UIADD3 UR7, UPT, UPT, UR6, 0x486c, URZ ;  /* 0x0000486c06077890 */ /* 0x000fe2000fffe0ff */
[----:B------:R-:W2:Y:S01]  /*54f0*/  S2R R18, SR_LTMASK ;  /* 0x0000000000127919 */ /* 0x000ea20000003900 */
[----:B------:R-:W-:Y:S01]  /*5500*/  UIADD3 UR6, UPT, UPT, UR6, 0x4870, URZ ;  /* 0x0000487006067890 */ /* 0x000fe2000fffe0ff */
[----:B------:R-:W4:Y:S01]  /*5510*/  POPC R14, UR9 ;  /* 0x00000009000e7d09 */ /* 0x000f220008000000 */
[----:B---3--:R-:W-:Y:S02]  /*5520*/  ULEA UR7, UR8, UR7, 0x18 ;  /* 0x0000000708077291 */ /* 0x008fe4000f8ec0ff */
[----:B------:R-:W-:Y:S01]  /*5530*/  ULEA UR6, UR8, UR6, 0x18 ;  /* 0x0000000608067291 */ /* 0x000fe2000f8ec0ff */
[----:B-1----:R-:W-:-:S02]  /*5540*/  ISETP.EQ.U32.AND P1, PT, R16, R13, PT ;  /* 0x0000000d1000720c */ /* 0x002fc40003f22070 */
[----:B--2---:R-:W-:-:S06]  /*5550*/  LOP3.LUT R18, R18, UR9, RZ, 0xc0, !PT ;  /* 0x0000000912127c12 */ /* 0x004fcc000f8ec0ff */
[----:B------:R-:W1:Y:S05]  /*5560*/  POPC R18, R18 ;  /* 0x0000001200127309 */ /* 0x000e6a0000000000 */
[----:B----4-:R-:W2:Y:S04]  /*5570*/  @P1 ATOMS.ADD R17, [UR7], R14 ;  /* 0x0000000eff11198c */ /* 0x010ea80008000007 */
[----:B--2---:R-:W1:Y:S02]  /*5580*/  SHFL.IDX PT, R13, R17, R16, 0x1f ;  /* 0x00001f10110d7589 */ /* 0x004e6400000e0000 */
[----:B-1----:R-:W-:-:S05]  /*5590*/  IMAD.IADD R13, R13, 0x1, R18 ;  /* 0x000000010d0d7824 */ /* 0x002fca00078e0212 */
[----:B------:R-:W-:-:S05]  /*55a0*/  LEA R13, R13, UR6, 0x2 ;  /* 0x000000060d0d7c11 */ /* 0x000fca000f8e10ff */
[----:B------:R1:W-:Y:S02]  /*55b0*/  STS [R13], R19 ;  /* 0x000000130d007388 */ /* 0x0003e40000000800 */
.L_x_85:
[----:B------:R-:W-:Y:S05]  /*55c0*/  BSYNC.RECONVERGENT B0 ;  /* 0x0000000000007941 */ /* 0x000fea0003800200 */
.L_x_84:
        /* <DEDUP_REMOVED lines=8> */
[----:B------:R-:W2:Y:S01]  /*5650*/  S2R R18, SR_LTMASK ;  /* 0x0000000000127919 */ /* 0x000ea20000003900 */
[----:B------:R-:W3:Y:S02]  /*5660*/  POPC R16, UR8 ;  /* 0x0000000800107d09 */ /* 0x000ee40008000000 */
[----:B-----5:R-:W-:Y:S01]  /*5670*/  ULEA UR6, UR7, UR6, 0x18 ;  /* 0x0000000607067291 */ /* 0x020fe2000f8ec0ff */
[----:B-1----:R-:W-:-:S02]  /*5680*/  ISETP.EQ.U32.AND P0, PT, R17, R14, PT ;  /* 0x0000000e1100720c */ /* 0x002fc40003f02070 */
[----:B--2---:R-:W-:-:S06]  /*5690*/  LOP3.LUT R18, R18, UR8, RZ, 0xc0, !PT ;  /* 0x0000000812127c12 */ /* 0x004fcc000f8ec0ff */
[----:B------:R-:W1:Y:S05]  /*56a0*/  POPC R18, R18 ;  /* 0x0000001200127309 */ /* 0x000e6a0000000000 */
[----:B---3--:R-:W4:Y:S04]  /*56b0*/  @P0 ATOMS.ADD R16, [UR6], R16 ;  /* 0x00000010ff10098c */ /* 0x008f280008000006 */
[----:B----4-:R-:W1:Y:S02]  /*56c0*/  SHFL.IDX PT, R13, R16, R17, 0x1f ;  /* 0x00001f11100d7589 */ /* 0x010e6400000e0000 */
[----:B-1----:R-:W-:-:S04]  /*56d0*/  IMAD.IADD R13, R13, 0x1, R18 ;  /* 0x000000010d0d7824 */ /* 0x002fc800078e0212 */
[----:B------:R-:W-:-:S05]  /*56e0*/  IMAD R14, R13, 0x4, R22 ;  /* 0x000000040d0e7824 */ /* 0x000fca00078e0216 */
[----:B------:R1:W-:Y:S04]  /*56f0*/  STS [R14+0x2000], R15 ;  /* 0x0020000f0e007388 */ /* 0x0003e80000000800 */
[----:B------:R1:W-:Y:S02]  /*5700*/  STS [R14], R19 ;  /* 0x000000130e007388 */ /* 0x0003e40000000800 */
.L_x_87:
[----:B------:R-:W-:Y:S05]  /*5710*/  BSYNC.RECONVERGENT B0 ;  /* 0x0000000000007941 */ /* 0x000fea0003800200 */
.L_x_86:
[C---:B-1-34-:R-:W-:Y:S02]  /*5720*/  VIADD R13, R8.reuse, 0x400 ;  /* 0x00000400080d7836 */ /* 0x05afe40000000000 */
[----:B0-----:R-:W-:Y:S02]  /*5730*/  IMAD R10, R3, 0x800, R10 ;  /* 0x00000800030a7824 */ /* 0x001fe400078e020a */
[----:B------:R-:W-:Y:S01]  /*5740*/  VIADD R8, R8, 0x800 ;  /* 0x0000080008087836 */ /* 0x000fe20000000000 */
[----:B------:R-:W-:Y:S01]  /*5750*/  ISETP.GE.AND P0, PT, R13, UR17, PT ;  /* 0x000000110d007c0c */ /* 0x000fe2000bf06270 */
[C---:B------:R-:W-:Y:S02]  /*5760*/  IMAD R12, R3.reuse, 0x800, R12 ;  /* 0x00000800030c7824 */ /* 0x040fe400078e020c */
[C---:B------:R-:W-:Y:S02]  /*5770*/  IMAD R11, R3.reuse, 0x800, R11 ;  /* 0x00000800030b7824 */ /* 0x040fe400078e020b */
[----:B------:R-:W-:-:S08]  /*5780*/  IMAD R9, R3, 0x800, R9 ;  /* 0x0000080003097824 */ /* 0x000fd000078e0209 */
[----:B------:R-:W-:Y:S05]  /*5790*/  @!P0 BRA `(.L_x_88) ;  /* 0xfffffff0006c8947 */ /* 0x000fea000383ffff */
.L_x_62:
[----:B0-----:R-:W-:Y:S05]  /*57a0*/  BSYNC.RECONVERGENT B1 ;  /* 0x0000000000017941 */ /* 0x001fea0003800200 */
.L_x_37:
[----:B------:R-:W0:Y:S08]  /*57b0*/  S2UR UR7, SR_CgaCtaId ;  /* 0x00000000000779c3 */ /* 0x000e300000008800 */
[----:B------:R-:W-:Y:S06]  /*57c0*/  BAR.SYNC.DEFER_BLOCKING 0x0 ;  /* 0x0000000000007b1d */ /* 0x000fec0000010000 */
[----:B------:R-:W-:-:S02]  /*57d0*/  UMOV UR6, 0x400 ;  /* 0x0000040000067882 */ /* 0x000fc40000000000 */
[----:B0-----:R-:W-:-:S06]  /*57e0*/  ULEA UR6, UR7, UR6, 0x18 ;  /* 0x0000000607067291 */ /* 0x001fcc000f8ec0ff */
[----:B-1----:R-:W-:-:S05]  /*57f0*/  IMAD.U32 R3, RZ, RZ, UR6 ;  /* 0x00000006ff037e24 */ /* 0x002fca000f8e00ff */
[----:B--2---:R-:W0:Y:S02]  /*5800*/  LDS R2, [R3+0x4868] ;  /* 0x0048680003027984 */ /* 0x004e240000000800 */
[----:B0-----:R-:W-:-:S13]  /*5810*/  ISETP.GE.AND P0, PT, R2, 0x801, PT ;  /* 0x000008010200780c */ /* 0x001fda0003f06270 */
[----:B------:R-:W-:Y:S05]  /*5820*/  @!P0 BRA `(.L_x_89) ;  /* 0x000000e400cc8947 */ /* 0x000fea0003800000 */
[----:B------:R-:W0:Y:S01]  /*5830*/  LDC R2, c[0x0][0x3a4] ;  /* 0x0000e900ff027b82 */ /* 0x000e220000000800 */
[----:B------:R-:W-:Y:S01]  /*5840*/  ISETP.GT.U32.AND P0, PT, R21, 0x1ff, PT ;  /* 0x000001ff1500780c */ /* 0x000fe20003f04070 */
[----:B------:R1:W-:Y:S01]  /*5850*/  STS [R0+0x8a0], RZ ;  /* 0x0008a0ff00007388 */ /* 0x0003e20000000800 */
[----:B------:R-:W-:Y:S03]  /*5860*/  BSSY.RECONVERGENT B0, `(.L_x_90) ;  /* 0x0000107000007945 */ /* 0x000fe60003800200 */
[----:B------:R1:W-:Y:S04]  /*5870*/  STS [R0+0x10a0], RZ ;  /* 0x0010a0ff00007388 */ /* 0x0003e80000000800 */
[----:B------:R1:W-:Y:S04]  /*5880*/  STS [R0+0x18a0], RZ ;  /* 0x0018a0ff00007388 */ /* 0x0003e80000000800 */
[----:B------:R1:W-:Y:S01]  /*5890*/  @!P0 STS [R0+0x20a0], RZ ;  /* 0x0020a0ff00008388 */ /* 0x0003e20000000800 */
[----:B------:R-:W-:Y:S01]  /*58a0*/  BAR.SYNC.DEFER_BLOCKING 0x0 ;  /* 0x0000000000007b1d */ /* 0x000fe20000010000 */
[----:B0-----:R-:W-:-:S13]  /*58b0*/  ISETP.NE.AND P0, PT, R2, 0x1, PT ;  /* 0x000000010200780c */ /* 0x001fda0003f05270 */
        /* <DEDUP_REMOVED lines=14> */
[----:B---3--:R-:W-:-:S04]  /*59a0*/  SHF.R.S32.HI R9, RZ, 0x1f, R0 ;  /* 0x0000001fff097819 */ /* 0x008fc80000011400 */
[----:B------:R-:W-:-:S04]  /*59b0*/  LEA.HI R9, R9, R0, RZ, 0x2 ;  /* 0x0000000009097211 */ /* 0x000fc800078f10ff */
[----:B------:R-:W-:-:S04]  /*59c0*/  SHF.R.S32.HI R0, RZ, 0x2, R9 ;  /* 0x00000002ff007819 */ /* 0x000fc80000011409 */
[C---:B------:R-:W-:Y:S01]  /*59d0*/  ISETP.GT.AND P2, PT, R0.reuse, R21, PT ;  /* 0x000000150000720c */ /* 0x040fe20003f44270 */
[----:B------:R-:W-:-:S05]  /*59e0*/  IMAD R15, R0, 0x4, R15 ;  /* 0x00000004000f7824 */ /* 0x000fca00078e020f */
[----:B------:R-:W-:-:S07]  /*59f0*/  ISETP.GE.AND P0, PT, R15, UR18, PT ;  /* 0x000000120f007c0c */ /* 0x000fce000bf06270 */
[----:B------:R-:W-:Y:S06]  /*5a00*/  @!P2 BRA `(.L_x_93) ;  /* 0x000000000088a947 */ /* 0x000fec0003800000 */
[----:B------:R-:W-:-:S04]  /*5a10*/  IMAD.WIDE R12, R12, 0x4, R4 ;  /* 0x000000040c0c7825 */ /* 0x000fc800078e0204 */
[----:B------:R-:W-:Y:S02]  /*5a20*/  VIADD R2, R3, 0x8a0 ;  /* 0x000008a003027836 */ /* 0x000fe40000000000 */
[----:B----4-:R-:W-:-:S07]  /*5a30*/  IMAD.MOV.U32 R19, RZ, RZ, R21 ;  /* 0x000000ffff137224 */ /* 0x010fce00078e0015 */
.L_x_94:
[----:B------:R-:W-:-:S04]  /*5a40*/  SHF.R.S64 R17, RZ, 0x1c, R19 ;  /* 0x0000001cff117819 */ /* 0x000fc80000001013 */
[----:B------:R-:W-:-:S04]  /*5a50*/  IADD3 R16, P2, PT, R12, R17, RZ ;  /* 0x000000110c107210 */ /* 0x000fc80007f5e0ff */
[----:B------:R-:W-:-:S05]  /*5a60*/  LEA.HI.X.SX32 R17, R19, R13, 0x4, P2 ;  /* 0x0000000d13117211 */ /* 0x000fca00010f26ff */
[----:B0-----:R-:W2:Y:S01]  /*5a70*/  LDG.E.128 R8, desc[UR12][R16.64] ;  /* 0x0000000c10087981 */ /* 0x001ea2000c1e1d00 */
[----:B------:R-:W-:Y:S01]  /*5a80*/  VIADD R19, R19, 0x200 ;  /* 0x0000020013137836 */ /* 0x000fe20000000000 */
[----:B--2---:R-:W-:Y:S02]  /*5a90*/  ISETP.GE.AND P2, PT, R8, RZ, PT ;  /* 0x000000ff0800720c */ /* 0x004fe40003f46270 */
[----:B------:R-:W-:Y:S02]  /*5aa0*/  ISETP.GE.AND P3, PT, R9, RZ, PT ;  /* 0x000000ff0900720c */ /* 0x000fe40003f66270 */
[----:B------:R-:W-:Y:S02]  /*5ab0*/  ISETP.GE.AND P4, PT, R10, RZ, PT ;  /* 0x000000ff0a00720c */ /* 0x000fe40003f86270 */
[----:B------:R-:W-:-:S07]  /*5ac0*/  ISETP.GE.AND P5, PT, R11, RZ, PT ;  /* 0x000000ff0b00720c */ /* 0x000fce0003fa6270 */
[----:B------:R-:W-:Y:S02]  /*5ad0*/  @P2 LOP3.LUT R8, R8, 0x7fe00000, RZ, 0xc, !PT ;  /* 0x7fe0000008082812 */ /* 0x000fe400078e0cff */
[----:B------:R-:W-:Y:S02]  /*5ae0*/  @P3 LOP3.LUT R9, R9, 0x7fe00000, RZ, 0xc, !PT ;  /* 0x7fe0000009093812 */ /* 0x000fe400078e0cff */
[----:B------:R-:W-:Y:S02]  /*5af0*/  @P4 LOP3.LUT R10, R10, 0x7fe00000, RZ, 0xc, !PT ;  /* 0x7fe000000a0a4812 */ /* 0x000fe400078e0cff */
[----:B------:R-:W-:Y:S02]  /*5b00*/  @P5 LOP3.LUT R11, R11, 0x7fe00000, RZ, 0xc, !PT ;  /* 0x7fe000000b0b5812 */ /* 0x000fe400078e0cff */
[----:B------:R-:W-:Y:S02]  /*5b10*/  SHF.R.U32.HI R8, RZ, 0x13, R8 ;  /* 0x00000013ff087819 */ /* 0x000fe40000011608 */
[----:B------:R-:W-:-:S02]  /*5b20*/  SHF.R.U32.HI R9, RZ, 0x13, R9 ;  /* 0x00000013ff097819 */ /* 0x000fc40000011609 */
[----:B------:R-:W-:Y:S02]  /*5b30*/  SHF.R.U32.HI R10, RZ, 0x13, R10 ;  /* 0x00000013ff0a7819 */ /* 0x000fe4000001160a */
[----:B------:R-:W-:Y:S02]  /*5b40*/  SHF.R.U32.HI R11, RZ, 0x13, R11 ;  /* 0x00000013ff0b7819 */ /* 0x000fe4000001160b */
[----:B------:R-:W-:Y:S02]  /*5b50*/  LOP3.LUT R8, R8, 0x1ffc, RZ, 0xc0, !PT ;  /* 0x00001ffc08087812 */ /* 0x000fe400078ec0ff */
[----:B------:R-:W-:Y:S02]  /*5b60*/  LOP3.LUT R9, R9, 0x1ffc, RZ, 0xc0, !PT ;  /* 0x00001ffc09097812 */ /* 0x000fe400078ec0ff */
[----:B------:R-:W-:Y:S01]  /*5b70*/  ISETP.GT.AND P2, PT, R0, R19, PT ;  /* 0x000000130000720c */ /* 0x000fe20003f44270 */
[----:B------:R-:W-:Y:S01]  /*5b80*/  IMAD.IADD R8, R2, 0x1, R8 ;  /* 0x0000000102087824 */ /* 0x000fe200078e0208 */
[----:B------:R-:W-:Y:S01]  /*5b90*/  LOP3.LUT R10, R10, 0x1ffc, RZ, 0xc0, !PT ;  /* 0x00001ffc0a0a7812 */ /* 0x000fe200078ec0ff */
[----:B------:R-:W-:Y:S01]  /*5ba0*/  IMAD.IADD R9, R2, 0x1, R9 ;  /* 0x0000000102097824 */ /* 0x000fe200078e0209 */
[----:B------:R-:W-:-:S02]  /*5bb0*/  LOP3.LUT R11, R11, 0x1ffc, RZ, 0xc0, !PT ;  /* 0x00001ffc0b0b7812 */ /* 0x000fc400078ec0ff */
[----:B------:R0:W-:Y:S01]  /*5bc0*/  ATOMS.POPC.INC.32 RZ, [R8+URZ] ;  /* 0x0000000008ff7f8c */ /* 0x0001e2000d8000ff */
[C---:B------:R-:W-:Y:S02]  /*5bd0*/  IMAD.IADD R10, R2.reuse, 0x1, R10 ;  /* 0x00000001020a7824 */ /* 0x040fe400078e020a */
[----:B------:R-:W-:Y:S01]  /*5be0*/  IMAD.IADD R11, R2, 0x1, R11 ;  /* 0x00000001020b7824 */ /* 0x000fe200078e020b */
[----:B------:R0:W-:Y:S04]  /*5bf0*/  ATOMS.POPC.INC.32 RZ, [R9+URZ] ;  /* 0x0000000009ff7f8c */ /* 0x0001e8000d8000ff */
[----:B------:R0:W-:Y:S04]  /*5c00*/  ATOMS.POPC.INC.32 RZ, [R10+URZ] ;  /* 0x000000000aff7f8c */ /* 0x0001e8000d8000ff */
[----:B------:R0:W-:Y:S01]  /*5c10*/  ATOMS.POPC.INC.32 RZ, [R11+URZ] ;  /* 0x000000000bff7f8c */ /* 0x0001e2000d8000ff */
[----:B------:R-:W-:Y:S05]  /*5c20*/  @P2 BRA `(.L_x_94) ;  /* 0xfffffffc00842947 */ /* 0x000fea000383ffff */
.L_x_93:
[----:B------:R-:W-:Y:S05]  /*5c30*/  BSYNC.RECONVERGENT B1 ;  /* 0x0000000000017941 */ /* 0x000fea0003800200 */
.L_x_92:
[----:B------:R-:W-:Y:S04]  /*5c40*/  BSSY.RECONVERGENT B1, `(.L_x_95) ;  /* 0x000000b000017945 */ /* 0x000fe80003800200 */
[----:B------:R-:W-:Y:S05]  /*5c50*/  @P1 BRA `(.L_x_96) ;  /* 0x0000000000241947 */ /* 0x000fea0003800000 */
[----:B0---4-:R-:W-:-:S04]  /*5c60*/  LEA R8, P1, R21, UR10, 0x2 ;  /* 0x0000000a15087c11 */ /* 0x011fc8000f8210ff */
[----:B------:R-:W-:-:S05]  /*5c70*/  LEA.HI.X R9, R21, UR4, RZ, 0x2, P1 ;  /* 0x0000000415097c11 */ /* 0x000fca00088f14ff */
[----:B------:R-:W2:Y:S02]  /*5c80*/  LDG.E R0, desc[UR12][R8.64] ;  /* 0x0000000c08007981 */ /* 0x000ea4000c1e1900 */
[----:B--2---:R-:W-:-:S13]  /*5c90*/  ISETP.GE.AND P1, PT, R0, RZ, PT ;  /* 0x000000ff0000720c */ /* 0x004fda0003f26270 */
[----:B------:R-:W-:-:S04]  /*5ca0*/  @P1 LOP3.LUT R0, R0, 0x7fe00000, RZ, 0xc, !PT ;  /* 0x7fe0000000001812 */ /* 0x000fc800078e0cff */
[----:B------:R-:W-:-:S04]  /*5cb0*/  SHF.R.U32.HI R0, RZ, 0x13, R0 ;  /* 0x00000013ff007819 */ /* 0x000fc80000011600 */
[----:B------:R-:W-:-:S05]  /*5cc0*/  LOP3.LUT R0, R0, 0x1ffc, RZ, 0xc0, !PT ;  /* 0x00001ffc00007812 */ /* 0x000fca00078ec0ff */
[----:B------:R-:W-:-:S05]  /*5cd0*/  IMAD.IADD R0, R0, 0x1, R3 ;  /* 0x0000000100007824 */ /* 0x000fca00078e0203 */
[----:B------:R1:W-:Y:S02]  /*5ce0*/  ATOMS.POPC.INC.32 RZ, [R0+URZ+0x8a0] ;  /* 0x0008a00000ff7f8c */ /* 0x0003e4000d8000ff */
.L_x_96:
[----:B------:R-:W-:Y:S05]  /*5cf0*/  BSYNC.RECONVERGENT B1 ;  /* 0x0000000000017941 */ /* 0x000fea0003800200 */
.L_x_95:
[----:B------:R-:W-:Y:S05]  /*5d00*/  @P0 BRA `(.L_x_97) ;  /* 0x0000000800f00947 */ /* 0x000fea0003800000 */
[----:B0---4-:R-:W-:-:S05]  /*5d10*/  IMAD.WIDE R8, R15, 0x4, R4 ;  /* 0x000000040f087825 */ /* 0x011fca00078e0204 */
[----:B-1----:R-:W2:Y:S02]  /*5d20*/  LDG.E R0, desc[UR12][R8.64] ;  /* 0x0000000c08007981 */ /* 0x002ea4000c1e1900 */
[----:B--2---:R-:W-:-:S13]  /*5d30*/  ISETP.GE.AND P0, PT, R0, RZ, PT ;  /* 0x000000ff0000720c */ /* 0x004fda0003f06270 */
[----:B------:R-:W-:-:S04]  /*5d40*/  @P0 LOP3.LUT R0, R0, 0x7fe00000, RZ, 0xc, !PT ;  /* 0x7fe0000000000812 */ /* 0x000fc800078e0cff */
[----:B------:R-:W-:-:S04]  /*5d50*/  SHF.R.U32.HI R0, RZ, 0x13, R0 ;  /* 0x00000013ff007819 */ /* 0x000fc80000011600 */
[----:B------:R-:W-:-:S05]  /*5d60*/  LOP3.LUT R0, R0, 0x1ffc, RZ, 0xc0, !PT ;  /* 0x00001ffc00007812 */ /* 0x000fca00078ec0ff */
[----:B------:R-:W-:-:S05]  /*5d70*/  IMAD.IADD R0, R0, 0x1, R3 ;  /* 0x0000000100007824 */ /* 0x000fca00078e0203 */
[----:B------:R2:W-:Y:S01]  /*5d80*/  ATOMS.POPC.INC.32 RZ, [R0+URZ+0x8a0] ;  /* 0x0008a00000ff7f8c */ /* 0x0005e2000d8000ff */
[----:B------:R-:W-:Y:S05]  /*5d90*/  BRA `(.L_x_97) ;  /* 0x0000000800cc7947 */ /* 0x000fea0003800000 */
.L_x_91:
[----:B------:R-:W-:-:S05]  /*5da0*/  VIADD R31, R21, UR16 ;  /* 0x00000010151f7c36 */ /* 0x000fca0008000000 */
[----:B------:R-:W-:-:S13]  /*5db0*/  ISETP.GE.AND P0, PT, R31, UR17, PT ;  /* 0x000000111f007c0c */ /* 0x000fda000bf06270 */
[----:B------:R-:W-:Y:S05]  /*5dc0*/  @P0 BRA `(.L_x_97) ;  /* 0x0000000800c00947 */ /* 0x000fea0003800000 */
[----:B------:R-:W-:Y:S01]  /*5dd0*/  VIADD R29, R31, 0x200 ;  /* 0x000002001f1d7836 */ /* 0x000fe20000000000 */
[----:B------:R-:W-:Y:S01]  /*5de0*/  LOP3.LUT R21, RZ, R21, RZ, 0x33, !PT ;  /* 0x00000015ff157212 */ /* 0x000fe200078e33ff */
[----:B------:R-:W-:Y:S03]  /*5df0*/  BSSY.RECONVERGENT B1, `(.L_x_98) ;  /* 0x000005d000017945 */ /* 0x000fe60003800200 */
[----:B------:R-:W-:-:S04]  /*5e00*/  VIMNMX R0, PT, PT, R29, UR17, !PT ;  /* 0x000000111d007c48 */ /* 0x000fc8000ffe0100 */
[----:B------:R-:W-:-:S04]  /*5e10*/  IADD3 R0, PT, PT, R0, -UR16, R21 ;  /* 0x8000001000007c10 */ /* 0x000fc8000fffe015 */
[C---:B------:R-:W-:Y:S02]  /*5e20*/  ISETP.GE.U32.AND P1, PT, R0.reuse, 0xe00, PT ;  /* 0x00000e000000780c */ /* 0x040fe40003f26070 */
[----:B------:R-:W-:-:S04]  /*5e30*/  LEA.HI R24, R0, 0x1, RZ, 0x17 ;  /* 0x0000000100187811 */ /* 0x000fc800078fb8ff */
[----:B------:R-:W-:-:S07]  /*5e40*/  LOP3.LUT P0, R32, R24, 0x7, RZ, 0xc0, !PT ;  /* 0x0000000718207812 */ /* 0x000fce000780c0ff */
[----:B------:R-:W-:Y:S06]  /*5e50*/  @!P1 BRA `(.L_x_99) ;  /* 0x0000000400589947 */ /* 0x000fec0003800000 */
[----:B------:R-:W-:Y:S01]  /*5e60*/  LOP3.LUT R30, R24, 0xfffff8, RZ, 0xc0, !PT ;  /* 0x00fffff8181e7812 */ /* 0x000fe200078ec0ff */
[C---:B------:R-:W-:Y:S02]  /*5e70*/  VIADD R33, R31.reuse, 0xe00 ;  /* 0x00000e001f217836 */ /* 0x040fe40000000000 */
[C---:B------:R-:W-:Y:S02]  /*5e80*/  VIADD R37, R31.reuse, 0xc00 ;  /* 0x00000c001f257836 */ /* 0x040fe40000000000 */
[C---:B---3--:R-:W-:Y:S02]  /*5e90*/  VIADD R9, R31.reuse, 0x800 ;  /* 0x000008001f097836 */ /* 0x048fe40000000000 */
[C---:B------:R-:W-:Y:S02]  /*5ea0*/  VIADD R35, R31.reuse, 0xa00 ;  /* 0x00000a001f237836 */ /* 0x040fe40000000000 */
[C---:B------:R-:W-:Y:S02]  /*5eb0*/  VIADD R11, R31.reuse, 0x600 ;  /* 0x000006001f0b7836 */ /* 0x040fe40000000000 */
[----:B------:R-:W-:-:S02]  /*5ec0*/  VIADD R27, R31, 0x400 ;  /* 0x000004001f1b7836 */ /* 0x000fc40000000000 */
[-C--:B------:R-:W-:Y:S02]  /*5ed0*/  IMAD R29, R29, R2.reuse, RZ ;  /* 0x000000021d1d7224 */ /* 0x080fe400078e02ff */
        /* <DEDUP_REMOVED lines=8> */
.L_x_100:
[----:B0-----:R-:W-:-:S04]  /*5f60*/  IMAD.WIDE R10, R25, 0x4, R6 ;  /* 0x00000004190a7825 */ /* 0x001fc800078e0206 */
[--C-:B------:R-:W-:Y:S02]  /*5f70*/  IMAD.WIDE R12, R29, 0x4, R6.reuse ;  /* 0x000000041d0c7825 */ /* 0x100fe400078e0206 */
[----:B------:R-:W2:Y:S02]  /*5f80*/  LDG.E R10, desc[UR12][R10.64] ;  /* 0x0000000c0a0a7981 */ /* 0x000ea4000c1e1900 */
[--C-:B------:R-:W-:Y:S02]  /*5f90*/  IMAD.WIDE R14, R27, 0x4, R6.reuse ;  /* 0x000000041b0e7825 */ /* 0x100fe400078e0206 */
[----:B------:R-:W3:Y:S02]  /*5fa0*/  LDG.E R12, desc[UR12][R12.64] ;  /* 0x0000000c0c0c7981 */ /* 0x000ee4000c1e1900 */
[--C-:B------:R-:W-:Y:S02]  /*5fb0*/  IMAD.WIDE R16, R28, 0x4, R6.reuse ;  /* 0x000000041c107825 */ /* 0x100fe400078e0206 */
[----:B------:R-:W5:Y:S02]  /*5fc0*/  LDG.E R14, desc[UR12][R14.64] ;  /* 0x0000000c0e0e7981 */ /* 0x000f64000c1e1900 */
[----:B----4-:R-:W-:-:S02]  /*5fd0*/  IMAD.WIDE R18, R26, 0x4, R6 ;  /* 0x000000041a127825 */ /* 0x010fc400078e0206 */
[----:B------:R-:W4:Y:S02]  /*5fe0*/  LDG.E R16, desc[UR12][R16.64] ;  /* 0x0000000c10107981 */ /* 0x000f24000c1e1900 */
[--C-:B------:R-:W-:Y:S02]  /*5ff0*/  IMAD.WIDE R8, R35, 0x4, R6.reuse ;  /* 0x0000000423087825 */ /* 0x100fe400078e0206 */
[----:B------:R-:W4:Y:S02]  /*6000*/  LDG.E R18, desc[UR12][R18.64] ;  /* 0x0000000c12127981 */ /* 0x000f24000c1e1900 */
[--C-:B------:R-:W-:Y:S02]  /*6010*/  IMAD.WIDE R20, R37, 0x4, R6.reuse ;  /* 0x0000000425147825 */ /* 0x100fe400078e0206 */
[----:B------:R-:W4:Y:S02]  /*6020*/  LDG.E R8, desc[UR12][R8.64] ;  /* 0x0000000c08087981 */ /* 0x000f24000c1e1900 */
[----:B------:R-:W-:-:S02]  /*6030*/  IMAD.WIDE R22, R33, 0x4, R6 ;  /* 0x0000000421167825 */ /* 0x000fc400078e0206 */
[----:B------:R-:W4:Y:S04]  /*6040*/  LDG.E R20, desc[UR12][R20.64] ;  /* 0x0000000c14147981 */ /* 0x000f28000c1e1900 */
[----:B------:R-:W4:Y:S01]  /*6050*/  LDG.E R22, desc[UR12][R22.64] ;  /* 0x0000000c16167981 */ /* 0x000f22000c1e1900 */
[----:B------:R-:W-:Y:S01]  /*6060*/  R2UR UR6, R3 ;  /* 0x00000000030672ca */ /* 0x000fe200000e0000 */
[----:B------:R-:W-:-:S12]  /*6070*/  VIADD R30, R30, 0x8 ;  /* 0x000000081e1e7836 */ /* 0x000fd80000000000 */
[----:B------:R-:W-:Y:S01]  /*6080*/  UIADD3 UR6, UPT, UPT, UR6, 0x8a0, URZ ;  /* 0x000008a006067890 */ /* 0x000fe2000fffe0ff */
[----:B------:R-:W-:Y:S02]  /*6090*/  VIADD R31, R31, 0x1000 ;  /* 0x000010001f1f7836 */ /* 0x000fe40000000000 */
[C---:B------:R-:W-:Y:S02]  /*60a0*/  IMAD R25, R2.reuse, 0x1000, R25 ;  /* 0x0000100002197824 */ /* 0x040fe400078e0219 */
[C---:B------:R-:W-:Y:S02]  /*60b0*/  IMAD R29, R2.reuse, 0x1000, R29 ;  /* 0x00001000021d7824 */ /* 0x040fe400078e021d */
[C---:B------:R-:W-:Y:S02]  /*60c0*/  IMAD R27, R2.reuse, 0x1000, R27 ;  /* 0x00001000021b7824 */ /* 0x040fe400078e021b */
[C---:B------:R-:W-:Y:S02]  /*60d0*/  IMAD R28, R2.reuse, 0x1000, R28 ;  /* 0x00001000021c7824 */ /* 0x040fe400078e021c */
[----:B------:R-:W-:-:S02]  /*60e0*/  IMAD R26, R2, 0x1000, R26 ;  /* 0x00001000021a7824 */ /* 0x000fc400078e021a */
[C---:B------:R-:W-:Y:S02]  /*60f0*/  IMAD R35, R2.reuse, 0x1000, R35 ;  /* 0x0000100002237824 */ /* 0x040fe400078e0223 */
[C---:B------:R-:W-:Y:S02]  /*6100*/  IMAD R37, R2.reuse, 0x1000, R37 ;  /* 0x0000100002257824 */ /* 0x040fe400078e0225 */
[----:B------:R-:W-:Y:S01]  /*6110*/  IMAD R33, R2, 0x1000, R33 ;  /* 0x0000100002217824 */ /* 0x000fe200078e0221 */
[----:B--2---:R-:W-:Y:S02]  /*6120*/  ISETP.GE.AND P4, PT, R10, RZ, PT ;  /* 0x000000ff0a00720c */ /* 0x004fe40003f86270 */
[----:B---3--:R-:W-:Y:S02]  /*6130*/  ISETP.GE.AND P5, PT, R12, RZ, PT ;  /* 0x000000ff0c00720c */ /* 0x008fe40003fa6270 */
[----:B-----5:R-:W-:Y:S02]  /*6140*/  ISETP.GE.AND P6, PT, R14, RZ, PT ;  /* 0x000000ff0e00720c */ /* 0x020fe40003fc6270 */
[----:B----4-:R-:W-:-:S07]  /*6150*/  ISETP.GE.AND P1, PT, R16, RZ, PT ;  /* 0x000000ff1000720c */ /* 0x010fce0003f26270 */
[----:B------:R-:W-:Y:S02]  /*6160*/  @P4 LOP3.LUT R10, R10, 0x7fe00000, RZ, 0xc, !PT ;  /* 0x7fe000000a0a4812 */ /* 0x000fe400078e0cff */
[----:B------:R-:W-:Y:S02]  /*6170*/  ISETP.GE.AND P3, PT, R18, RZ, PT ;  /* 0x000000ff1200720c */ /* 0x000fe40003f66270 */
[----:B------:R-:W-:Y:S02]  /*6180*/  @P5 LOP3.LUT R12, R12, 0x7fe00000, RZ, 0xc, !PT ;  /* 0x7fe000000c0c5812 */ /* 0x000fe400078e0cff */
[----:B------:R-:W-:Y:S02]  /*6190*/  ISETP.GE.AND P2, PT, R8, RZ, PT ;  /* 0x000000ff0800720c */ /* 0x000fe40003f46270 */
[----:B------:R-:W-:Y:S02]  /*61a0*/  ISETP.GE.AND P4, PT, R20, RZ, PT ;  /* 0x000000ff1400720c */ /* 0x000fe40003f86270 */
[----:B------:R-:W-:-:S02]  /*61b0*/  ISETP.GE.AND P5, PT, R22, RZ, PT ;  /* 0x000000ff1600720c */ /* 0x000fc40003fa6270 */
[----:B------:R-:W-:Y:S02]  /*61c0*/  @P6 LOP3.LUT R14, R14, 0x7fe00000, RZ, 0xc, !PT ;  /* 0x7fe000000e0e6812 */ /* 0x000fe400078e0cff */
[----:B------:R-:W-:Y:S02]  /*61d0*/  @P1 LOP3.LUT R16, R16, 0x7fe00000, RZ, 0xc, !PT ;  /* 0x7fe0000010101812 */ /* 0x000fe400078e0cff */
[----:B------:R-:W-:Y:S02]  /*61e0*/  SHF.R.U32.HI R10, RZ, 0x13, R10 ;  /* 0x00000013ff0a7819 */ /* 0x000fe4000001160a */
[----:B------:R-:W-:Y:S02]  /*61f0*/  @P3 LOP3.LUT R18, R18, 0x7fe00000, RZ, 0xc, !PT ;  /* 0x7fe0000012123812 */ /* 0x000fe400078e0cff */
[----:B------:R-:W-:Y:S02]  /*6200*/  SHF.R.U32.HI R12, RZ, 0x13, R12 ;  /* 0x00000013ff0c7819 */ /* 0x000fe4000001160c */
[----:B------:R-:W-:-:S02]  /*6210*/  @P2 LOP3.LUT R8, R8, 0x7fe00000, RZ, 0xc, !PT ;  /* 0x7fe0000008082812 */ /* 0x000fc400078e0cff */
[----:B------:R-:W-:Y:S02]  /*6220*/  SHF.R.U32.HI R14, RZ, 0x13, R14 ;  /* 0x00000013ff0e7819 */ /* 0x000fe4000001160e */
[----:B------:R-:W-:Y:S02]  /*6230*/  @P4 LOP3.LUT R20, R20, 0x7fe00000, RZ, 0xc, !PT ;  /* 0x7fe0000014144812 */ /* 0x000fe400078e0cff */
[----:B------:R-:W-:Y:S02]  /*6240*/  @P5 LOP3.LUT R22, R22, 0x7fe00000, RZ, 0xc, !PT ;  /* 0x7fe0000016165812 */ /* 0x000fe400078e0cff */
[----:B------:R-:W-:Y:S02]  /*6250*/  SHF.R.U32.HI R16, RZ, 0x13, R16 ;  /* 0x00000013ff107819 */ /* 0x000fe40000011610 */
[----:B------:R-:W-:Y:S02]  /*6260*/  LOP3.LUT R10, R10, 0x1ffc, RZ, 0xc0, !PT ;  /* 0x00001ffc0a0a7812 */ /* 0x000fe400078ec0ff */
[----:B------:R-:W-:-:S02]  /*6270*/  SHF.R.U32.HI R18, RZ, 0x13, R18 ;  /* 0x00000013ff127819 */ /* 0x000fc40000011612 */
[----:B------:R-:W-:Y:S01]  /*6280*/  ISETP.NE.AND P1, PT, R30, RZ, PT ;  /* 0x000000ff1e00720c */ /* 0x000fe20003f25270 */
[----:B------:R0:W-:Y:S01]  /*6290*/  ATOMS.POPC.INC.32 RZ, [R10+UR6] ;  /* 0x000000000aff7f8c */ /* 0x0001e2000d800006 */
[----:B------:R-:W-:Y:S02]  /*62a0*/  LOP3.LUT R12, R12, 0x1ffc, RZ, 0xc0, !PT ;  /* 0x00001ffc0c0c7812 */ /* 0x000fe400078ec0ff */
[----:B------:R-:W-:Y:S02]  /*62b0*/  SHF.R.U32.HI R8, RZ, 0x13, R8 ;  /* 0x00000013ff087819 */ /* 0x000fe40000011608 */
[----:B------:R-:W-:Y:S01]  /*62c0*/  LOP3.LUT R14, R14, 0x1ffc, RZ, 0xc0, !PT ;  /* 0x00001ffc0e0e7812 */ /* 0x000fe200078ec0ff */
[----:B------:R0:W-:Y:S01]  /*62d0*/  ATOMS.POPC.INC.32 RZ, [R12+UR6] ;  /* 0x000000000cff7f8c */ /* 0x0001e2000d800006 */
[----:B------:R-:W-:Y:S02]  /*62e0*/  SHF.R.U32.HI R20, RZ, 0x13, R20 ;  /* 0x00000013ff147819 */ /* 0x000fe40000011614 */
[----:B------:R-:W-:Y:S01]  /*62f0*/  SHF.R.U32.HI R22, RZ, 0x13, R22 ;  /* 0x00000013ff167819 */ /* 0x000fe20000011616 */
[----:B------:R0:W-:Y:S01]  /*6300*/  ATOMS.POPC.INC.32 RZ, [R14+UR6] ;  /* 0x000000000eff7f8c */ /* 0x0001e2000d800006 */
[----:B------:R-:W-:-:S02]  /*6310*/  LOP3.LUT R16, R16, 0x1ffc, RZ, 0xc0, !PT ;  /* 0x00001ffc10107812 */ /* 0x000fc400078ec0ff */
[----:B------:R-:W-:Y:S02]  /*6320*/  LOP3.LUT R18, R18, 0x1ffc, RZ, 0xc0, !PT ;  /* 0x00001ffc12127812 */ /* 0x000fe400078ec0ff */
[----:B------:R-:W-:Y:S01]  /*6330*/  LOP3.LUT R8, R8, 0x1ffc, RZ, 0xc0, !PT ;  /* 0x00001ffc08087812 */ /* 0x000fe200078ec0ff */
[----:B------:R0:W-:Y:S01]  /*6340*/  ATOMS.POPC.INC.32 RZ, [R16+UR6] ;  /* 0x0000000010ff7f8c */ /* 0x0001e2000d800006 */
[----:B------:R-:W-:Y:S02]  /*6350*/  LOP3.LUT R20, R20, 0x1ffc, RZ, 0xc0, !PT ;  /* 0x00001ffc14147812 */ /* 0x000fe400078ec0ff */
[----:B------:R-:W-:Y:S01]  /*6360*/  LOP3.LUT R22, R22, 0x1ffc, RZ, 0xc0, !PT ;  /* 0x00001ffc16167812 */ /* 0x000fe200078ec0ff */
[----:B------:R0:W-:Y:S04]  /*6370*/  ATOMS.POPC.INC.32 RZ, [R18+UR6] ;  /* 0x0000000012ff7f8c */ /* 0x0001e8000d800006 */
[----:B------:R0:W-:Y:S04]  /*6380*/  ATOMS.POPC.INC.32 RZ, [R8+UR6] ;  /* 0x0000000008ff7f8c */ /* 0x0001e8000d800006 */
[----:B------:R0:W-:Y:S04]  /*6390*/  ATOMS.POPC.INC.32 RZ, [R20+UR6] ;  /* 0x0000000014ff7f8c */ /* 0x0001e8000d800006 */
[----:B------:R0:W-:Y:S01]  /*63a0*/  ATOMS.POPC.INC.32 RZ, [R22+UR6] ;  /* 0x0000000016ff7f8c */ /* 0x0001e2000d800006 */
[----:B------:R-:W-:Y:S05]  /*63b0*/  @P1 BRA `(.L_x_100) ;  /* 0xfffffff800e81947 */ /* 0x000fea000383ffff */
.L_x_99:
[----:B------:R-:W-:Y:S05]  /*63c0*/  BSYNC.RECONVERGENT B1 ;  /* 0x0000000000017941 */ /* 0x000fea0003800200 */
.L_x_98:
[----:B------:R-:W-:Y:S05]  /*63d0*/  @!P0 BRA `(.L_x_97) ;  /* 0x00000004003c8947 */ /* 0x000fea0003800000 */
[----:B------:R-:W-:Y:S01]  /*63e0*/  ISETP.GE.U32.AND P0, PT, R32, 0x4, PT ;  /* 0x000000042000780c */ /* 0x000fe20003f06070 */
[----:B------:R-:W-:Y:S01]  /*63f0*/  BSSY.RECONVERGENT B1, `(.L_x_101) ;  /* 0x0000029000017945 */ /* 0x000fe20003800200 */
[----:B------:R-:W-:-:S11]  /*6400*/  LOP3.LUT P4, R24, R24, 0x3, RZ, 0xc0, !PT ;  /* 0x0000000318187812 */ /* 0x000fd6000788c0ff */
[----:B------:R-:W-:Y:S05]  /*6410*/  @!P0 BRA `(.L_x_102) ;  /* 0x0000000000988947 */ /* 0x000fea0003800000 */
[----:B---3--:R-:W-:-:S04]  /*6420*/  IMAD R9, R31, R2, RZ ;  /* 0x000000021f097224 */ /* 0x008fc800078e02ff */
[C-C-:B------:R-:W-:Y:S02]  /*6430*/  IMAD R13, R2.reuse, 0x400, R9.reuse ;  /* 0x00000400020d7824 */ /* 0x140fe400078e0209 */
[C---:B------:R-:W-:Y:S02]  /*6440*/  IMAD R11, R2.reuse, 0x200, R9 ;  /* 0x00000200020b7824 */ /* 0x040fe400078e0209 */
[----:B------:R-:W-:Y:S02]  /*6450*/  IMAD R15, R2, 0x200, R13 ;  /* 0x00000200020f7824 */ /* 0x000fe400078e020d */
[----:B0---4-:R-:W-:-:S04]  /*6460*/  IMAD.WIDE R8, R9, 0x4, R6 ;  /* 0x0000000409087825 */ /* 0x011fc800078e0206 */
[--C-:B------:R-:W-:Y:S01]  /*6470*/  IMAD.WIDE R10, R11, 0x4, R6.reuse ;  /* 0x000000040b0a7825 */ /* 0x100fe200078e0206 */
[----:B------:R-:W2:Y:S03]  /*6480*/  LDG.E R16, desc[UR12][R8.64] ;  /* 0x0000000c08107981 */ /* 0x000ea6000c1e1900 */
[--C-:B------:R-:W-:Y:S01]  /*6490*/  IMAD.WIDE R12, R13, 0x4, R6.reuse ;  /* 0x000000040d0c7825 */ /* 0x100fe200078e0206 */
[----:B------:R-:W3:Y:S03]  /*64a0*/  LDG.E R17, desc[UR12][R10.64] ;  /* 0x0000000c0a117981 */ /* 0x000ee6000c1e1900 */
[----:B------:R-:W-:Y:S01]  /*64b0*/  IMAD.WIDE R14, R15, 0x4, R6 ;  /* 0x000000040f0e7825 */ /* 0x000fe200078e0206 */
[----:B------:R-:W4:Y:S04]  /*64c0*/  LDG.E R18, desc[UR12][R12.64] ;  /* 0x0000000c0c127981 */ /* 0x000f28000c1e1900 */
[----:B------:R-:W5:Y:S01]  /*64d0*/  LDG.E R19, desc[UR12][R14.64] ;  /* 0x0000000c0e137981 */ /* 0x000f62000c1e1900 */
[----:B------:R-:W-:-:S02]  /*64e0*/  VIADD R20, R3, 0x8a0 ;  /* 0x000008a003147836 */ /* 0x000fc40000000000 */
[----:B------:R-:W-:Y:S01]  /*64f0*/  VIADD R31, R31, 0x800 ;  /* 0x000008001f1f7836 */ /* 0x000fe20000000000 */
[----:B--2---:R-:W-:Y:S02]  /*6500*/  ISETP.GE.AND P0, PT, R16, RZ, PT ;  /* 0x000000ff1000720c */ /* 0x004fe40003f06270 */
[----:B---3--:R-:W-:Y:S02]  /*6510*/  ISETP.GE.AND P1, PT, R17, RZ, PT ;  /* 0x000000ff1100720c */ /* 0x008fe40003f26270 */
[----:B----4-:R-:W-:Y:S02]  /*6520*/  ISETP.GE.AND P2, PT, R18, RZ, PT ;  /* 0x000000ff1200720c */ /* 0x010fe40003f46270 */
[----:B-----5:R-:W-:-:S07]  /*6530*/  ISETP.GE.AND P3, PT, R19, RZ, PT ;  /* 0x000000ff1300720c */ /* 0x020fce0003f66270 */
[----:B------:R-:W-:Y:S02]  /*6540*/  @P0 LOP3.LUT R16, R16, 0x7fe00000, RZ, 0xc, !PT ;  /* 0x7fe0000010100812 */ /* 0x000fe400078e0cff */
[----:B------:R-:W-:Y:S02]  /*6550*/  @P1 LOP3.LUT R17, R17, 0x7fe00000, RZ, 0xc, !PT ;  /* 0x7fe0000011111812 */ /* 0x000fe400078e0cff */
[----:B------:R-:W-:Y:S02]  /*6560*/  SHF.R.U32.HI R16, RZ, 0x13, R16 ;  /* 0x00000013ff107819 */ /* 0x000fe40000011610 */
[----:B------:R-:W-:Y:S02]  /*6570*/  @P2 LOP3.LUT R18, R18, 0x7fe00000, RZ, 0xc, !PT ;  /* 0x7fe0000012122812 */ /* 0x000fe400078e0cff */
[----:B------:R-:W-:Y:S02]  /*6580*/  SHF.R.U32.HI R17, RZ, 0x13, R17 ;  /* 0x00000013ff117819 */ /* 0x000fe40000011611 */
[----:B------:R-:W-:-:S02]  /*6590*/  @P3 LOP3.LUT R19, R19, 0x7fe00000, RZ, 0xc, !PT ;  /* 0x7fe0000013133812 */ /* 0x000fc400078e0cff */
[----:B------:R-:W-:Y:S02]  /*65a0*/  SHF.R.U32.HI R18, RZ, 0x13, R18 ;  /* 0x00000013ff127819 */ /* 0x000fe40000011612 */
[----:B------:R-:W-:Y:S02]  /*65b0*/  SHF.R.U32.HI R19, RZ, 0x13, R19 ;  /* 0x00000013ff137819 */ /* 0x000fe40000011613 */
[----:B------:R-:W-:Y:S02]  /*65c0*/  LOP3.LUT R16, R16, 0x1ffc, RZ, 0xc0, !PT ;  /* 0x00001ffc10107812 */ /* 0x000fe400078ec0ff */
[----:B------:R-:W-:Y:S02]  /*65d0*/  LOP3.LUT R17, R17, 0x1ffc, RZ, 0xc0, !PT ;  /* 0x00001ffc11117812 */ /* 0x000fe400078ec0ff */
[----:B------:R-:W-:Y:S02]  /*65e0*/  LOP3.LUT R18, R18, 0x1ffc, RZ, 0xc0, !PT ;  /* 0x00001ffc12127812 */ /* 0x000fe400078ec0ff */
[----:B------:R-:W-:Y:S01]  /*65f0*/  LOP3.LUT R19, R19, 0x1ffc, RZ, 0xc0, !PT ;  /* 0x00001ffc13137812 */ /* 0x000fe200078ec0ff */
[----:B------:R-:W-:-:S02]  /*6600*/  IMAD.IADD R16, R20, 0x1, R16 ;  /* 0x0000000114107824 */ /* 0x000fc400078e0210 */
[C---:B------:R-:W-:Y:S02]  /*6610*/  IMAD.IADD R17, R20.reuse, 0x1, R17 ;  /* 0x0000000114117824 */ /* 0x040fe400078e0211 */
[C---:B------:R-:W-:Y:S01]  /*6620*/  IMAD.IADD R18, R20.reuse, 0x1, R18 ;  /* 0x0000000114127824 */ /* 0x040fe200078e0212 */
[----:B------:R1:W-:Y:S01]  /*6630*/  ATOMS.POPC.INC.32 RZ, [R16+URZ] ;  /* 0x0000000010ff7f8c */ /* 0x0003e2000d8000ff */
[----:B------:R-:W-:-:S03]  /*6640*/  IMAD.IADD R19, R20, 0x1, R19 ;  /* 0x0000000114137824 */ /* 0x000fc600078e0213 */
[----:B------:R1:W-:Y:S04]  /*6650*/  ATOMS.POPC.INC.32 RZ, [R17+URZ] ;  /* 0x0000000011ff7f8c */ /* 0x0003e8000d8000ff */
[----:B------:R1:W-:Y:S04]  /*6660*/  ATOMS.POPC.INC.32 RZ, [R18+URZ] ;  /* 0x0000000012ff7f8c */ /* 0x0003e8000d8000ff */
[----:B------:R1:W-:Y:S02]  /*6670*/  ATOMS.POPC.INC.32 RZ, [R19+URZ] ;  /* 0x0000000013ff7f8c */ /* 0x0003e4000d8000ff */
.L_x_102:
[----:B------:R-:W-:Y:S05]  /*6680*/  BSYNC.RECONVERGENT B1 ;  /* 0x0000000000017941 */ /* 0x000fea0003800200 */
.L_x_101:
[----:B------:R-:W-:Y:S05]  /*6690*/  @!P4 BRA `(.L_x_97) ;  /* 0x00000000008cc947 */ /* 0x000fea0003800000 */
[----:B------:R-:W-:Y:S01]  /*66a0*/  ISETP.NE.AND P1, PT, R24, 0x1, PT ;  /* 0x000000011800780c */ /* 0x000fe20003f25270 */
[----:B------:R-:W-:Y:S01]  /*66b0*/  BSSY.RECONVERGENT B1, `(.L_x_103) ;  /* 0x0000017000017945 */ /* 0x000fe20003800200 */
[----:B------:R-:W-:-:S11]  /*66c0*/  LOP3.LUT P0, RZ, R0, 0x200, RZ, 0xc0, !PT ;  /* 0x0000020000ff7812 */ /* 0x000fd6000780c0ff */
[----:B------:R-:W-:Y:S05]  /*66d0*/  @!P1 BRA `(.L_x_104) ;  /* 0x0000000000509947 */ /* 0x000fea0003800000 */
[----:B---3--:R-:W-:-:S04]  /*66e0*/  IMAD R9, R31, R2, RZ ;  /* 0x000000021f097224 */ /* 0x008fc800078e02ff */
[----:B------:R-:W-:Y:S02]  /*66f0*/  IMAD R11, R2, 0x200, R9 ;  /* 0x00000200020b7824 */ /* 0x000fe400078e0209 */
[----:B0---4-:R-:W-:-:S04]  /*6700*/  IMAD.WIDE R8, R9, 0x4, R6 ;  /* 0x0000000409087825 */ /* 0x011fc800078e0206 */
[----:B------:R-:W-:Y:S01]  /*6710*/  IMAD.WIDE R10, R11, 0x4, R6 ;  /* 0x000000040b0a7825 */ /* 0x000fe200078e0206 */
[----:B------:R-:W2:Y:S04]  /*6720*/  LDG.E R0, desc[UR12][R8.64] ;  /* 0x0000000c08007981 */ /* 0x000ea8000c1e1900 */
[----:B------:R-:W3:Y:S01]  /*6730*/  LDG.E R12, desc[UR12][R10.64] ;  /* 0x0000000c0a0c7981 */ /* 0x000ee2000c1e1900 */
[----:B------:R-:W-:Y:S02]  /*6740*/  VIADD R13, R3, 0x8a0 ;  /* 0x000008a0030d7836 */ /* 0x000fe40000000000 */
[----:B------:R-:W-:Y:S01]  /*6750*/  VIADD R31, R31, 0x400 ;  /* 0x000004001f1f7836 */ /* 0x000fe20000000000 */
[----:B--2---:R-:W-:Y:S02]  /*6760*/  ISETP.GE.AND P1, PT, R0, RZ, PT ;  /* 0x000000ff0000720c */ /* 0x004fe40003f26270 */
[----:B---3--:R-:W-:-:S11]  /*6770*/  ISETP.GE.AND P2, PT, R12, RZ, PT ;  /* 0x000000ff0c00720c */ /* 0x008fd60003f46270 */
[----:B------:R-:W-:Y:S02]  /*6780*/  @P1 LOP3.LUT R0, R0, 0x7fe00000, RZ, 0xc, !PT ;  /* 0x7fe0000000001812 */ /* 0x000fe400078e0cff */
[----:B------:R-:W-:Y:S02]  /*6790*/  @P2 LOP3.LUT R12, R12, 0x7fe00000, RZ, 0xc, !PT ;  /* 0x7fe000000c0c2812 */ /* 0x000fe400078e0cff */
[----:B------:R-:W-:Y:S02]  /*67a0*/  SHF.R.U32.HI R0, RZ, 0x13, R0 ;  /* 0x00000013ff007819 */ /* 0x000fe40000011600 */
[----:B------:R-:W-:Y:S02]  /*67b0*/  SHF.R.U32.HI R12, RZ, 0x13, R12 ;  /* 0x00000013ff0c7819 */ /* 0x000fe4000001160c */
[----:B------:R-:W-:Y:S02]  /*67c0*/  LOP3.LUT R0, R0, 0x1ffc, RZ, 0xc0, !PT ;  /* 0x00001ffc00007812 */ /* 0x000fe400078ec0ff */
[----:B------:R-:W-:-:S03]  /*67d0*/  LOP3.LUT R12, R12, 0x1ffc, RZ, 0xc0, !PT ;  /* 0x00001ffc0c0c7812 */ /* 0x000fc600078ec0ff */
[C---:B------:R-:W-:Y:S02]  /*67e0*/  IMAD.IADD R0, R13.reuse, 0x1, R0 ;  /* 0x000000010d007824 */ /* 0x040fe400078e0200 */
[----:B------:R-:W-:-:S03]  /*67f0*/  IMAD.IADD R12, R13, 0x1, R12 ;  /* 0x000000010d0c7824 */ /* 0x000fc600078e020c */
[----:B------:R2:W-:Y:S04]  /*6800*/  ATOMS.POPC.INC.32 RZ, [R0+URZ] ;  /* 0x0000000000ff7f8c */ /* 0x0005e8000d8000ff */
[----:B------:R2:W-:Y:S02]  /*6810*/  ATOMS.POPC.INC.32 RZ, [R12+URZ] ;  /* 0x000000000cff7f8c */ /* 0x0005e4000d8000ff */
.L_x_104:
[----:B------:R-:W-:Y:S05]  /*6820*/  BSYNC.RECONVERGENT B1 ;  /* 0x0000000000017941 */ /* 0x000fea0003800200 */
.L_x_103:
[----:B------:R-:W-:Y:S05]  /*6830*/  @P0 BRA `(.L_x_97) ;  /* 0x0000000000240947 */ /* 0x000fea0003800000 */
[----:B---3--:R-:W-:-:S04]  /*6840*/  IMAD R9, R31, R2, RZ ;  /* 0x000000021f097224 */ /* 0x008fc800078e02ff */
[----:B0---4-:R-:W-:-:S05]  /*6850*/  IMAD.WIDE R8, R9, 0x4, R6 ;  /* 0x0000000409087825 */ /* 0x011fca00078e0206 */
[----:B--2---:R-:W2:Y:S02]  /*6860*/  LDG.E R0, desc[UR12][R8.64] ;  /* 0x0000000c08007981 */ /* 0x004ea4000c1e1900 */
[----:B--2---:R-:W-:-:S13]  /*6870*/  ISETP.GE.AND P0, PT, R0, RZ, PT ;  /* 0x000000ff0000720c */ /* 0x004fda0003f06270 */
[----:B------:R-:W-:-:S04]  /*6880*/  @P0 LOP3.LUT R0, R0, 0x7fe00000, RZ, 0xc, !PT ;  /* 0x7fe0000000000812 */ /* 0x000fc800078e0cff */
[----:B------:R-:W-:-:S04]  /*6890*/  SHF.R.U32.HI R0, RZ, 0x13, R0 ;  /* 0x00000013ff007819 */ /* 0x000fc80000011600 */
[----:B------:R-:W-:-:S05]  /*68a0*/  LOP3.LUT R0, R0, 0x1ffc, RZ, 0xc0, !PT ;  /* 0x00001ffc00007812 */ /* 0x000fca00078ec0ff */
[----:B------:R-:W-:-:S05]  /*68b0*/  IMAD.IADD R0, R0, 0x1, R3 ;  /* 0x0000000100007824 */ /* 0x000fca00078e0203 */
[----:B------:R0:W-:Y:S02]  /*68c0*/  ATOMS.POPC.INC.32 RZ, [R0+URZ+0x8a0] ;  /* 0x0008a00000ff7f8c */ /* 0x0001e4000d8000ff */
.L_x_97:
[----:B------:R-:W-:Y:S05]  /*68d0*/  BSYNC.RECONVERGENT B0 ;  /* 0x0000000000007941 */ /* 0x000fea0003800200 */
.L_x_90:
[----:B------:R-:W-:Y:S01]  /*68e0*/  BAR.SYNC.DEFER_BLOCKING 0x0 ;  /* 0x0000000000007b1d */ /* 0x000fe20000010000 */
[----:B------:R-:W-:-:S05]  /*68f0*/  IMAD.MOV.U32 R13, RZ, RZ, RZ ;  /* 0x000000ffff0d7224 */ /* 0x000fca00078e00ff */
[----:B------:R-:W3:Y:S01]  /*6900*/  LDCU UR8, c[0x0][0x3a8] ;  /* 0x00007500ff0877ac */ /* 0x000ee20008000800 */
[----:B012---:R-:W0:Y:S01]  /*6910*/  S2R R0, SR_TID.X ;  /* 0x0000000000007919 */ /* 0x007e220000002100 */
[----:B------:R1:W2:Y:S01]  /*6920*/  LDS R12, [R3+0x486c] ;  /* 0x00486c00030c7984 */ /* 0x0002a20000000800 */
[C---:B0-----:R-:W-:Y:S01]  /*6930*/  LEA.HI R14, R0.reuse, R0, RZ, 0x1c ;  /* 0x00000000000e7211 */ /* 0x041fe200078fe0ff */
[C---:B------:R-:W-:Y:S01]  /*6940*/  IMAD R11, R0.reuse, 0x4, R3 ;  /* 0x00000004000b7824 */ /* 0x040fe200078e0203 */
[----:B------:R-:W-:-:S03]  /*6950*/  ISETP.GT.U32.AND P2, PT, R0, 0x1f, PT ;  /* 0x0000001f0000780c */ /* 0x000fc60003f44070 */
[----:B-1-3--:R-:W-:-:S10]  /*6960*/  IMAD R14, R14, 0x4, R3 ;  /* 0x000000040e0e7824 */ /* 0x00afd400078e0203 */
.L_x_109:
[----:B------:R-:W-:Y:S01]  /*6970*/  IMAD R15, R13, 0x800, R11 ;  /* 0x000008000d0f7824 */ /* 0x000fe200078e020b */
[----:B------:R-:W-:Y:S05]  /*6980*/  WARPSYNC.ALL ;  /* 0x0000000000007948 */ /* 0x000fea0003800000 */
[----:B0-----:R-:W0:Y:S01]  /*6990*/  LDS R9, [R15+0x8a0] ;  /* 0x0008a0000f097984 */ /* 0x001e220000000800 */
[----:B------:R-:W-:Y:S06]  /*69a0*/  BAR.SYNC.DEFER_BLOCKING 0x0 ;  /* 0x0000000000007b1d */ /* 0x000fec0000010000 */
[----:B0-----:R0:W-:Y:S02]  /*69b0*/  STS [R14+0x10], R9 ;  /* 0x000010090e007388 */ /* 0x0011e40000000800 */
[----:B------:R-:W-:Y:S06]  /*69c0*/  BAR.SYNC.DEFER_BLOCKING 0x0 ;  /* 0x0000000000007b1d */ /* 0x000fec0000010000 */
[----:B------:R-:W-:Y:S05]  /*69d0*/  @P2 BRA `(.L_x_105) ;  /* 0x0000000400342947 */ /* 0x000fea0003800000 */
        /* <DEDUP_REMOVED lines=8> */
[----:B------:R-:W3:Y:S04]  /*6a60*/  LDS R26, [R17+0x20] ;  /* 0x00002000111a7984 */ /* 0x000ee80000000800 */
[----:B----4-:R-:W-:Y:S04]  /*6a70*/  LDS R19, [R17+0x24] ;  /* 0x0000240011137984 */ /* 0x010fe80000000800 */
[----:B------:R-:W4:Y:S04]  /*6a80*/  LDS R22, [R17+0x28] ;  /* 0x0000280011167984 */ /* 0x000f280000000800 */
[----:B------:R-:W-:Y:S04]  /*6a90*/  LDS R25, [R17+0x2c] ;  /* 0x00002c0011197984 */ /* 0x000fe80000000800 */
[----:B------:R-:W5:Y:S04]  /*6aa0*/  LDS R18, [R17+0x30] ;  /* 0x0000300011127984 */ /* 0x000f680000000800 */
[----:B------:R-:W-:Y:S04]  /*6ab0*/  LDS R21, [R17+0x34] ;  /* 0x0000340011157984 */ /* 0x000fe80000000800 */
[----:B------:R-:W2:Y:S04]  /*6ac0*/  LDS R16, [R17+0x38] ;  /* 0x0000380011107984 */ /* 0x000ea80000000800 */
[----:B------:R-:W-:Y:S04]  /*6ad0*/  LDS R27, [R17+0x3c] ;  /* 0x00003c00111b7984 */ /* 0x000fe80000000800 */
[----:B------:R-:W0:Y:S01]  /*6ae0*/  LDS R24, [R17+0x40] ;  /* 0x0000400011187984 */ /* 0x000e220000000800 */
[----:B-1----:R-:W-:-:S03]  /*6af0*/  IADD3 R3, PT, PT, R28, R31, R30 ;  /* 0x0000001f1c037210 */ /* 0x002fc60007ffe01e */
[----:B------:R-:W-:Y:S04]  /*6b00*/  LDS R23, [R17+0x44] ;  /* 0x0000440011177984 */ /* 0x000fe80000000800 */
[----:B------:R-:W1:Y:S01]  /*6b10*/  LDS R20, [R17+0x48] ;  /* 0x0000480011147984 */ /* 0x000e620000000800 */
[----:B---3--:R-:W-:-:S03]  /*6b20*/  IADD3 R3, PT, PT, R26, R3, R29 ;  /* 0x000000031a037210 */ /* 0x008fc60007ffe01d */
[----:B------:R-:W3:Y:S01]  /*6b30*/  LDS R2, [R17+0x4c] ;  /* 0x00004c0011027984 */ /* 0x000ee20000000800 */
[----:B----4-:R-:W-:-:S04]  /*6b40*/  IADD3 R3, PT, PT, R22, R3, R19 ;  /* 0x0000000316037210 */ /* 0x010fc80007ffe013 */
[----:B-----5:R-:W-:-:S04]  /*6b50*/  IADD3 R3, PT, PT, R18, R3, R25 ;  /* 0x0000000312037210 */ /* 0x020fc80007ffe019 */
[----:B--2---:R-:W-:-:S04]  /*6b60*/  IADD3 R3, PT, PT, R16, R3, R21 ;  /* 0x0000000310037210 */ /* 0x004fc80007ffe015 */
[----:B0-----:R-:W-:-:S04]  /*6b70*/  IADD3 R3, PT, PT, R24, R3, R27 ;  /* 0x0000000318037210 */ /* 0x001fc80007ffe01b */
[----:B-1----:R-:W-:-:S05]  /*6b80*/  IADD3 R3, PT, PT, R20, R3, R23 ;  /* 0x0000000314037210 */ /* 0x002fca0007ffe017 */
[----:B---3--:R-:W-:Y:S01]  /*6b90*/  IMAD.IADD R33, R2, 0x1, R3 ;  /* 0x0000000102217824 */ /* 0x008fe200078e0203 */
        /* <DEDUP_REMOVED lines=10> */
.L_x_409:
        /* <DEDUP_REMOVED lines=39> */
.L_x_105:
[----:B------:R-:W-:Y:S05]  /*6eb0*/  WARPSYNC.ALL ;  /* 0x0000000000007948 */ /* 0x000fea0003800000 */
[----:B------:R-:W-:Y:S01]  /*6ec0*/  BAR.SYNC.DEFER_BLOCKING 0x0 ;  /* 0x0000000000007b1d */ /* 0x000fe20000010000 */
[----:B------:R-:W-:-:S07]  /*6ed0*/  PLOP3.LUT P0, PT, PT, PT, PT, 0x8, 0x80 ;  /* 0x000000000080781c */ /* 0x000fce0003f0e170 */
[----:B------:R-:W1:Y:S01]  /*6ee0*/  S2UR UR7, SR_CgaCtaId ;  /* 0x00000000000779c3 */ /* 0x000e620000008800 */
[----:B------:R-:W-:Y:S01]  /*6ef0*/  UMOV UR6, 0x400 ;  /* 0x0000040000067882 */ /* 0x000fe20000000000 */
[----:B------:R-:W-:Y:S01]  /*6f00*/  BSSY.RECONVERGENT B0, `(.L_x_107) ;  /* 0x0000014000007945 */ /* 0x000fe20003800200 */
[----:B0-----:R-:W2:Y:S01]  /*6f10*/  LDS R9, [R14+0x10] ;  /* 0x000010000e097984 */ /* 0x001ea20000000800 */
[----:B-1----:R-:W-:-:S06]  /*6f20*/  ULEA UR6, UR7, UR6, 0x18 ;  /* 0x0000000607067291 */ /* 0x002fcc000f8ec0ff */
[----:B---3--:R-:W-:-:S05]  /*6f30*/  IMAD.U32 R3, RZ, RZ, UR6 ;  /* 0x00000006ff037e24 */ /* 0x008fca000f8e00ff */
[----:B------:R-:W0:Y:S01]  /*6f40*/  LDS R17, [R3+0x890] ;  /* 0x0008900003117984 */ /* 0x000e220000000800 */
[----:B--2---:R-:W-:-:S05]  /*6f50*/  IMAD.IADD R9, R9, 0x1, R12 ;  /* 0x0000000109097824 */ /* 0x004fca00078e020c */
[----:B------:R-:W-:Y:S01]  /*6f60*/  ISETP.GE.AND P1, PT, R9, UR8, PT ;  /* 0x0000000809007c0c */ /* 0x000fe2000bf26270 */
[----:B------:R1:W-:Y:S01]  /*6f70*/  STS [R15+0x8a0], R9 ;  /* 0x0008a0090f007388 */ /* 0x0003e20000000800 */
[----:B0-----:R-:W-:Y:S01]  /*6f80*/  IMAD.IADD R12, R17, 0x1, R12 ;  /* 0x00000001110c7824 */ /* 0x001fe200078e020c */
[----:B------:R-:W-:Y:S10]  /*6f90*/  BAR.SYNC.DEFER_BLOCKING 0x0 ;  /* 0x0000000000007b1d */ /* 0x000ff40000010000 */
[----:B-1----:R-:W-:Y:S05]  /*6fa0*/  @P1 BRA `(.L_x_108) ;  /* 0x0000000000241947 */ /* 0x002fea0003800000 */
[----:B------:R-:W-:Y:S01]  /*6fb0*/  ISETP.NE.AND P1, PT, R0, 0x1ff, PT ;  /* 0x000001ff0000780c */ /* 0x000fe20003f25270 */
[----:B------:R-:W-:-:S12]  /*6fc0*/  IMAD.MOV.U32 R2, RZ, RZ, R12 ;  /* 0x000000ffff027224 */ /* 0x000fd800078e000c */
[----:B------:R-:W0:Y:S02]  /*6fd0*/  @P1 LDS R2, [R15+0x8a4] ;  /* 0x0008a4000f021984 */ /* 0x000e240000000800 */
[----:B0-----:R-:W-:-:S13]  /*6fe0*/  ISETP.GE.AND P1, PT, R2, UR8, PT ;  /* 0x0000000802007c0c */ /* 0x001fda000bf26270 */
[----:B----4-:R-:W-:Y:S01]  /*6ff0*/  @P1 IMAD.IADD R8, R2, 0x1, -R9 ;  /* 0x0000000102081824 */ /* 0x010fe200078e0a09 */
[----:B------:R-:W-:Y:S01]  /*7000*/  @P1 PLOP3.LUT P0, PT, PT, PT, PT, 0x80, 0x8 ;  /* 0x000000000008181c */ /* 0x000fe20003f0f070 */
[----:B------:R-:W-:-:S03]  /*7010*/  @P1 IMAD R2, R13, 0x200, R0 ;  /* 0x000002000d021824 */ /* 0x000fc600078e0200 */
[----:B------:R0:W-:Y:S04]  /*7020*/  @P1 STS [R3+0x4868], R8 ;  /* 0x0048680803001388 */ /* 0x0001e80000000800 */
[----:B------:R0:W-:Y:S05]  /*7030*/  @P1 STS [R3+0x4860], R2 ;  /* 0x0048600203001388 */ /* 0x0001ea0000000800 */
.L_x_108:
[----:B------:R-:W-:Y:S05]  /*7040*/  BSYNC.RECONVERGENT B0 ;  /* 0x0000000000007941 */ /* 0x000fea0003800200 */
.L_x_107:
        /* <DEDUP_REMOVED lines=11> */
[----:B0-----:R-:W0:Y:S02]  /*7100*/  LDS R2, [R3+0x4860] ;  /* 0x0048600003027984 */ /* 0x001e240000000800 */
[----:B0-----:R-:W-:-:S03]  /*7110*/  R2UR UR6, R2 ;  /* 0x00000000020672ca */ /* 0x001fc600000e0000 */
[----:B------:R-:W-:-:S12]  /*7120*/  @P0 BRA `(.L_x_111) ;  /* 0x0000001400640947 */ /* 0x000fd80003800000 */
        /* <DEDUP_REMOVED lines=10> */
[----:B------:R-:W-:-:S04]  /*71d0*/  IADD3 R2, PT, PT, -R17, UR18, RZ ;  /* 0x0000001211027c10 */ /* 0x000fc8000fffe1ff */
[----:B------:R-:W-:-:S04]  /*71e0*/  SHF.R.S32.HI R9, RZ, 0x1f, R2 ;  /* 0x0000001fff097819 */ /* 0x000fc80000011402 */
[----:B------:R-:W-:-:S04]  /*71f0*/  LEA.HI R9, R9, R2, RZ, 0x2 ;  /* 0x0000000209097211 */ /* 0x000fc800078f10ff */
[----:B----4-:R-:W-:-:S04]  /*7200*/  SHF.R.S32.HI R19, RZ, 0x2, R9 ;  /* 0x00000002ff137819 */ /* 0x010fc80000011409 */
[----:B------:R-:W-:-:S13]  /*7210*/  ISETP.GT.AND P0, PT, R19, R0, PT ;  /* 0x000000001300720c */ /* 0x000fda0003f04270 */
[----:B------:R-:W-:Y:S05]  /*7220*/  @!P0 BRA `(.L_x_113) ;  /* 0x0000000c00588947 */ /* 0x000fea0003800000 */
[----:B------:R0:W1:Y:S01]  /*7230*/  LDS R16, [R3+0x4868] ;  /* 0x0048680003107984 */ /* 0x0000620000000800 */
[--C-:B------:R-:W-:Y:S02]  /*7240*/  IMAD.MOV.U32 R2, RZ, RZ, R0.reuse ;  /* 0x000000ffff027224 */ /* 0x100fe400078e0000 */
[----:B------:R-:W-:Y:S02]  /*7250*/  IMAD.MOV.U32 R21, RZ, RZ, R0 ;  /* 0x000000ffff157224 */ /* 0x000fe400078e0000 */
[----:B------:R-:W-:-:S07]  /*7260*/  IMAD.WIDE R8, R17, 0x4, R4 ;  /* 0x0000000411087825 */ /* 0x000fce00078e0204 */
.L_x_130:
[----:B------:R-:W-:-:S04]  /*7270*/  SHF.R.S64 R13, RZ, 0x1c, R21 ;  /* 0x0000001cff0d7819 */ /* 0x000fc80000001015 */
[----:B------:R-:W-:-:S04]  /*7280*/  IADD3 R12, P0, PT, R8, R13, RZ ;  /* 0x0000000d080c7210 */ /* 0x000fc80007f1e0ff */
[----:B------:R-:W-:-:S06]  /*7290*/  LEA.HI.X.SX32 R13, R21, R9, 0x4, P0 ;  /* 0x00000009150d7211 */ /* 0x000fcc00000f26ff */
[----:B------:R-:W2:Y:S01]  /*72a0*/  LDG.E.128 R12, desc[UR12][R12.64] ;  /* 0x0000000c0c0c7981 */ /* 0x000ea2000c1e1d00 */
[----:B------:R-:W-:Y:S01]  /*72b0*/  BSSY.RECONVERGENT B2, `(.L_x_114) ;  /* 0x000002d000027945 */ /* 0x000fe20003800200 */
[----:B------:R-:W-:Y:S01]  /*72c0*/  IMAD R2, R2, 0x4, R17 ;  /* 0x0000000402027824 */ /* 0x000fe200078e0211 */
[C---:B--2---:R-:W-:Y:S02]  /*72d0*/  ISETP.GE.AND P0, PT, R12.reuse, RZ, PT ;  /* 0x000000ff0c00720c */ /* 0x044fe40003f06270 */
[C---:B---3--:R-:W-:Y:S02]  /*72e0*/  LOP3.LUT R23, R12.reuse, 0x7fe00000, RZ, 0xc, !PT ;  /* 0x7fe000000c177812 */ /* 0x048fe400078e0cff */
[C---:B------:R-:W-:Y:S02]  /*72f0*/  ISETP.GE.AND P1, PT, R13.reuse, RZ, PT ;  /* 0x000000ff0d00720c */ /* 0x040fe40003f26270 */
[----:B------:R-:W-:Y:S02]  /*7300*/  SEL R23, R12, R23, !P0 ;  /* 0x000000170c177207 */ /* 0x000fe40004000000 */
[----:B------:R-:W-:-:S02]  /*7310*/  LOP3.LUT R10, R13, 0x7fe00000, RZ, 0xc, !PT ;  /* 0x7fe000000d0a7812 */ /* 0x000fc400078e0cff */
[----:B------:R-:W-:Y:S02]  /*7320*/  SHF.R.U32.HI R18, RZ, 0x15, R23 ;  /* 0x00000015ff127819 */ /* 0x000fe40000011617 */
[----:B------:R-:W-:Y:S02]  /*7330*/  SEL R10, R13, R10, !P1 ;  /* 0x0000000a0d0a7207 */ /* 0x000fe40004800000 */
[----:B------:R-:W-:Y:S02]  /*7340*/  ISETP.GE.U32.AND P1, PT, R18, UR6, PT ;  /* 0x0000000612007c0c */ /* 0x000fe4000bf26070 */
[----:B-1----:R-:W-:Y:S02]  /*7350*/  ISETP.GT.AND P0, PT, R16, 0x800, PT ;  /* 0x000008001000780c */ /* 0x002fe40003f04270 */
[C---:B------:R-:W-:Y:S02]  /*7360*/  ISETP.GE.AND P2, PT, R14.reuse, RZ, PT ;  /* 0x000000ff0e00720c */ /* 0x040fe40003f46270 */
[----:B------:R-:W-:-:S02]  /*7370*/  LOP3.LUT R23, R14, 0x7fe00000, RZ, 0xc, !PT ;  /* 0x7fe000000e177812 */ /* 0x000fc400078e0cff */
[----:B------:R-:W-:Y:S02]  /*7380*/  ISETP.NE.OR P6, PT, R18, UR6, P0 ;  /* 0x0000000612007c0c */ /* 0x000fe400087c5670 */
[----:B------:R-:W-:Y:S02]  /*7390*/  SEL R23, R14, R23, !P2 ;  /* 0x000000170e177207 */ /* 0x000fe40005000000 */
[----:B------:R-:W-:Y:S02]  /*73a0*/  SHF.R.U32.HI R18, RZ, 0x15, R10 ;  /* 0x00000015ff127819 */ /* 0x000fe4000001160a */
[C---:B------:R-:W-:Y:S02]  /*73b0*/  ISETP.GE.AND P2, PT, R15.reuse, RZ, PT ;  /* 0x000000ff0f00720c */ /* 0x040fe40003f46270 */
[----:B------:R-:W-:Y:S02]  /*73c0*/  LOP3.LUT R10, R15, 0x7fe00000, RZ, 0xc, !PT ;  /* 0x7fe000000f0a7812 */ /* 0x000fe400078e0cff */
[----:B------:R-:W-:-:S02]  /*73d0*/  SHF.R.U32.HI R23, RZ, 0x15, R23 ;  /* 0x00000015ff177819 */ /* 0x000fc40000011617 */
[----:B------:R-:W-:Y:S02]  /*73e0*/  SEL R10, R15, R10, !P2 ;  /* 0x0000000a0f0a7207 */ /* 0x000fe40005000000 */
[C---:B------:R-:W-:Y:S02]  /*73f0*/  ISETP.GE.U32.AND P5, PT, R18.reuse, UR6, PT ;  /* 0x0000000612007c0c */ /* 0x040fe4000bfa6070 */
[----:B------:R-:W-:Y:S02]  /*7400*/  ISETP.NE.OR P4, PT, R18, UR6, P0 ;  /* 0x0000000612007c0c */ /* 0x000fe40008785670 */
[C---:B------:R-:W-:Y:S02]  /*7410*/  ISETP.GE.U32.AND P3, PT, R23.reuse, UR6, PT ;  /* 0x0000000617007c0c */ /* 0x040fe4000bf66070 */
[----:B------:R-:W-:Y:S02]  /*7420*/  ISETP.NE.OR P2, PT, R23, UR6, P0 ;  /* 0x0000000617007c0c */ /* 0x000fe40008745670 */
[----:B------:R-:W-:Y:S01]  /*7430*/  SHF.R.U32.HI R24, RZ, 0x15, R10 ;  /* 0x00000015ff187819 */ /* 0x000fe2000001160a */
[----:B------:R-:W-:Y:S10]  /*7440*/  @P1 BRA `(.L_x_115) ;  /* 0x00000000004c1947 */ /* 0x000ff40003800000 */
        /* <DEDUP_REMOVED lines=19> */
.L_x_115:
[----:B------:R-:W-:Y:S05]  /*7580*/  BSYNC.RECONVERGENT B2 ;  /* 0x0000000000027941 */ /* 0x000fea0003800200 */
.L_x_114:
[----:B------:R-:W-:Y:S01]  /*7590*/  BSSY.RECONVERGENT B2, `(.L_x_116) ;  /* 0x0000016000027945 */ /* 0x000fe20003800200 */
[C---:B------:R-:W-:Y:S02]  /*75a0*/  ISETP.GE.U32.AND P1, PT, R24.reuse, UR6, PT ;  /* 0x0000000618007c0c */ /* 0x040fe4000bf26070 */
[----:B------:R-:W-:Y:S01]  /*75b0*/  ISETP.NE.OR P0, PT, R24, UR6, P0 ;  /* 0x0000000618007c0c */ /* 0x000fe20008705670 */
[----:B------:R-:W-:-:S12]  /*75c0*/  @P6 BRA `(.L_x_117) ;  /* 0x0000000000486947 */ /* 0x000fd80003800000 */
[----:B-1----:R-:W1:Y:S01]  /*75d0*/  S2R R23, SR_LANEID ;  /* 0x0000000000177919 */ /* 0x002e620000000000 */
[----:B------:R-:W2:Y:S01]  /*75e0*/  S2UR UR8, SR_CgaCtaId ;  /* 0x00000000000879c3 */ /* 0x000ea20000008800 */
[----:B------:R-:W-:Y:S01]  /*75f0*/  VOTEU.ANY UR9, UPT, PT ;  /* 0x0000000000097886 */ /* 0x000fe200038e0100 */
[----:B------:R-:W-:Y:S01]  /*7600*/  UMOV UR7, 0x400 ;  /* 0x0000040000077882 */ /* 0x000fe20000000000 */
[----:B------:R-:W1:Y:S01]  /*7610*/  FLO.U32 R20, UR9 ;  /* 0x0000000900147d00 */ /* 0x000e6200080e0000 */
[----:B------:R-:W-:Y:S01]  /*7620*/  UIADD3 UR7, UPT, UPT, UR7, 0x4864, URZ ;  /* 0x0000486407077890 */ /* 0x000fe2000fffe0ff */
[----:B------:R-:W3:Y:S01]  /*7630*/  S2R R22, SR_LTMASK ;  /* 0x0000000000167919 */ /* 0x000ee20000003900 */
[----:B------:R-:W4:Y:S02]  /*7640*/  POPC R18, UR9 ;  /* 0x0000000900127d09 */ /* 0x000f240008000000 */
[----:B--2---:R-:W-:Y:S01]  /*7650*/  ULEA UR7, UR8, UR7, 0x18 ;  /* 0x0000000708077291 */ /* 0x004fe2000f8ec0ff */
[----:B-1----:R-:W-:-:S02]  /*7660*/  ISETP.EQ.U32.AND P6, PT, R20, R23, PT ;  /* 0x000000171400720c */ /* 0x002fc40003fc2070 */
[----:B---3--:R-:W-:-:S04]  /*7670*/  LOP3.LUT R22, R22, UR9, RZ, 0xc0, !PT ;  /* 0x0000000916167c12 */ /* 0x008fc8000f8ec0ff */
[----:B------:R-:W1:Y:S07]  /*7680*/  POPC R23, R22 ;  /* 0x0000001600177309 */ /* 0x000e6e0000000000 */
[----:B----4-:R-:W2:Y:S04]  /*7690*/  @P6 ATOMS.ADD R25, [UR7], R18 ;  /* 0x00000012ff19698c */ /* 0x010ea80008000007 */
[----:B--2---:R-:W1:Y:S02]  /*76a0*/  SHFL.IDX PT, R10, R25, R20, 0x1f ;  /* 0x00001f14190a7589 */ /* 0x004e6400000e0000 */
[----:B-1----:R-:W-:-:S04]  /*76b0*/  IMAD.IADD R10, R10, 0x1, R23 ;  /* 0x000000010a0a7824 */ /* 0x002fc800078e0217 */
[----:B------:R-:W-:-:S05]  /*76c0*/  IMAD R23, R10, 0x4, R3 ;  /* 0x000000040a177824 */ /* 0x000fca00078e0203 */
[----:B------:R2:W-:Y:S04]  /*76d0*/  STS [R23+0x2000], R12 ;  /* 0x0020000c17007388 */ /* 0x0005e80000000800 */
[----:B------:R2:W-:Y:S02]  /*76e0*/  STS [R23], R2 ;  /* 0x0000000217007388 */ /* 0x0005e40000000800 */
.L_x_117:
[----:B------:R-:W-:Y:S05]  /*76f0*/  BSYNC.RECONVERGENT B2 ;  /* 0x0000000000027941 */ /* 0x000fea0003800200 */
.L_x_116:
[----:B------:R-:W-:Y:S04]  /*7700*/  BSSY.RECONVERGENT B2, `(.L_x_118) ;  /* 0x0000016000027945 */ /* 0x000fe80003800200 */
[----:B------:R-:W-:Y:S05]  /*7710*/  @P5 BRA `(.L_x_119) ;  /* 0x0000000000505947 */ /* 0x000fea0003800000 */
[----:B-12---:R-:W1:Y:S01]  /*7720*/  S2R R23, SR_LANEID ;  /* 0x0000000000177919 */ /* 0x006e620000000000 */
        /* <DEDUP_REMOVED lines=15> */
[----:B-1----:R-:W-:-:S02]  /*7820*/  IMAD.IADD R10, R10, 0x1, R23 ;  /* 0x000000010a0a7824 */ /* 0x002fc400078e0217 */
[----:B------:R-:W-:-:S03]  /*7830*/  VIADD R23, R2, 0x1 ;  /* 0x0000000102177836 */ /* 0x000fc60000000000 */
[----:B------:R-:W-:-:S05]  /*7840*/  LEA R10, R10, UR7, 0x2 ;  /* 0x000000070a0a7c11 */ /* 0x000fca000f8e10ff */
[----:B------:R3:W-:Y:S02]  /*7850*/  STS [R10], R23 ;  /* 0x000000170a007388 */ /* 0x0007e40000000800 */
.L_x_119:
[----:B------:R-:W-:Y:S05]  /*7860*/  BSYNC.RECONVERGENT B2 ;  /* 0x0000000000027941 */ /* 0x000fea0003800200 */
.L_x_118:
[----:B------:R-:W-:Y:S04]  /*7870*/  BSSY.RECONVERGENT B2, `(.L_x_120) ;  /* 0x0000015000027945 */ /* 0x000fe80003800200 */
[----:B------:R-:W-:Y:S05]  /*7880*/  @P4 BRA `(.L_x_121) ;  /* 0x00000000004c4947 */ /* 0x000fea0003800000 */
[----:B-123--:R-:W1:Y:S01]  /*7890*/  S2R R23, SR_LANEID ;  /* 0x0000000000177919 */ /* 0x00ee620000000000 */
        /* <DEDUP_REMOVED lines=13> */
[----:B-1----:R-:W-:-:S02]  /*7970*/  IMAD.IADD R10, R10, 0x1, R25 ;  /* 0x000000010a0a7824 */ /* 0x002fc400078e0219 */
[----:B------:R-:W-:Y:S02]  /*7980*/  VIADD R25, R2, 0x1 ;  /* 0x0000000102197836 */ /* 0x000fe40000000000 */
[----:B------:R-:W-:-:S05]  /*7990*/  IMAD R10, R10, 0x4, R3 ;  /* 0x000000040a0a7824 */ /* 0x000fca00078e0203 */
[----:B------:R4:W-:Y:S04]  /*79a0*/  STS [R10+0x2000], R13 ;  /* 0x0020000d0a007388 */ /* 0x0009e80000000800 */
[----:B------:R4:W-:Y:S02]  /*79b0*/  STS [R10], R25 ;  /* 0x000000190a007388 */ /* 0x0009e40000000800 */
.L_x_121:
[----:B------:R-:W-:Y:S05]  /*79c0*/  BSYNC.RECONVERGENT B2 ;  /* 0x0000000000027941 */ /* 0x000fea0003800200 */
.L_x_120:
[----:B------:R-:W-:Y:S01]  /*79d0*/  BSSY.RECONVERGENT B2, `(.L_x_122) ;  /* 0x0000016000027945 */ /* 0x000fe20003800200 */
[----:B------:R-:W-:-:S03]  /*79e0*/  VIADD R22, R2, 0x2 ;  /* 0x0000000202167836 */ /* 0x000fc60000000000 */
[----:B------:R-:W-:Y:S05]  /*79f0*/  @P3 BRA `(.L_x_123) ;  /* 0x00000000004c3947 */ /* 0x000fea0003800000 */
[----:B---34-:R-:W3:Y:S01]  /*7a00*/  S2R R10, SR_LANEID ;  /* 0x00000000000a7919 */ /* 0x018ee20000000000 */
[----:B------:R-:W4:Y:S01]  /*7a10*/  S2UR UR9, SR_CgaCtaId ;  /* 0x00000000000979c3 */ /* 0x000f220000008800 */
[----:B------:R-:W-:Y:S01]  /*7a20*/  VOTEU.ANY UR11, UPT, PT ;  /* 0x00000000000b7886 */ /* 0x000fe200038e0100 */
[----:B------:R-:W-:Y:S01]  /*7a30*/  UMOV UR7, 0x400 ;  /* 0x0000040000077882 */ /* 0x000fe20000000000 */
[----:B------:R-:W3:Y:S01]  /*7a40*/  FLO.U32 R13, UR11 ;  /* 0x0000000b000d7d00 */ /* 0x000ee200080e0000 */
[----:B------:R-:W-:Y:S01]  /*7a50*/  UIADD3 UR8, UPT, UPT, UR7, 0x486c, URZ ;  /* 0x0000486c07087890 */ /* 0x000fe2000fffe0ff */
[----:B------:R-:W5:Y:S01]  /*7a60*/  S2R R18, SR_LTMASK ;  /* 0x0000000000127919 */ /* 0x000f620000003900 */
[----:B------:R-:W-:Y:S01]  /*7a70*/  UIADD3 UR7, UPT, UPT, UR7, 0x4870, URZ ;  /* 0x0000487007077890 */ /* 0x000fe2000fffe0ff */
[----:B--2---:R-:W2:Y:S01]  /*7a80*/  POPC R12, UR11 ;  /* 0x0000000b000c7d09 */ /* 0x004ea20008000000 */
[----:B----4-:R-:W-:Y:S02]  /*7a90*/  ULEA UR8, UR9, UR8, 0x18 ;  /* 0x0000000809087291 */ /* 0x010fe4000f8ec0ff */
[----:B------:R-:W-:Y:S01]  /*7aa0*/  ULEA UR7, UR9, UR7, 0x18 ;  /* 0x0000000709077291 */ /* 0x000fe2000f8ec0ff */
[----:B---3--:R-:W-:-:S02]  /*7ab0*/  ISETP.EQ.U32.AND P3, PT, R13, R10, PT ;  /* 0x0000000a0d00720c */ /* 0x008fc40003f62070 */
[----:B-----5:R-:W-:-:S04]  /*7ac0*/  LOP3.LUT R18, R18, UR11, RZ, 0xc0, !PT ;  /* 0x0000000b12127c12 */ /* 0x020fc8000f8ec0ff */
[----:B-1----:R-:W1:Y:S07]  /*7ad0*/  POPC R23, R18 ;  /* 0x0000001200177309 */ /* 0x002e6e0000000000 */
[----:B--2---:R-:W2:Y:S04]  /*7ae0*/  @P3 ATOMS.ADD R12, [UR8], R12 ;  /* 0x0000000cff0c398c */ /* 0x004ea80008000008 */
[----:B--2---:R-:W1:Y:S02]  /*7af0*/  SHFL.IDX PT, R10, R12, R13, 0x1f ;  /* 0x00001f0d0c0a7589 */ /* 0x004e6400000e0000 */
[----:B-1----:R-:W-:-:S05]  /*7b00*/  IMAD.IADD R10, R10, 0x1, R23 ;  /* 0x000000010a0a7824 */ /* 0x002fca00078e0217 */
[----:B------:R-:W-:-:S05]  /*7b10*/  LEA R10, R10, UR7, 0x2 ;  /* 0x000000070a0a7c11 */ /* 0x000fca000f8e10ff */
[----:B------:R1:W-:Y:S02]  /*7b20*/  STS [R10], R22 ;  /* 0x000000160a007388 */ /* 0x0003e40000000800 */
.L_x_123:
[----:B------:R-:W-:Y:S05]  /*7b30*/  BSYNC.RECONVERGENT B2 ;  /* 0x0000000000027941 */ /* 0x000fea0003800200 */
.L_x_122:
[----:B------:R-:W-:Y:S04]  /*7b40*/  BSSY.RECONVERGENT B2, `(.L_x_124) ;  /* 0x0000014000027945 */ /* 0x000fe80003800200 */
[----:B------:R-:W-:Y:S05]  /*7b50*/  @P2 BRA `(.L_x_125) ;  /* 0x0000000000482947 */ /* 0x000fea0003800000 */
[----:B----4-:R-:W4:Y:S01]  /*7b60*/  S2R R13, SR_LANEID ;  /* 0x00000000000d7919 */ /* 0x010f220000000000 */
[----:B------:R-:W5:Y:S01]  /*7b70*/  S2UR UR8, SR_CgaCtaId ;  /* 0x00000000000879c3 */ /* 0x000f620000008800 */
[----:B------:R-:W-:Y:S01]  /*7b80*/  VOTEU.ANY UR9, UPT, PT ;  /* 0x0000000000097886 */ /* 0x000fe200038e0100 */
[----:B------:R-:W-:Y:S01]  /*7b90*/  UMOV UR7, 0x400 ;  /* 0x0000040000077882 */ /* 0x000fe20000000000 */
[----:B------:R-:W4:Y:S01]  /*7ba0*/  FLO.U32 R18, UR9 ;  /* 0x0000000900127d00 */ /* 0x000f2200080e0000 */
[----:B------:R-:W-:Y:S01]  /*7bb0*/  UIADD3 UR7, UPT, UPT, UR7, 0x4864, URZ ;  /* 0x0000486407077890 */ /* 0x000fe2000fffe0ff */
[----:B------:R-:W0:Y:S01]  /*7bc0*/  S2R R20, SR_LTMASK ;  /* 0x0000000000147919 */ /* 0x000e220000003900 */
[----:B--2---:R-:W1:Y:S02]  /*7bd0*/  POPC R12, UR9 ;  /* 0x00000009000c7d09 */ /* 0x004e640008000000 */
[----:B-----5:R-:W-:Y:S01]  /*7be0*/  ULEA UR7, UR8, UR7, 0x18 ;  /* 0x0000000708077291 */ /* 0x020fe2000f8ec0ff */
[----:B----4-:R-:W-:-:S02]  /*7bf0*/  ISETP.EQ.U32.AND P2, PT, R18, R13, PT ;  /* 0x0000000d1200720c */ /* 0x010fc40003f42070 */
[----:B0-----:R-:W-:-:S04]  /*7c00*/  LOP3.LUT R20, R20, UR9, RZ, 0xc0, !PT ;  /* 0x0000000914147c12 */ /* 0x001fc8000f8ec0ff */
[----:B------:R-:W0:Y:S07]  /*7c10*/  POPC R13, R20 ;  /* 0x00000014000d7309 */ /* 0x000e2e0000000000 */
[----:B-1-3--:R-:W1:Y:S04]  /*7c20*/  @P2 ATOMS.ADD R23, [UR7], R12 ;  /* 0x0000000cff17298c */ /* 0x00ae680008000007 */
[----:B-1----:R-:W0:Y:S02]  /*7c30*/  SHFL.IDX PT, R10, R23, R18, 0x1f ;  /* 0x00001f12170a7589 */ /* 0x002e2400000e0000 */
[----:B0-----:R-:W-:-:S04]  /*7c40*/  IMAD.IADD R10, R10, 0x1, R13 ;  /* 0x000000010a0a7824 */ /* 0x001fc800078e020d */
[----:B------:R-:W-:-:S05]  /*7c50*/  IMAD R13, R10, 0x4, R3 ;  /* 0x000000040a0d7824 */ /* 0x000fca00078e0203 */
[----:B------:R0:W-:Y:S04]  /*7c60*/  STS [R13+0x2000], R14 ;  /* 0x0020000e0d007388 */ /* 0x0001e80000000800 */
[----:B------:R0:W-:Y:S02]  /*7c70*/  STS [R13], R22 ;  /* 0x000000160d007388 */ /* 0x0001e40000000800 */
.L_x_125:
[----:B------:R-:W-:Y:S05]  /*7c80*/  BSYNC.RECONVERGENT B2 ;  /* 0x0000000000027941 */ /* 0x000fea0003800200 */
.L_x_124:
[----:B------:R-:W-:Y:S01]  /*7c90*/  BSSY.RECONVERGENT B2, `(.L_x_126) ;  /* 0x0000016000027945 */ /* 0x000fe20003800200 */
[----:B----4-:R-:W-:-:S03]  /*7ca0*/  VIADD R25, R2, 0x3 ;  /* 0x0000000302197836 */ /* 0x010fc60000000000 */
[----:B------:R-:W-:Y:S05]  /*7cb0*/  @P1 BRA `(.L_x_127) ;  /* 0x00000000004c1947 */ /* 0x000fea0003800000 */
[----:B0-----:R-:W0:Y:S01]  /*7cc0*/  S2R R13, SR_LANEID ;  /* 0x00000000000d7919 */ /* 0x001e220000000000 */
[----:B------:R-:W4:Y:S01]  /*7cd0*/  S2UR UR9, SR_CgaCtaId ;  /* 0x00000000000979c3 */ /* 0x000f220000008800 */
[----:B------:R-:W-:Y:S01]  /*7ce0*/  VOTEU.ANY UR11, UPT, PT ;  /* 0x00000000000b7886 */ /* 0x000fe200038e0100 */
[----:B------:R-:W-:Y:S01]  /*7cf0*/  UMOV UR7, 0x400 ;  /* 0x0000040000077882 */ /* 0x000fe20000000000 */
[----:B--2---:R-:W0:Y:S01]  /*7d00*/  FLO.U32 R12, UR11 ;  /* 0x0000000b000c7d00 */ /* 0x004e2200080e0000 */
[----:B------:R-:W-:Y:S01]  /*7d10*/  UIADD3 UR8, UPT, UPT, UR7, 0x486c, URZ ;  /* 0x0000486c07087890 */ /* 0x000fe2000fffe0ff */
[----:B------:R-:W2:Y:S01]  /*7d20*/  S2R R14, SR_LTMASK ;  /* 0x00000000000e7919 */ /* 0x000ea20000003900 */
[----:B------:R-:W-:Y:S01]  /*7d30*/  UIADD3 UR7, UPT, UPT, UR7, 0x4870, URZ ;  /* 0x0000487007077890 */ /* 0x000fe2000fffe0ff */
[----:B-1-3--:R-:W1:Y:S01]  /*7d40*/  POPC R10, UR11 ;  /* 0x0000000b000a7d09 */ /* 0x00ae620008000000 */
[----:B----4-:R-:W-:Y:S02]  /*7d50*/  ULEA UR8, UR9, UR8, 0x18 ;  /* 0x0000000809087291 */ /* 0x010fe4000f8ec0ff */
[----:B------:R-:W-:Y:S01]  /*7d60*/  ULEA UR7, UR9, UR7, 0x18 ;  /* 0x0000000709077291 */ /* 0x000fe2000f8ec0ff */
[----:B0-----:R-:W-:-:S02]  /*7d70*/  ISETP.EQ.U32.AND P1, PT, R12, R13, PT ;  /* 0x0000000d0c00720c */ /* 0x001fc40003f22070 */
[----:B--2---:R-:W-:-:S04]  /*7d80*/  LOP3.LUT R14, R14, UR11, RZ, 0xc0, !PT ;  /* 0x0000000b0e0e7c12 */ /* 0x004fc8000f8ec0ff */
[----:B------:R-:W0:Y:S07]  /*7d90*/  POPC R23, R14 ;  /* 0x0000000e00177309 */ /* 0x000e2e0000000000 */
[----:B-1----:R-:W1:Y:S04]  /*7da0*/  @P1 ATOMS.ADD R13, [UR8], R10 ;  /* 0x0000000aff0d198c */ /* 0x002e680008000008 */
[----:B-1----:R-:W0:Y:S02]  /*7db0*/  SHFL.IDX PT, R2, R13, R12, 0x1f ;  /* 0x00001f0c0d027589 */ /* 0x002e2400000e0000 */
[----:B0-----:R-:W-:-:S05]  /*7dc0*/  IMAD.IADD R2, R2, 0x1, R23 ;  /* 0x0000000102027824 */ /* 0x001fca00078e0217 */
[----:B------:R-:W-:-:S05]  /*7dd0*/  LEA R2, R2, UR7, 0x2 ;  /* 0x0000000702027c11 */ /* 0x000fca000f8e10ff */
[----:B------:R4:W-:Y:S02]  /*7de0*/  STS [R2], R25 ;  /* 0x0000001902007388 */ /* 0x0009e40000000800 */
.L_x_127:
[----:B------:R-:W-:Y:S05]  /*7df0*/  BSYNC.RECONVERGENT B2 ;  /* 0x0000000000027941 */ /* 0x000fea0003800200 */
.L_x_126:
[----:B------:R-:W-:Y:S04]  /*7e00*/  BSSY.RECONVERGENT B2, `(.L_x_128) ;  /* 0x0000014000027945 */ /* 0x000fe80003800200 */
[----:B------:R-:W-:Y:S05]  /*7e10*/  @P0 BRA `(.L_x_129) ;  /* 0x0000000000480947 */ /* 0x000fea0003800000 */
[----:B0-----:R-:W0:Y:S01]  /*7e20*/  S2R R13, SR_LANEID ;  /* 0x00000000000d7919 */ /* 0x001e220000000000 */
[----:B------:R-:W5:Y:S01]  /*7e30*/  S2UR UR8, SR_CgaCtaId ;  /* 0x00000000000879c3 */ /* 0x000f620000008800 */
[----:B------:R-:W-:Y:S01]  /*7e40*/  VOTEU.ANY UR9, UPT, PT ;  /* 0x0000000000097886 */ /* 0x000fe200038e0100 */
[----:B------:R-:W-:Y:S01]  /*7e50*/  UMOV UR7, 0x400 ;  /* 0x0000040000077882 */ /* 0x000fe20000000000 */
[----:B--2---:R-:W0:Y:S01]  /*7e60*/  FLO.U32 R12, UR9 ;  /* 0x00000009000c7d00 */ /* 0x004e2200080e0000 */
[----:B------:R-:W-:Y:S01]  /*7e70*/  UIADD3 UR7, UPT, UPT, UR7, 0x4864, URZ ;  /* 0x0000486407077890 */ /* 0x000fe2000fffe0ff */
[----:B------:R-:W2:Y:S01]  /*7e80*/  S2R R14, SR_LTMASK ;  /* 0x00000000000e7919 */ /* 0x000ea20000003900 */
[----:B-1-3--:R-:W1:Y:S02]  /*7e90*/  POPC R10, UR9 ;  /* 0x00000009000a7d09 */ /* 0x00ae640008000000 */
[----:B-----5:R-:W-:Y:S01]  /*7ea0*/  ULEA UR7, UR8, UR7, 0x18 ;  /* 0x0000000708077291 */ /* 0x020fe2000f8ec0ff */
[----:B0-----:R-:W-:-:S02]  /*7eb0*/  ISETP.EQ.U32.AND P0, PT, R12, R13, PT ;  /* 0x0000000d0c00720c */ /* 0x001fc40003f02070 */
[----:B--2---:R-:W-:-:S04]  /*7ec0*/  LOP3.LUT R14, R14, UR9, RZ, 0xc0, !PT ;  /* 0x000000090e0e7c12 */ /* 0x004fc8000f8ec0ff */
[----:B------:R-:W0:Y:S07]  /*7ed0*/  POPC R23, R14 ;  /* 0x0000000e00177309 */ /* 0x000e2e0000000000 */
[----:B-1----:R-:W4:Y:S04]  /*7ee0*/  @P0 ATOMS.ADD R13, [UR7], R10 ;  /* 0x0000000aff0d098c */ /* 0x002f280008000007 */
[----:B----4-:R-:W0:Y:S02]  /*7ef0*/  SHFL.IDX PT, R2, R13, R12, 0x1f ;  /* 0x00001f0c0d027589 */ /* 0x010e2400000e0000 */
[----:B0-----:R-:W-:-:S04]  /*7f00*/  IMAD.IADD R2, R2, 0x1, R23 ;  /* 0x0000000102027824 */ /* 0x001fc800078e0217 */
[----:B------:R-:W-:-:S05]  /*7f10*/  IMAD R2, R2, 0x4, R3 ;  /* 0x0000000402027824 */ /* 0x000fca00078e0203 */
[----:B------:R0:W-:Y:S04]  /*7f20*/  STS [R2+0x2000], R15 ;  /* 0x0020000f02007388 */ /* 0x0001e80000000800 */
[----:B------:R0:W-:Y:S02]  /*7f30*/  STS [R2], R25 ;  /* 0x0000001902007388 */ /* 0x0001e40000000800 */
.L_x_129:
[----:B------:R-:W-:Y:S05]  /*7f40*/  BSYNC.RECONVERGENT B2 ;  /* 0x0000000000027941 */ /* 0x000fea0003800200 */
.L_x_128:
[----:B012-4-:R-:W-:-:S04]  /*7f50*/  VIADD R2, R21, 0x200 ;  /* 0x0000020015027836 */ /* 0x017fc80000000000 */
[----:B------:R-:W-:Y:S01]  /*7f60*/  IMAD.MOV.U32 R21, RZ, RZ, R2 ;  /* 0x000000ffff157224 */ /* 0x000fe200078e0002 */
[----:B------:R-:W-:-:S13]  /*7f70*/  ISETP.GT.AND P0, PT, R19, R2, PT ;  /* 0x000000021300720c */ /* 0x000fda0003f04270 */
[----:B------:R-:W-:Y:S05]  /*7f80*/  @P0 BRA `(.L_x_130) ;  /* 0xfffffff000b80947 */ /* 0x000fea000383ffff */
.L_x_113:
[----:B------:R-:W-:Y:S05]  /*7f90*/  BSYNC.RECONVERGENT B0 ;  /* 0x0000000000007941 */ /* 0x000fea0003800200 */
.L_x_112:
[----:B------:R-:W-:Y:S01]  /*7fa0*/  ISETP.GE.U32.AND P0, PT, R0, R17, PT ;  /* 0x000000110000720c */ /* 0x000fe20003f06070 */
[----:B------:R-:W-:-:S12]  /*7fb0*/  BSSY.RECONVERGENT B0, `(.L_x_131) ;  /* 0x0000037000007945 */ /* 0x000fd80003800200 */
[----:B------:R-:W-:Y:S05]  /*7fc0*/  @P0 BRA `(.L_x_132) ;  /* 0x0000000000d40947 */ /* 0x000fea0003800000 */
[----:B------:R-:W-:-:S04]  /*7fd0*/  LEA R2, P0, R0, UR10, 0x2 ;  /* 0x0000000a00027c11 */ /* 0x000fc8000f8010ff */
[----:B------:R-:W-:-:S05]  /*7fe0*/  LEA.HI.X R3, R0, UR4, RZ, 0x2, P0 ;  /* 0x0000000400037c11 */ /* 0x000fca00080f14ff */
[----:B------:R-:W2:Y:S01]  /*7ff0*/  LDG.E R2, desc[UR12][R2.64] ;  /* 0x0000000c02027981 */ /* 0x000ea2000c1e1900 */
[----:B------:R-:W-:Y:S01]  /*8000*/  MOV R14, 0x400 ;  /* 0x00000400000e7802 */ /* 0x000fe20000000f00 */
[----:B------:R-:W-:Y:S01]  /*8010*/  BSSY.RECONVERGENT B2, `(.L_x_133) ;  /* 0x000001c000027945 */ /* 0x000fe20003800200 */
[----:B------:R-:W0:Y:S02]  /*8020*/  S2R R15, SR_CgaCtaId ;  /* 0x00000000000f7919 */ /* 0x000e240000008800 */
[----:B0-----:R-:W-:Y:S02]  /*8030*/  LEA R16, R15, R14, 0x18 ;  /* 0x0000000e0f107211 */ /* 0x001fe400078ec0ff */
[C---:B--2---:R-:W-:Y:S02]  /*8040*/  ISETP.GE.AND P0, PT, R2.reuse, RZ, PT ;  /* 0x000000ff0200720c */ /* 0x044fe40003f06270 */
[----:B------:R-:W-:-:S04]  /*8050*/  LOP3.LUT R9, R2, 0x7fe00000, RZ, 0xc, !PT ;  /* 0x7fe0000002097812 */ /* 0x000fc800078e0cff */
[----:B------:R-:W-:-:S04]  /*8060*/  SEL R9, R2, R9, !P0 ;  /* 0x0000000902097207 */ /* 0x000fc80004000000 */
[----:B------:R-:W-:-:S04]  /*8070*/  SHF.R.U32.HI R9, RZ, 0x15, R9 ;  /* 0x00000015ff097819 */ /* 0x000fc80000011609 */
[----:B------:R-:W-:-:S13]  /*8080*/  ISETP.GE.U32.AND P0, PT, R9, UR6, PT ;  /* 0x0000000609007c0c */ /* 0x000fda000bf06070 */
[----:B------:R-:W-:Y:S05]  /*8090*/  @P0 BRA `(.L_x_134) ;  /* 0x00000000004c0947 */ /* 0x000fea0003800000 */
[----:B------:R-:W0:Y:S01]  /*80a0*/  S2R R3, SR_LANEID ;  /* 0x0000000000037919 */ /* 0x000e220000000000 */
[----:B------:R-:W1:Y:S01]  /*80b0*/  S2UR UR9, SR_CgaCtaId ;  /* 0x00000000000979c3 */ /* 0x000e620000008800 */
[----:B------:R-:W-:Y:S01]  /*80c0*/  VOTEU.ANY UR11, UPT, PT ;  /* 0x00000000000b7886 */ /* 0x000fe200038e0100 */
[----:B------:R-:W-:Y:S01]  /*80d0*/  UMOV UR7, 0x400 ;  /* 0x0000040000077882 */ /* 0x000fe20000000000 */
[----:B---3--:R-:W0:Y:S01]  /*80e0*/  FLO.U32 R10, UR11 ;  /* 0x0000000b000a7d00 */ /* 0x008e2200080e0000 */
[----:B------:R-:W-:Y:S01]  /*80f0*/  UIADD3 UR8, UPT, UPT, UR7, 0x486c, URZ ;  /* 0x0000486c07087890 */ /* 0x000fe2000fffe0ff */
[----:B------:R-:W2:Y:S01]  /*8100*/  S2R R12, SR_LTMASK ;  /* 0x00000000000c7919 */ /* 0x000ea20000003900 */
[----:B------:R-:W-:Y:S01]  /*8110*/  UIADD3 UR7, UPT, UPT, UR7, 0x4870, URZ ;  /* 0x0000487007077890 */ /* 0x000fe2000fffe0ff */
[----:B------:R-:W3:Y:S01]  /*8120*/  POPC R8, UR11 ;  /* 0x0000000b00087d09 */ /* 0x000ee20008000000 */
[----:B-1----:R-:W-:Y:S02]  /*8130*/  ULEA UR8, UR9, UR8, 0x18 ;  /* 0x0000000809087291 */ /* 0x002fe4000f8ec0ff */
[----:B------:R-:W-:Y:S01]  /*8140*/  ULEA UR7, UR9, UR7, 0x18 ;  /* 0x0000000709077291 */ /* 0x000fe2000f8ec0ff */
[----:B0-----:R-:W-:-:S02]  /*8150*/  ISETP.EQ.U32.AND P0, PT, R10, R3, PT ;  /* 0x000000030a00720c */ /* 0x001fc40003f02070 */
[----:B--2---:R-:W-:-:S06]  /*8160*/  LOP3.LUT R12, R12, UR11, RZ, 0xc0, !PT ;  /* 0x0000000b0c0c7c12 */ /* 0x004fcc000f8ec0ff */
[----:B------:R-:W0:Y:S05]  /*8170*/  POPC R12, R12 ;  /* 0x0000000c000c7309 */ /* 0x000e2a0000000000 */
[----:B---3--:R-:W1:Y:S04]  /*8180*/  @P0 ATOMS.ADD R13, [UR8], R8 ;  /* 0x00000008ff0d098c */ /* 0x008e680008000008 */
[----:B-1----:R-:W0:Y:S02]  /*8190*/  SHFL.IDX PT, R3, R13, R10, 0x1f ;  /* 0x00001f0a0d037589 */ /* 0x002e2400000e0000 */
[----:B0-----:R-:W-:-:S05]  /*81a0*/  IMAD.IADD R3, R3, 0x1, R12 ;  /* 0x0000000103037824 */ /* 0x001fca00078e020c */
[----:B------:R-:W-:-:S05]  /*81b0*/  LEA R3, R3, UR7, 0x2 ;  /* 0x0000000703037c11 */ /* 0x000fca000f8e10ff */
[----:B------:R0:W-:Y:S02]  /*81c0*/  STS [R3], R0 ;  /* 0x0000000003007388 */ /* 0x0001e40000000800 */
.L_x_134:
[----:B------:R-:W-:Y:S05]  /*81d0*/  BSYNC.RECONVERGENT B2 ;  /* 0x0000000000027941 */ /* 0x000fea0003800200 */
.L_x_133:
[----:B0-----:R-:W0:Y:S02]  /*81e0*/  LDS R3, [R16+0x4868] ;  /* 0x0048680010037984 */ /* 0x001e240000000800 */
[----:B0-----:R-:W-:-:S04]  /*81f0*/  ISETP.GT.AND P0, PT, R3, 0x800, PT ;  /* 0x000008000300780c */ /* 0x001fc80003f04270 */
[----:B------:R-:W-:-:S13]  /*8200*/  ISETP.NE.OR P0, PT, R9, UR6, P0 ;  /* 0x0000000609007c0c */ /* 0x000fda0008705670 */
[----:B------:R-:W-:Y:S05]  /*8210*/  @P0 BRA `(.L_x_132) ;  /* 0x0000000000400947 */ /* 0x000fea0003800000 */
[----:B---3--:R-:W0:Y:S01]  /*8220*/  S2R R10, SR_LANEID ;  /* 0x00000000000a7919 */ /* 0x008e220000000000 */
[----:B------:R-:W-:Y:S01]  /*8230*/  VOTEU.ANY UR7, UPT, PT ;  /* 0x0000000000077886 */ /* 0x000fe200038e0100 */
[----:B------:R-:W-:Y:S01]  /*8240*/  VIADD R14, R14, 0x4864 ;  /* 0x000048640e0e7836 */ /* 0x000fe20000000000 */
[----:B------:R-:W0:Y:S04]  /*8250*/  FLO.U32 R9, UR7 ;  /* 0x0000000700097d00 */ /* 0x000e2800080e0000 */
[----:B------:R-:W-:Y:S01]  /*8260*/  LEA R15, R15, R14, 0x18 ;  /* 0x0000000e0f0f7211 */ /* 0x000fe200078ec0ff */
[----:B------:R-:W1:Y:S01]  /*8270*/  POPC R8, UR7 ;  /* 0x0000000700087d09 */ /* 0x000e620008000000 */
[----:B0-----:R-:W-:Y:S02]  /*8280*/  ISETP.EQ.U32.AND P0, PT, R9, R10, PT ;  /* 0x0000000a0900720c */ /* 0x001fe40003f02070 */
[----:B------:R-:W0:Y:S11]  /*8290*/  S2R R10, SR_LTMASK ;  /* 0x00000000000a7919 */ /* 0x000e360000003900 */
[----:B-1----:R-:W1:Y:S01]  /*82a0*/  @P0 ATOMS.ADD R8, [R15], R8 ;  /* 0x000000080f08038c */ /* 0x002e620000000000 */
[----:B0-----:R-:W-:-:S03]  /*82b0*/  LOP3.LUT R10, R10, UR7, RZ, 0xc0, !PT ;  /* 0x000000070a0a7c12 */ /* 0x001fc6000f8ec0ff */
[----:B-1----:R-:W0:Y:S03]  /*82c0*/  SHFL.IDX PT, R3, R8, R9, 0x1f ;  /* 0x00001f0908037589 */ /* 0x002e2600000e0000 */
[----:B------:R-:W0:Y:S02]  /*82d0*/  POPC R10, R10 ;  /* 0x0000000a000a7309 */ /* 0x000e240000000000 */
[----:B0-----:R-:W-:-:S04]  /*82e0*/  IMAD.IADD R3, R3, 0x1, R10 ;  /* 0x0000000103037824 */ /* 0x001fc800078e020a */
[----:B------:R-:W-:-:S05]  /*82f0*/  IMAD R3, R3, 0x4, R16 ;  /* 0x0000000403037824 */ /* 0x000fca00078e0210 */
[----:B------:R0:W-:Y:S04]  /*8300*/  STS [R3+0x2000], R2 ;  /* 0x0020000203007388 */ /* 0x0001e80000000800 */
[----:B------:R0:W-:Y:S02]  /*8310*/  STS [R3], R0 ;  /* 0x0000000003007388 */ /* 0x0001e40000000800 */
.L_x_132:
[----:B------:R-:W-:Y:S05]  /*8320*/  BSYNC.RECONVERGENT B0 ;  /* 0x0000000000007941 */ /* 0x000fea0003800200 */
.L_x_131:
[----:B0-----:R-:W-:-:S04]  /*8330*/  IMAD.IADD R2, R17, 0x1, R0 ;  /* 0x0000000111027824 */ /* 0x001fc800078e0200 */
[----:B------:R-:W-:-:S05]  /*8340*/  IMAD R19, R19, 0x4, R2 ;  /* 0x0000000413137824 */ /* 0x000fca00078e0202 */
[----:B------:R-:W-:-:S13]  /*8350*/  ISETP.GE.AND P0, PT, R19, UR18, PT ;  /* 0x0000001213007c0c */ /* 0x000fda000bf06270 */
[----:B------:R-:W-:Y:S05]  /*8360*/  @P0 BRA `(.L_x_135) ;  /* 0x00000014008c0947 */ /* 0x000fea0003800000 */
[----:B------:R-:W-:-:S06]  /*8370*/  IMAD.WIDE R2, R19, 0x4, R4 ;  /* 0x0000000413027825 */ /* 0x000fcc00078e0204 */
        /* <DEDUP_REMOVED lines=15> */
[----:B------:R-:W0:Y:S01]  /*8470*/  FLO.U32 R12, UR11 ;  /* 0x0000000b000c7d00 */ /* 0x000e2200080e0000 */
[----:B------:R-:W-:Y:S01]  /*8480*/  UIADD3 UR8, UPT, UPT, UR7, 0x486c, URZ ;  /* 0x0000486c07087890 */ /* 0x000fe2000fffe0ff */
[----:B------:R-:W2:Y:S01]  /*8490*/  S2R R14, SR_LTMASK ;  /* 0x00000000000e7919 */ /* 0x000ea20000003900 */
[----:B------:R-:W-:Y:S01]  /*84a0*/  UIADD3 UR7, UPT, UPT, UR7, 0x4870, URZ ;  /* 0x0000487007077890 */ /* 0x000fe2000fffe0ff */
[----:B---3--:R-:W3:Y:S01]  /*84b0*/  POPC R10, UR11 ;  /* 0x0000000b000a7d09 */ /* 0x008ee20008000000 */
        /* <DEDUP_REMOVED lines=10> */
.L_x_137:
[----:B------:R-:W-:Y:S05]  /*8560*/  BSYNC.RECONVERGENT B0 ;  /* 0x0000000000007941 */ /* 0x000fea0003800200 */
.L_x_136:
[----:B------:R-:W1:Y:S02]  /*8570*/  LDS R3, [R18+0x4868] ;  /* 0x0048680012037984 */ /* 0x000e640000000800 */
[----:B-1----:R-:W-:-:S04]  /*8580*/  ISETP.GT.AND P0, PT, R3, 0x800, PT ;  /* 0x000008000300780c */ /* 0x002fc80003f04270 */
[----:B------:R-:W-:-:S13]  /*8590*/  ISETP.NE.OR P0, PT, R9, UR6, P0 ;  /* 0x0000000609007c0c */ /* 0x000fda0008705670 */
[----:B------:R-:W-:Y:S05]  /*85a0*/  @P0 BRA `(.L_x_135) ;  /* 0x0000001000fc0947 */ /* 0x000fea0003800000 */
[----:B---3--:R-:W1:Y:S01]  /*85b0*/  S2R R10, SR_LANEID ;  /* 0x00000000000a7919 */ /* 0x008e620000000000 */
[----:B------:R-:W-:Y:S01]  /*85c0*/  VOTEU.ANY UR7, UPT, PT ;  /* 0x0000000000077886 */ /* 0x000fe200038e0100 */
[----:B------:R-:W-:Y:S01]  /*85d0*/  VIADD R15, R15, 0x4864 ;  /* 0x000048640f0f7836 */ /* 0x000fe20000000000 */
[----:B------:R-:W1:Y:S04]  /*85e0*/  FLO.U32 R9, UR7 ;  /* 0x0000000700097d00 */ /* 0x000e6800080e0000 */
[----:B------:R-:W-:Y:S01]  /*85f0*/  LEA R15, R16, R15, 0x18 ;  /* 0x0000000f100f7211 */ /* 0x000fe200078ec0ff */
[----:B0-----:R-:W0:Y:S01]  /*8600*/  POPC R8, UR7 ;  /* 0x0000000700087d09 */ /* 0x001e220008000000 */
[----:B-1----:R-:W-:Y:S02]  /*8610*/  ISETP.EQ.U32.AND P0, PT, R9, R10, PT ;  /* 0x0000000a0900720c */ /* 0x002fe40003f02070 */
[----:B------:R-:W1:Y:S11]  /*8620*/  S2R R10, SR_LTMASK ;  /* 0x00000000000a7919 */ /* 0x000e760000003900 */
[----:B0-----:R-:W0:Y:S01]  /*8630*/  @P0 ATOMS.ADD R8, [R15], R8 ;  /* 0x000000080f08038c */ /* 0x001e220000000000 */
[----:B-1----:R-:W-:-:S03]  /*8640*/  LOP3.LUT R10, R10, UR7, RZ, 0xc0, !PT ;  /* 0x000000070a0a7c12 */ /* 0x002fc6000f8ec0ff */
[----:B0-----:R-:W0:Y:S03]  /*8650*/  SHFL.IDX PT, R3, R8, R9, 0x1f ;  /* 0x00001f0908037589 */ /* 0x001e2600000e0000 */
[----:B------:R-:W0:Y:S02]  /*8660*/  POPC R10, R10 ;  /* 0x0000000a000a7309 */ /* 0x000e240000000000 */
[----:B0-----:R-:W-:-:S04]  /*8670*/  IMAD.IADD R3, R3, 0x1, R10 ;  /* 0x0000000103037824 */ /* 0x001fc800078e020a */
[----:B------:R-:W-:-:S05]  /*8680*/  IMAD R3, R3, 0x4, R18 ;  /* 0x0000000403037824 */ /* 0x000fca00078e0212 */
[----:B------:R1:W-:Y:S04]  /*8690*/  STS [R3+0x2000], R2 ;  /* 0x0020000203007388 */ /* 0x0003e80000000800 */
[----:B------:R1:W-:Y:S01]  /*86a0*/  STS [R3], R19 ;  /* 0x0000001303007388 */ /* 0x0003e20000000800 */
[----:B------:R-:W-:Y:S05]  /*86b0*/  BRA `(.L_x_135) ;  /* 0x0000001000b87947 */ /* 0x000fea0003800000 */
.L_x_111:
[----:B------:R-:W-:Y:S01]  /*86c0*/  VIADD R9, R0, UR16 ;  /* 0x0000001000097c36 */ /* 0x000fe20008000000 */
[----:B------:R-:W0:Y:S04]  /*86d0*/  LDCU UR14, c[0x0][0x3a4] ;  /* 0x00007480ff0e77ac */ /* 0x000e280008000800 */
[----:B------:R-:W-:-:S13]  /*86e0*/  ISETP.GE.AND P0, PT, R9, UR17, PT ;  /* 0x0000001109007c0c */ /* 0x000fda000bf06270 */
[----:B------:R-:W-:Y:S05]  /*86f0*/  @P0 BRA `(.L_x_135) ;  /* 0x0000001000a80947 */ /* 0x000fea0003800000 */
[----:B------:R1:W2:Y:S01]  /*8700*/  LDS R26, [R3+0x4868] ;  /* 0x00486800031a7984 */ /* 0x0002a20000000800 */
[----:B------:R-:W-:Y:S01]  /*8710*/  IMAD.MOV.U32 R2, RZ, RZ, 0x200 ;  /* 0x00000200ff027424 */ /* 0x000fe200078e00ff */
[----:B------:R-:W-:Y:S01]  /*8720*/  LOP3.LUT R13, RZ, R0, RZ, 0x33, !PT ;  /* 0x00000000ff0d7212 */ /* 0x000fe200078e33ff */
[----:B------:R-:W-:Y:S03]  /*8730*/  BSSY.RECONVERGENT B0, `(.L_x_138) ;  /* 0x0000044000007945 */ /* 0x000fe60003800200 */
[----:B------:R-:W-:-:S04]  /*8740*/  VIADDMNMX R2, R9, R2, UR17, !PT ;  /* 0x0000001109027e46 */ /* 0x000fc8000f800102 */
[----:B------:R-:W-:-:S04]  /*8750*/  IADD3 R2, PT, PT, R2, -UR16, R13 ;  /* 0x8000001002027c10 */ /* 0x000fc8000fffe00d */
[----:B----4-:R-:W-:-:S04]  /*8760*/  LOP3.LUT R8, R2, 0x600, RZ, 0xc0, !PT ;  /* 0x0000060002087812 */ /* 0x010fc800078ec0ff */
[----:B------:R-:W-:-:S13]  /*8770*/  ISETP.NE.AND P0, PT, R8, 0x600, PT ;  /* 0x000006000800780c */ /* 0x000fda0003f05270 */
[----:B-1----:R-:W-:Y:S05]  /*8780*/  @!P0 BRA `(.L_x_139) ;  /* 0x0000000000f88947 */ /* 0x002fea0003800000 */
[----:B------:R-:W-:Y:S01]  /*8790*/  LEA.HI R8, R2, 0x1, RZ, 0x17 ;  /* 0x0000000102087811 */ /* 0x000fe200078fb8ff */
[----:B------:R-:W-:-:S03]  /*87a0*/  IMAD R13, R9, R10, RZ ;  /* 0x0000000a090d7224 */ /* 0x000fc600078e02ff */
[----:B------:R-:W-:-:S05]  /*87b0*/  LOP3.LUT R8, R8, 0x3, RZ, 0xc0, !PT ;  /* 0x0000000308087812 */ /* 0x000fca00078ec0ff */
[----:B------:R-:W-:-:S07]  /*87c0*/  IMAD.MOV R8, RZ, RZ, -R8 ;  /* 0x000000ffff087224 */ /* 0x000fce00078e0a08 */
.L_x_144:
[----:B------:R-:W-:-:S05]  /*87d0*/  IMAD.WIDE R14, R13, 0x4, R6 ;  /* 0x000000040d0e7825 */ /* 0x000fca00078e0206 */
[----:B------:R-:W3:Y:S01]  /*87e0*/  LDG.E R19, desc[UR12][R14.64] ;  /* 0x0000000c0e137981 */ /* 0x000ee2000c1e1900 */
[----:B------:R-:W-:Y:S01]  /*87f0*/  VIADD R8, R8, 0x1 ;  /* 0x0000000108087836 */ /* 0x000fe20000000000 */
[----:B------:R-:W-:Y:S04]  /*8800*/  BSSY.RECONVERGENT B2, `(.L_x_140) ;  /* 0x000001d000027945 */ /* 0x000fe80003800200 */
[----:B------:R-:W-:Y:S02]  /*8810*/  ISETP.NE.AND P2, PT, R8, RZ, PT ;  /* 0x000000ff0800720c */ /* 0x000fe40003f45270 */
[C---:B---3--:R-:W-:Y:S02]  /*8820*/  ISETP.GE.AND P0, PT, R19.reuse, RZ, PT ;  /* 0x000000ff1300720c */ /* 0x048fe40003f06270 */
[----:B------:R-:W-:-:S04]  /*8830*/  LOP3.LUT R10, R19, 0x7fe00000, RZ, 0xc, !PT ;  /* 0x7fe00000130a7812 */ /* 0x000fc800078e0cff */
[----:B------:R-:W-:Y:S02]  /*8840*/  SEL R10, R19, R10, !P0 ;  /* 0x0000000a130a7207 */ /* 0x000fe40004000000 */
[----:B--2---:R-:W-:Y:S02]  /*8850*/  ISETP.GT.AND P0, PT, R26, 0x800, PT ;  /* 0x000008001a00780c */ /* 0x004fe40003f04270 */
[----:B------:R-:W-:-:S04]  /*8860*/  SHF.R.U32.HI R10, RZ, 0x15, R10 ;  /* 0x00000015ff0a7819 */ /* 0x000fc8000001160a */
[C---:B------:R-:W-:Y:S02]  /*8870*/  ISETP.GE.U32.AND P1, PT, R10.reuse, UR6, PT ;  /* 0x000000060a007c0c */ /* 0x040fe4000bf26070 */
[----:B------:R-:W-:-:S11]  /*8880*/  ISETP.NE.OR P0, PT, R10, UR6, P0 ;  /* 0x000000060a007c0c */ /* 0x000fd60008705670 */
[----:B------:R-:W-:Y:S05]  /*8890*/  @P1 BRA `(.L_x_141) ;  /* 0x00000000004c1947 */ /* 0x000fea0003800000 */
        /* <DEDUP_REMOVED lines=19> */
.L_x_141:
[----:B0-----:R-:W-:Y:S05]  /*89d0*/  BSYNC.RECONVERGENT B2 ;  /* 0x0000000000027941 */ /* 0x001fea0003800200 */
.L_x_140:
        /* <DEDUP_REMOVED lines=9> */
[----:B------:R-:W4:Y:S02]  /*8a70*/  POPC R12, UR9 ;  /* 0x00000009000c7d09 */ /* 0x000f240008000000 */
[----:B--2---:R-:W-:Y:S01]  /*8a80*/  ULEA UR7, UR8, UR7, 0x18 ;  /* 0x0000000708077291 */ /* 0x004fe2000f8ec0ff */
[----:B0-----:R-:W-:-:S02]  /*8a90*/  ISETP.EQ.U32.AND P0, PT, R14, R15, PT ;  /* 0x0000000f0e00720c */ /* 0x001fc40003f02070 */
[----:B---3--:R-:W-:-:S04]  /*8aa0*/  LOP3.LUT R16, R16, UR9, RZ, 0xc0, !PT ;  /* 0x0000000910107c12 */ /* 0x008fc8000f8ec0ff */
[----:B------:R-:W0:Y:S07]  /*8ab0*/  POPC R17, R16 ;  /* 0x0000001000117309 */ /* 0x000e2e0000000000 */
[----:B----4-:R-:W1:Y:S04]  /*8ac0*/  @P0 ATOMS.ADD R15, [UR7], R12 ;  /* 0x0000000cff0f098c */ /* 0x010e680008000007 */
[----:B-1----:R-:W0:Y:S02]  /*8ad0*/  SHFL.IDX PT, R10, R15, R14, 0x1f ;  /* 0x00001f0e0f0a7589 */ /* 0x002e2400000e0000 */
[----:B0-----:R-:W-:-:S04]  /*8ae0*/  IMAD.IADD R10, R10, 0x1, R17 ;  /* 0x000000010a0a7824 */ /* 0x001fc800078e0211 */
[----:B------:R-:W-:-:S05]  /*8af0*/  IMAD R10, R10, 0x4, R3 ;  /* 0x000000040a0a7824 */ /* 0x000fca00078e0203 */
[----:B------:R0:W-:Y:S04]  /*8b00*/  STS [R10+0x2000], R19 ;  /* 0x002000130a007388 */ /* 0x0001e80000000800 */
[----:B------:R0:W-:Y:S02]  /*8b10*/  STS [R10], R9 ;  /* 0x000000090a007388 */ /* 0x0001e40000000800 */
.L_x_143:
[----:B------:R-:W-:Y:S05]  /*8b20*/  BSYNC.RECONVERGENT B2 ;  /* 0x0000000000027941 */ /* 0x000fea0003800200 */
.L_x_142:
[----:B01----:R-:W-:Y:S02]  /*8b30*/  IMAD.U32 R10, RZ, RZ, UR14 ;  /* 0x0000000eff0a7e24 */ /* 0x003fe4000f8e00ff */
[----:B------:R-:W-:Y:S02]  /*8b40*/  VIADD R9, R9, 0x200 ;  /* 0x0000020009097836 */ /* 0x000fe40000000000 */
[----:B------:R-:W-:Y:S01]  /*8b50*/  IMAD R13, R10, 0x200, R13 ;  /* 0x000002000a0d7824 */ /* 0x000fe200078e020d */
[----:B------:R-:W-:Y:S06]  /*8b60*/  @P2 BRA `(.L_x_144) ;  /* 0xfffffffc00182947 */ /* 0x000fec000383ffff */
.L_x_139:
[----:B0-----:R-:W-:Y:S05]  /*8b70*/  BSYNC.RECONVERGENT B0 ;  /* 0x0000000000007941 */ /* 0x001fea0003800200 */
.L_x_138:
        /* <DEDUP_REMOVED lines=10> */
.L_x_161:
[----:B--2---:R-:W-:-:S05]  /*8c20*/  IMAD.WIDE R18, R9, 0x4, R6 ;  /* 0x0000000409127825 */ /* 0x004fca00078e0206 */
[----:B------:R-:W3:Y:S01]  /*8c30*/  LDG.E R16, desc[UR12][R18.64] ;  /* 0x0000000c12107981 */ /* 0x000ee2000c1e1900 */
[----:B------:R-:W-:-:S04]  /*8c40*/  IMAD.WIDE R20, R15, 0x4, R6 ;  /* 0x000000040f147825 */ /* 0x000fc800078e0206 */
[--C-:B------:R-:W-:Y:S01]  /*8c50*/  IMAD.WIDE R22, R17, 0x4, R6.reuse ;  /* 0x0000000411167825 */ /* 0x100fe200078e0206 */
[----:B------:R-:W4:Y:S03]  /*8c60*/  LDG.E R10, desc[UR12][R20.64] ;  /* 0x0000000c140a7981 */ /* 0x000f26000c1e1900 */
[----:B------:R-:W-:Y:S01]  /*8c70*/  IMAD.WIDE R24, R13, 0x4, R6 ;  /* 0x000000040d187825 */ /* 0x000fe200078e0206 */
[----:B------:R-:W5:Y:S04]  /*8c80*/  LDG.E R12, desc[UR12][R22.64] ;  /* 0x0000000c160c7981 */ /* 0x000f68000c1e1900 */
[----:B------:R-:W2:Y:S01]  /*8c90*/  LDG.E R14, desc[UR12][R24.64] ;  /* 0x0000000c180e7981 */ /* 0x000ea2000c1e1900 */
[----:B------:R-:W-:Y:S01]  /*8ca0*/  BSSY.RECONVERGENT B0, `(.L_x_145) ;  /* 0x000002d000007945 */ /* 0x000fe20003800200 */
[----:B---3--:R-:W-:-:S02]  /*8cb0*/  ISETP.GE.AND P0, PT, R16, RZ, PT ;  /* 0x000000ff1000720c */ /* 0x008fc40003f06270 */
[----:B------:R-:W-:-:S04]  /*8cc0*/  LOP3.LUT R27, R16, 0x7fe00000, RZ, 0xc, !PT ;  /* 0x7fe00000101b7812 */ /* 0x000fc800078e0cff */
[----:B------:R-:W-:Y:S02]  /*8cd0*/  SEL R27, R16, R27, !P0 ;  /* 0x0000001b101b7207 */ /* 0x000fe40004000000 */
[C---:B----4-:R-:W-:Y:S02]  /*8ce0*/  ISETP.GE.AND P1, PT, R10.reuse, RZ, PT ;  /* 0x000000ff0a00720c */ /* 0x050fe40003f26270 */
[C---:B------:R-:W-:Y:S02]  /*8cf0*/  LOP3.LUT R19, R10.reuse, 0x7fe00000, RZ, 0xc, !PT ;  /* 0x7fe000000a137812 */ /* 0x040fe400078e0cff */
[----:B------:R-:W-:Y:S02]  /*8d00*/  SHF.R.U32.HI R27, RZ, 0x15, R27 ;  /* 0x00000015ff1b7819 */ /* 0x000fe4000001161b */
[----:B------:R-:W-:Y:S02]  /*8d10*/  SEL R19, R10, R19, !P1 ;  /* 0x000000130a137207 */ /* 0x000fe40004800000 */
[----:B------:R-:W-:-:S02]  /*8d20*/  ISETP.GE.U32.AND P1, PT, R27, UR6, PT ;  /* 0x000000061b007c0c */ /* 0x000fc4000bf26070 */
[C---:B-----5:R-:W-:Y:S02]  /*8d30*/  ISETP.GE.AND P2, PT, R12.reuse, RZ, PT ;  /* 0x000000ff0c00720c */ /* 0x060fe40003f46270 */
[C---:B------:R-:W-:Y:S02]  /*8d40*/  LOP3.LUT R21, R12.reuse, 0x7fe00000, RZ, 0xc, !PT ;  /* 0x7fe000000c157812 */ /* 0x040fe400078e0cff */
[----:B------:R-:W-:Y:S02]  /*8d50*/  SHF.R.U32.HI R18, RZ, 0x15, R19 ;  /* 0x00000015ff127819 */ /* 0x000fe40000011613 */
[----:B------:R-:W-:Y:S02]  /*8d60*/  SEL R21, R12, R21, !P2 ;  /* 0x000000150c157207 */ /* 0x000fe40005000000 */
[C---:B--2---:R-:W-:Y:S02]  /*8d70*/  ISETP.GE.AND P2, PT, R14.reuse, RZ, PT ;  /* 0x000000ff0e00720c */ /* 0x044fe40003f46270 */
[----:B------:R-:W-:-:S02]  /*8d80*/  LOP3.LUT R19, R14, 0x7fe00000, RZ, 0xc, !PT ;  /* 0x7fe000000e137812 */ /* 0x000fc400078e0cff */
[----:B------:R-:W-:Y:S02]  /*8d90*/  ISETP.GT.AND P0, PT, R26, 0x800, PT ;  /* 0x000008001a00780c */ /* 0x000fe40003f04270 */
[----:B------:R-:W-:Y:S02]  /*8da0*/  SHF.R.U32.HI R21, RZ, 0x15, R21 ;  /* 0x00000015ff157819 */ /* 0x000fe40000011615 */
[----:B------:R-:W-:Y:S02]  /*8db0*/  SEL R19, R14, R19, !P2 ;  /* 0x000000130e137207 */ /* 0x000fe40005000000 */
[C---:B------:R-:W-:Y:S02]  /*8dc0*/  ISETP.GE.U32.AND P5, PT, R18.reuse, UR6, PT ;  /* 0x0000000612007c0c */ /* 0x040fe4000bfa6070 */
[----:B------:R-:W-:Y:S01]  /*8dd0*/  ISETP.NE.OR P4, PT, R18, UR6, P0 ;  /* 0x0000000612007c0c */ /* 0x000fe20008785670 */
[----:B------:R-:W-:Y:S01]  /*8de0*/  VIADD R18, R8, 0xfffffc00 ;  /* 0xfffffc0008127836 */ /* 0x000fe20000000000 */
[----:B------:R-:W-:-:S02]  /*8df0*/  ISETP.NE.OR P6, PT, R27, UR6, P0 ;  /* 0x000000061b007c0c */ /* 0x000fc400087c5670 */
        /* <DEDUP_REMOVED lines=23> */
.L_x_146:
[----:B------:R-:W-:Y:S05]  /*8f70*/  BSYNC.RECONVERGENT B0 ;  /* 0x0000000000007941 */ /* 0x000fea0003800200 */
.L_x_145:
        /* <DEDUP_REMOVED lines=14> */
[----:B---3--:R-:W-:-:S06]  /*9060*/  LOP3.LUT R23, R23, UR9, RZ, 0xc0, !PT ;  /* 0x0000000917177c12 */ /* 0x008fcc000f8ec0ff */
[----:B------:R-:W1:Y:S05]  /*9070*/  POPC R23, R23 ;  /* 0x0000001700177309 */ /* 0x000e6a0000000000 */
[----:B----4-:R-:W2:Y:S04]  /*9080*/  @P6 ATOMS.ADD R21, [UR7], R21 ;  /* 0x00000015ff15698c */ /* 0x010ea80008000007 */
[----:B--2---:R-:W1:Y:S02]  /*9090*/  SHFL.IDX PT, R20, R21, R22, 0x1f ;  /* 0x00001f1615147589 */ /* 0x004e6400000e0000 */
[----:B-1----:R-:W-:-:S04]  /*90a0*/  IMAD.IADD R20, R20, 0x1, R23 ;  /* 0x0000000114147824 */ /* 0x002fc800078e0217 */
[----:B------:R-:W-:-:S05]  /*90b0*/  IMAD R19, R20, 0x4, R3 ;  /* 0x0000000414137824 */ /* 0x000fca00078e0203 */
[----:B------:R2:W-:Y:S04]  /*90c0*/  STS [R19+0x2000], R16 ;  /* 0x0020001013007388 */ /* 0x0005e80000000800 */
[----:B------:R2:W-:Y:S02]  /*90d0*/  STS [R19], R18 ;  /* 0x0000001213007388 */ /* 0x0005e40000000800 */
.L_x_148:
[----:B------:R-:W-:Y:S05]  /*90e0*/  BSYNC.RECONVERGENT B0 ;  /* 0x0000000000007941 */ /* 0x000fea0003800200 */
.L_x_147:
[----:B------:R-:W-:Y:S01]  /*90f0*/  BSSY.RECONVERGENT B0, `(.L_x_149) ;  /* 0x0000016000007945 */ /* 0x000fe20003800200 */
[----:B--2---:R-:W-:-:S03]  /*9100*/  VIADD R16, R8, 0xfffffe00 ;  /* 0xfffffe0008107836 */ /* 0x004fc60000000000 */
[----:B------:R-:W-:Y:S05]  /*9110*/  @P5 BRA `(.L_x_150) ;  /* 0x00000000004c5947 */ /* 0x000fea0003800000 */
[----:B-1----:R-:W1:Y:S01]  /*9120*/  S2R R18, SR_LANEID ;  /* 0x0000000000127919 */ /* 0x002e620000000000 */
        /* <DEDUP_REMOVED lines=18> */
.L_x_150:
[----:B------:R-:W-:Y:S05]  /*9250*/  BSYNC.RECONVERGENT B0 ;  /* 0x0000000000007941 */ /* 0x000fea0003800200 */
.L_x_149:
[----:B------:R-:W-:Y:S04]  /*9260*/  BSSY.RECONVERGENT B0, `(.L_x_151) ;  /* 0x0000014000007945 */ /* 0x000fe80003800200 */
[----:B------:R-:W-:Y:S05]  /*9270*/  @P4 BRA `(.L_x_152) ;  /* 0x0000000000484947 */ /* 0x000fea0003800000 */
[----:B-1----:R-:W1:Y:S01]  /*9280*/  S2R R18, SR_LANEID ;  /* 0x0000000000127919 */ /* 0x002e620000000000 */
[----:B------:R-:W3:Y:S01]  /*9290*/  S2UR UR8, SR_CgaCtaId ;  /* 0x00000000000879c3 */ /* 0x000ee20000008800 */
[----:B------:R-:W-:Y:S01]  /*92a0*/  VOTEU.ANY UR9, UPT, PT ;  /* 0x0000000000097886 */ /* 0x000fe200038e0100 */
[----:B------:R-:W-:Y:S01]  /*92b0*/  UMOV UR7, 0x400 ;  /* 0x0000040000077882 */ /* 0x000fe20000000000 */
[----:B------:R-:W1:Y:S01]  /*92c0*/  FLO.U32 R21, UR9 ;  /* 0x0000000900157d00 */ /* 0x000e6200080e0000 */
[----:B------:R-:W-:Y:S01]  /*92d0*/  UIADD3 UR7, UPT, UPT, UR7, 0x4864, URZ ;  /* 0x0000486407077890 */ /* 0x000fe2000fffe0ff */
[----:B------:R-:W4:Y:S01]  /*92e0*/  S2R R22, SR_LTMASK ;  /* 0x0000000000167919 */ /* 0x000f220000003900 */
[----:B------:R-:W5:Y:S02]  /*92f0*/  POPC R20, UR9 ;  /* 0x0000000900147d09 */ /* 0x000f640008000000 */
[----:B---3--:R-:W-:Y:S01]  /*9300*/  ULEA UR7, UR8, UR7, 0x18 ;  /* 0x0000000708077291 */ /* 0x008fe2000f8ec0ff */
[----:B-1----:R-:W-:-:S02]  /*9310*/  ISETP.EQ.U32.AND P4, PT, R21, R18, PT ;  /* 0x000000121500720c */ /* 0x002fc40003f82070 */
[----:B----4-:R-:W-:-:S04]  /*9320*/  LOP3.LUT R22, R22, UR9, RZ, 0xc0, !PT ;  /* 0x0000000916167c12 */ /* 0x010fc8000f8ec0ff */
[----:B--2---:R-:W1:Y:S07]  /*9330*/  POPC R19, R22 ;  /* 0x0000001600137309 */ /* 0x004e6e0000000000 */
[----:B-----5:R-:W2:Y:S04]  /*9340*/  @P4 ATOMS.ADD R20, [UR7], R20 ;  /* 0x00000014ff14498c */ /* 0x020ea80008000007 */
[----:B--2---:R-:W1:Y:S02]  /*9350*/  SHFL.IDX PT, R18, R20, R21, 0x1f ;  /* 0x00001f1514127589 */ /* 0x004e6400000e0000 */
[----:B-1----:R-:W-:-:S04]  /*9360*/  IMAD.IADD R18, R18, 0x1, R19 ;  /* 0x0000000112127824 */ /* 0x002fc800078e0213 */
[----:B------:R-:W-:-:S05]  /*9370*/  IMAD R19, R18, 0x4, R3 ;  /* 0x0000000412137824 */ /* 0x000fca00078e0203 */
[----:B------:R3:W-:Y:S04]  /*9380*/  STS [R19+0x2000], R10 ;  /* 0x0020000a13007388 */ /* 0x0007e80000000800 */
[----:B------:R3:W-:Y:S02]  /*9390*/  STS [R19], R16 ;  /* 0x0000001013007388 */ /* 0x0007e40000000800 */
.L_x_152:
[----:B------:R-:W-:Y:S05]  /*93a0*/  BSYNC.RECONVERGENT B0 ;  /* 0x0000000000007941 */ /* 0x000fea0003800200 */
.L_x_151:
        /* <DEDUP_REMOVED lines=21> */
.L_x_154:
[----:B------:R-:W-:Y:S05]  /*9500*/  BSYNC.RECONVERGENT B0 ;  /* 0x0000000000007941 */ /* 0x000fea0003800200 */
.L_x_153:
[----:B------:R-:W-:Y:S04]  /*9510*/  BSSY.RECONVERGENT B0, `(.L_x_155) ;  /* 0x0000014000007945 */ /* 0x000fe80003800200 */
[----:B------:R-:W-:Y:S05]  /*9520*/  @P2 BRA `(.L_x_156) ;  /* 0x0000000000482947 */ /* 0x000fea0003800000 */
[----:B-1234-:R-:W1:Y:S01]  /*9530*/  S2R R19, SR_LANEID ;  /* 0x0000000000137919 */ /* 0x01ee620000000000 */
        /* <DEDUP_REMOVED lines=17> */
.L_x_156:
[----:B------:R-:W-:Y:S05]  /*9650*/  BSYNC.RECONVERGENT B0 ;  /* 0x0000000000007941 */ /* 0x000fea0003800200 */
.L_x_155:
[----:B------:R-:W-:Y:S01]  /*9660*/  BSSY.RECONVERGENT B0, `(.L_x_157) ;  /* 0x0000016000007945 */ /* 0x000fe20003800200 */
[----:B------:R-:W-:-:S03]  /*9670*/  VIADD R20, R8, 0x200 ;  /* 0x0000020008147836 */ /* 0x000fc60000000000 */
        /* <DEDUP_REMOVED lines=20> */
.L_x_158:
[----:B------:R-:W-:Y:S05]  /*97c0*/  BSYNC.RECONVERGENT B0 ;  /* 0x0000000000007941 */ /* 0x000fea0003800200 */
.L_x_157:
        /* <DEDUP_REMOVED lines=20> */
.L_x_160:
[----:B------:R-:W-:Y:S05]  /*9910*/  BSYNC.RECONVERGENT B0 ;  /* 0x0000000000007941 */ /* 0x000fea0003800200 */
.L_x_159:
[----:B-1-3--:R-:W-:Y:S02]  /*9920*/  VIADD R10, R8, 0x400 ;  /* 0x00000400080a7836 */ /* 0x00afe40000000000 */
[----:B0-----:R-:W-:Y:S02]  /*9930*/  IMAD R13, R2, 0x800, R13 ;  /* 0x00000800020d7824 */ /* 0x001fe400078e020d */
[----:B----4-:R-:W-:Y:S01]  /*9940*/  VIADD R8, R8, 0x800 ;  /* 0x0000080008087836 */ /* 0x010fe20000000000 */
[----:B------:R-:W-:Y:S01]  /*9950*/  ISETP.GE.AND P0, PT, R10, UR17, PT ;  /* 0x000000110a007c0c */ /* 0x000fe2000bf06270 */
[C---:B------:R-:W-:Y:S02]  /*9960*/  IMAD R17, R2.reuse, 0x800, R17 ;  /* 0x0000080002117824 */ /* 0x040fe400078e0211 */
[C---:B------:R-:W-:Y:S02]  /*9970*/  IMAD R15, R2.reuse, 0x800, R15 ;  /* 0x00000800020f7824 */ /* 0x040fe400078e020f */
[----:B------:R-:W-:-:S08]  /*9980*/  IMAD R9, R2, 0x800, R9 ;  /* 0x0000080002097824 */ /* 0x000fd000078e0209 */
[----:B------:R-:W-:Y:S05]  /*9990*/  @!P0 BRA `(.L_x_161) ;  /* 0xfffffff000a08947 */ /* 0x000fea000383ffff */
.L_x_135:
[----:B0-----:R-:W-:Y:S05]  /*99a0*/  BSYNC.RECONVERGENT B1 ;  /* 0x0000000000017941 */ /* 0x001fea0003800200 */
.L_x_110:
[----:B------:R-:W0:Y:S08]  /*99b0*/  S2UR UR8, SR_CgaCtaId ;  /* 0x00000000000879c3 */ /* 0x000e300000008800 */
[----:B------:R-:W-:Y:S06]  /*99c0*/  BAR.SYNC.DEFER_BLOCKING 0x0 ;  /* 0x0000000000007b1d */ /* 0x000fec0000010000 */
[----:B------:R-:W-:-:S02]  /*99d0*/  UMOV UR7, 0x400 ;  /* 0x0000040000077882 */ /* 0x000fc40000000000 */
[----:B0-----:R-:W-:-:S06]  /*99e0*/  ULEA UR7, UR8, UR7, 0x18 ;  /* 0x0000000708077291 */ /* 0x001fcc000f8ec0ff */
[----:B-1----:R-:W-:-:S05]  /*99f0*/  IMAD.U32 R3, RZ, RZ, UR7 ;  /* 0x00000007ff037e24 */ /* 0x002fca000f8e00ff */
[----:B------:R-:W0:Y:S02]  /*9a00*/  LDS R2, [R3+0x4868] ;  /* 0x0048680003027984 */ /* 0x000e240000000800 */
[----:B0-----:R-:W-:-:S13]  /*9a10*/  ISETP.GE.AND P0, PT, R2, 0x801, PT ;  /* 0x000008010200780c */ /* 0x001fda0003f06270 */
[----:B------:R-:W-:Y:S05]  /*9a20*/  @!P0 BRA `(.L_x_89) ;  /* 0x000000a4004c8947 */ /* 0x000fea0003800000 */
[----:B------:R-:W4:Y:S01]  /*9a30*/  LDCU UR7, c[0x0][0x3a4] ;  /* 0x00007480ff0777ac */ /* 0x000f220008000800 */
[----:B------:R-:W-:Y:S01]  /*9a40*/  ISETP.GT.U32.AND P0, PT, R0, 0x1ff, PT ;  /* 0x000001ff0000780c */ /* 0x000fe20003f04070 */
[----:B------:R0:W-:Y:S01]  /*9a50*/  STS [R11+0x8a0], RZ ;  /* 0x0008a0ff0b007388 */ /* 0x0001e20000000800 */
[----:B------:R-:W-:Y:S01]  /*9a60*/  BSSY.RECONVERGENT B0, `(.L_x_162) ;  /* 0x00001dc000007945 */ /* 0x000fe20003800200 */
[----:B------:R-:W-:Y:S02]  /*9a70*/  USHF.L.U32 UR6, UR6, 0x15, URZ ;  /* 0x0000001506067899 */ /* 0x000fe400080006ff */
[----:B------:R0:W-:Y:S04]  /*9a80*/  STS [R11+0x10a0], RZ ;  /* 0x0010a0ff0b007388 */ /* 0x0001e80000000800 */
[----:B------:R0:W-:Y:S04]  /*9a90*/  STS [R11+0x18a0], RZ ;  /* 0x0018a0ff0b007388 */ /* 0x0001e80000000800 */
[----:B------:R0:W-:Y:S01]  /*9aa0*/  @!P0 STS [R11+0x20a0], RZ ;  /* 0x0020a0ff0b008388 */ /* 0x0001e20000000800 */
[----:B----4-:R-:W-:Y:S01]  /*9ab0*/  IMAD.U32 R8, RZ, RZ, UR7 ;  /* 0x00000007ff087e24 */ /* 0x010fe2000f8e00ff */
[----:B------:R-:W-:Y:S04]  /*9ac0*/  BAR.SYNC.DEFER_BLOCKING 0x0 ;  /* 0x0000000000007b1d */ /* 0x000fe80000010000 */
[----:B------:R-:W-:-:S13]  /*9ad0*/  ISETP.NE.AND P0, PT, R8, 0x1, PT ;  /* 0x000000010800780c */ /* 0x000fda0003f05270 */
[----:B0-----:R-:W-:Y:S05]  /*9ae0*/  @P0 BRA `(.L_x_163) ;  /* 0x0000000800100947 */ /* 0x001fea0003800000 */
        /* <DEDUP_REMOVED lines=13> */
[----:B------:R-:W-:-:S04]  /*9bc0*/  SHF.R.S32.HI R17, RZ, 0x2, R9 ;  /* 0x00000002ff117819 */ /* 0x000fc80000011409 */
[----:B------:R-:W-:-:S13]  /*9bd0*/  ISETP.GT.AND P0, PT, R17, R0, PT ;  /* 0x000000001100720c */ /* 0x000fda0003f04270 */
[----:B------:R-:W-:Y:S05]  /*9be0*/  @!P0 BRA `(.L_x_165) ;  /* 0x0000000400248947 */ /* 0x000fea0003800000 */
[----:B------:R-:W-:Y:S02]  /*9bf0*/  IMAD.MOV.U32 R2, RZ, RZ, R0 ;  /* 0x000000ffff027224 */ /* 0x000fe400078e0000 */
[----:B------:R-:W-:-:S07]  /*9c00*/  IMAD.WIDE R12, R15, 0x4, R4 ;  /* 0x000000040f0c7825 */ /* 0x000fce00078e0204 */
.L_x_174:
[----:B------:R-:W-:-:S04]  /*9c10*/  SHF.R.S64 R9, RZ, 0x1c, R2 ;  /* 0x0000001cff097819 */ /* 0x000fc80000001002 */
[----:B0123--:R-:W-:-:S04]  /*9c20*/  IADD3 R8, P0, PT, R12, R9, RZ ;  /* 0x000000090c087210 */ /* 0x00ffc80007f1e0ff */
[----:B------:R-:W-:-:S06]  /*9c30*/  LEA.HI.X.SX32 R9, R2, R13, 0x4, P0 ;  /* 0x0000000d02097211 */ /* 0x000fcc00000f26ff */
[----:B---3--:R-:W3:Y:S01]  /*9c40*/  LDG.E.128 R8, desc[UR12][R8.64] ;  /* 0x0000000c08087981 */ /* 0x008ee2000c1e1d00 */
[----:B------:R-:W-:Y:S01]  /*9c50*/  BSSY.RECONVERGENT B2, `(.L_x_166) ;  /* 0x000001e000027945 */ /* 0x000fe20003800200 */
[C---:B---3--:R-:W-:Y:S02]  /*9c60*/  ISETP.GE.AND P0, PT, R8.reuse, RZ, PT ;  /* 0x000000ff0800720c */ /* 0x048fe40003f06270 */
[C---:B--2---:R-:W-:Y:S02]  /*9c70*/  LOP3.LUT R19, R8.reuse, 0x7fe00000, RZ, 0xc, !PT ;  /* 0x7fe0000008137812 */ /* 0x044fe400078e0cff */
[----:B------:R-:W-:Y:S02]  /*9c80*/  ISETP.GE.AND P1, PT, R9, RZ, PT ;  /* 0x000000ff0900720c */ /* 0x000fe40003f26270 */
[----:B------:R-:W-:Y:S02]  /*9c90*/  SEL R19, R8, R19, !P0 ;  /* 0x0000001308137207 */ /* 0x000fe40004000000 */
[----:B------:R-:W-:-:S02]  /*9ca0*/  ISETP.GE.AND P2, PT, R10, RZ, PT ;  /* 0x000000ff0a00720c */ /* 0x000fc40003f46270 */
[----:B------:R-:W-:Y:S02]  /*9cb0*/  LOP3.LUT R19, R19, UR6, RZ, 0x3c, !PT ;  /* 0x0000000613137c12 */ /* 0x000fe4000f8e3cff */
[----:B------:R-:W-:Y:S02]  /*9cc0*/  ISETP.GE.AND P3, PT, R11, RZ, PT ;  /* 0x000000ff0b00720c */ /* 0x000fe40003f66270 */
[----:B------:R-:W-:Y:S02]  /*9cd0*/  ISETP.GT.U32.AND P0, PT, R19, 0x1fffff, PT ;  /* 0x001fffff1300780c */ /* 0x000fe40003f04070 */
[----:B------:R-:W-:Y:S02]  /*9ce0*/  LOP3.LUT R14, R9, 0x7fe00000, RZ, 0xc, !PT ;  /* 0x7fe00000090e7812 */ /* 0x000fe400078e0cff */
[----:B------:R-:W-:Y:S02]  /*9cf0*/  LOP3.LUT R21, R10, 0x7fe00000, RZ, 0xc, !PT ;  /* 0x7fe000000a157812 */ /* 0x000fe400078e0cff */
[----:B------:R-:W-:-:S02]  /*9d00*/  LOP3.LUT R16, R11, 0x7fe00000, RZ, 0xc, !PT ;  /* 0x7fe000000b107812 */ /* 0x000fc400078e0cff */
[----:B------:R-:W-:Y:S02]  /*9d10*/  SEL R14, R9, R14, !P1 ;  /* 0x0000000e090e7207 */ /* 0x000fe40004800000 */
[----:B------:R-:W-:Y:S02]  /*9d20*/  SEL R21, R10, R21, !P2 ;  /* 0x000000150a157207 */ /* 0x000fe40005000000 */
[----:B------:R-:W-:Y:S02]  /*9d30*/  SEL R16, R11, R16, !P3 ;  /* 0x000000100b107207 */ /* 0x000fe40005800000 */
[----:B------:R-:W-:Y:S02]  /*9d40*/  LOP3.LUT R14, R14, UR6, RZ, 0x3c, !PT ;  /* 0x000000060e0e7c12 */ /* 0x000fe4000f8e3cff */
[----:B------:R-:W-:Y:S02]  /*9d50*/  LOP3.LUT R21, R21, UR6, RZ, 0x3c, !PT ;  /* 0x0000000615157c12 */ /* 0x000fe4000f8e3cff */
[----:B------:R-:W-:-:S02]  /*9d60*/  LOP3.LUT R16, R16, UR6, RZ, 0x3c, !PT ;  /* 0x0000000610107c12 */ /* 0x000fc4000f8e3cff */
[----:B------:R-:W-:Y:S02]  /*9d70*/  ISETP.GT.U32.AND P1, PT, R14, 0x1fffff, PT ;  /* 0x001fffff0e00780c */ /* 0x000fe40003f24070 */
[----:B------:R-:W-:Y:S02]  /*9d80*/  ISETP.GT.U32.AND P2, PT, R21, 0x1fffff, PT ;  /* 0x001fffff1500780c */ /* 0x000fe40003f44070 */
[----:B------:R-:W-:Y:S01]  /*9d90*/  ISETP.GT.U32.AND P3, PT, R16, 0x1fffff, PT ;  /* 0x001fffff1000780c */ /* 0x000fe20003f64070 */
[----:B------:R-:W-:-:S12]  /*9da0*/  @P0 BRA `(.L_x_167) ;  /* 0x0000000000200947 */ /* 0x000fd80003800000 */
[----:B------:R-:W-:Y:S02]  /*9db0*/  LOP3.LUT R19, RZ, R8, RZ, 0x33, !PT ;  /* 0x00000008ff137212 */ /* 0x000fe400078e33ff */
[----:B------:R-:W-:Y:S02]  /*9dc0*/  SHF.R.U32.HI R8, RZ, 0xa, R8 ;  /* 0x0000000aff087819 */ /* 0x000fe40000011608 */
[----:B------:R-:W-:-:S04]  /*9dd0*/  SHF.R.S32.HI R19, RZ, 0x1f, R19 ;  /* 0x0000001fff137819 */ /* 0x000fc80000011413 */
[----:B------:R-:W-:-:S05]  /*9de0*/  LOP3.LUT R8, R8, R19, RZ, 0x3c, !PT ;  /* 0x0000001308087212 */ /* 0x000fca00078e3cff */
[----:B------:R-:W-:-:S05]  /*9df0*/  IMAD.SHL.U32 R8, R8, 0x4, RZ ;  /* 0x0000000408087824 */ /* 0x000fca00078e00ff */
[----:B------:R-:W-:-:S05]  /*9e00*/  LOP3.LUT R8, R8, 0x1ffc, RZ, 0xc0, !PT ;  /* 0x00001ffc08087812 */ /* 0x000fca00078ec0ff */
[----:B------:R-:W-:-:S05]  /*9e10*/  IMAD.IADD R8, R8, 0x1, R3 ;  /* 0x0000000108087824 */ /* 0x000fca00078e0203 */
[----:B------:R0:W-:Y:S02]  /*9e20*/  ATOMS.POPC.INC.32 RZ, [R8+URZ+0x8a0] ;  /* 0x0008a00008ff7f8c */ /* 0x0001e4000d8000ff */
.L_x_167:
[----:B------:R-:W-:Y:S05]  /*9e30*/  BSYNC.RECONVERGENT B2 ;  /* 0x0000000000027941 */ /* 0x000fea0003800200 */
.L_x_166:
[----:B------:R-:W-:Y:S04]  /*9e40*/  BSSY.RECONVERGENT B2, `(.L_x_168) ;  /* 0x000000a000027945 */ /* 0x000fe80003800200 */
[----:B------:R-:W-:Y:S05]  /*9e50*/  @P1 BRA `(.L_x_169) ;  /* 0x0000000000201947 */ /* 0x000fea0003800000 */
[----:B0-----:R-:W-:Y:S02]  /*9e60*/  LOP3.LUT R8, RZ, R9, RZ, 0x33, !PT ;  /* 0x00000009ff087212 */ /* 0x001fe400078e33ff */
[----:B------:R-:W-:Y:S02]  /*9e70*/  SHF.R.U32.HI R9, RZ, 0xa, R9 ;  /* 0x0000000aff097819 */ /* 0x000fe40000011609 */
[----:B------:R-:W-:-:S04]  /*9e80*/  SHF.R.S32.HI R8, RZ, 0x1f, R8 ;  /* 0x0000001fff087819 */ /* 0x000fc80000011408 */
[----:B------:R-:W-:-:S05]  /*9e90*/  LOP3.LUT R8, R9, R8, RZ, 0x3c, !PT ;  /* 0x0000000809087212 */ /* 0x000fca00078e3cff */
[----:B------:R-:W-:-:S05]  /*9ea0*/  IMAD.SHL.U32 R8, R8, 0x4, RZ ;  /* 0x0000000408087824 */ /* 0x000fca00078e00ff */
[----:B------:R-:W-:-:S05]  /*9eb0*/  LOP3.LUT R8, R8, 0x1ffc, RZ, 0xc0, !PT ;  /* 0x00001ffc08087812 */ /* 0x000fca00078ec0ff */
[----:B------:R-:W-:-:S05]  /*9ec0*/  IMAD.IADD R8, R8, 0x1, R3 ;  /* 0x0000000108087824 */ /* 0x000fca00078e0203 */
[----:B------:R1:W-:Y:S02]  /*9ed0*/  ATOMS.POPC.INC.32 RZ, [R8+URZ+0x8a0] ;  /* 0x0008a00008ff7f8c */ /* 0x0003e4000d8000ff */
.L_x_169:
[----:B------:R-:W-:Y:S05]  /*9ee0*/  BSYNC.RECONVERGENT B2 ;  /* 0x0000000000027941 */ /* 0x000fea0003800200 */
.L_x_168:
[----:B------:R-:W-:Y:S04]  /*9ef0*/  BSSY.RECONVERGENT B2, `(.L_x_170) ;  /* 0x000000a000027945 */ /* 0x000fe80003800200 */
[----:B------:R-:W-:Y:S05]  /*9f00*/  @P2 BRA `(.L_x_171) ;  /* 0x0000000000202947 */ /* 0x000fea0003800000 */
[----:B------:R-:W-:Y:S02]  /*9f10*/  LOP3.LUT R9, RZ, R10, RZ, 0x33, !PT ;  /* 0x0000000aff097212 */ /* 0x000fe400078e33ff */
[----:B------:R-:W-:Y:S02]  /*9f20*/  SHF.R.U32.HI R10, RZ, 0xa, R10 ;  /* 0x0000000aff0a7819 */ /* 0x000fe4000001160a */
[----:B------:R-:W-:-:S04]  /*9f30*/  SHF.R.S32.HI R9, RZ, 0x1f, R9 ;  /* 0x0000001fff097819 */ /* 0x000fc80000011409 */
[----:B------:R-:W-:-:S05]  /*9f40*/  LOP3.LUT R9, R10, R9, RZ, 0x3c, !PT ;  /* 0x000000090a097212 */ /* 0x000fca00078e3cff */
[----:B------:R-:W-:-:S05]  /*9f50*/  IMAD.SHL.U32 R9, R9, 0x4, RZ ;  /* 0x0000000409097824 */ /* 0x000fca00078e00ff */
[----:B01----:R-:W-:-:S05]  /*9f60*/  LOP3.LUT R8, R9, 0x1ffc, RZ, 0xc0, !PT ;  /* 0x00001ffc09087812 */ /* 0x003fca00078ec0ff */
[----:B------:R-:W-:-:S05]  /*9f70*/  IMAD.IADD R8, R8, 0x1, R3 ;  /* 0x0000000108087824 */ /* 0x000fca00078e0203 */
[----:B------:R2:W-:Y:S02]  /*9f80*/  ATOMS.POPC.INC.32 RZ, [R8+URZ+0x8a0] ;  /* 0x0008a00008ff7f8c */ /* 0x0005e4000d8000ff */
.L_x_171:
[----:B------:R-:W-:Y:S05]  /*9f90*/  BSYNC.RECONVERGENT B2 ;  /* 0x0000000000027941 */ /* 0x000fea0003800200 */
.L_x_170:
[----:B------:R-:W-:Y:S04]  /*9fa0*/  BSSY.RECONVERGENT B2, `(.L_x_172) ;  /* 0x000000a000027945 */ /* 0x000fe80003800200 */
[----:B------:R-:W-:Y:S05]  /*9fb0*/  @P3 BRA `(.L_x_173) ;  /* 0x0000000000203947 */ /* 0x000fea0003800000 */
[----:B012---:R-:W-:Y:S02]  /*9fc0*/  LOP3.LUT R8, RZ, R11, RZ, 0x33, !PT ;  /* 0x0000000bff087212 */ /* 0x007fe400078e33ff */
[----:B------:R-:W-:Y:S02]  /*9fd0*/  SHF.R.U32.HI R11, RZ, 0xa, R11 ;  /* 0x0000000aff0b7819 */ /* 0x000fe4000001160b */
[----:B------:R-:W-:-:S04]  /*9fe0*/  SHF.R.S32.HI R8, RZ, 0x1f, R8 ;  /* 0x0000001fff087819 */ /* 0x000fc80000011408 */
[----:B------:R-:W-:-:S05]  /*9ff0*/  LOP3.LUT R8, R11, R8, RZ, 0x3c, !PT ;  /* 0x000000080b087212 */ /* 0x000fca00078e3cff */
[----:B------:R-:W-:-:S05]  /*a000*/  IMAD.SHL.U32 R8, R8, 0x4, RZ ;  /* 0x0000000408087824 */ /* 0x000fca00078e00ff */
[----:B------:R-:W-:-:S05]  /*a010*/  LOP3.LUT R8, R8, 0x1ffc, RZ, 0xc0, !PT ;  /* 0x00001ffc08087812 */ /* 0x000fca00078ec0ff */
[----:B------:R-:W-:-:S05]  /*a020*/  IMAD.IADD R8, R8, 0x1, R3 ;  /* 0x0000000108087824 */ /* 0x000fca00078e0203 */
[----:B------:R3:W-:Y:S02]  /*a030*/  ATOMS.POPC.INC.32 RZ, [R8+URZ+0x8a0] ;  /* 0x0008a00008ff7f8c */ /* 0x0007e4000d8000ff */
.L_x_173:
[----:B------:R-:W-:Y:S05]  /*a040*/  BSYNC.RECONVERGENT B2 ;  /* 0x0000000000027941 */ /* 0x000fea0003800200 */
.L_x_172:
[----:B------:R-:W-:-:S05]  /*a050*/  VIADD R2, R2, 0x200 ;  /* 0x0000020002027836 */ /* 0x000fca0000000000 */
[----:B------:R-:W-:-:S13]  /*a060*/  ISETP.GT.AND P0, PT, R17, R2, PT ;  /* 0x000000021100720c */ /* 0x000fda0003f04270 */
[----:B------:R-:W-:Y:S05]  /*a070*/  @P0 BRA `(.L_x_174) ;  /* 0xfffffff800e40947 */ /* 0x000fea000383ffff */
.L_x_165:
[----:B------:R-:W-:Y:S05]  /*a080*/  BSYNC.RECONVERGENT B1 ;  /* 0x0000000000017941 */ /* 0x000fea0003800200 */
.L_x_164:
[----:B------:R-:W-:Y:S01]  /*a090*/  ISETP.GE.U32.AND P0, PT, R0, R15, PT ;  /* 0x0000000f0000720c */ /* 0x000fe20003f06070 */
[----:B------:R-:W-:Y:S01]  /*a0a0*/  IMAD.IADD R2, R15, 0x1, R0 ;  /* 0x000000010f027824 */ /* 0x000fe200078e0200 */
[----:B------:R-:W-:Y:S03]  /*a0b0*/  BSSY.RECONVERGENT B1, `(.L_x_175) ;  /* 0x0000015000017945 */ /* 0x000fe60003800200 */
[----:B------:R-:W-:-:S05]  /*a0c0*/  IMAD R17, R17, 0x4, R2 ;  /* 0x0000000411117824 */ /* 0x000fca00078e0202 */
[----:B------:R-:W-:-:S03]  /*a0d0*/  ISETP.GE.AND P1, PT, R17, UR18, PT ;  /* 0x0000001211007c0c */ /* 0x000fc6000bf26270 */
[----:B------:R-:W-:Y:S10]  /*a0e0*/  @P0 BRA `(.L_x_176) ;  /* 0x0000000000440947 */ /* 0x000ff40003800000 */
[----:B0123--:R-:W-:-:S04]  /*a0f0*/  LEA R8, P0, R0, UR10, 0x2 ;  /* 0x0000000a00087c11 */ /* 0x00ffc8000f8010ff */
[----:B------:R-:W-:-:S05]  /*a100*/  LEA.HI.X R9, R0, UR4, RZ, 0x2, P0 ;  /* 0x0000000400097c11 */ /* 0x000fca00080f14ff */
[----:B------:R-:W2:Y:S02]  /*a110*/  LDG.E R8, desc[UR12][R8.64] ;  /* 0x0000000c08087981 */ /* 0x000ea4000c1e1900 */
[C---:B--2---:R-:W-:Y:S02]  /*a120*/  ISETP.GE.AND P0, PT, R8.reuse, RZ, PT ;  /* 0x000000ff0800720c */ /* 0x044fe40003f06270 */
[----:B------:R-:W-:-:S04]  /*a130*/  LOP3.LUT R11, R8, 0x7fe00000, RZ, 0xc, !PT ;  /* 0x7fe00000080b7812 */ /* 0x000fc800078e0cff */
[----:B------:R-:W-:-:S04]  /*a140*/  SEL R11, R8, R11, !P0 ;  /* 0x0000000b080b7207 */ /* 0x000fc80004000000 */
[----:B------:R-:W-:-:S04]  /*a150*/  LOP3.LUT R11, R11, UR6, RZ, 0x3c, !PT ;  /* 0x000000060b0b7c12 */ /* 0x000fc8000f8e3cff */
[----:B------:R-:W-:-:S13]  /*a160*/  ISETP.GT.U32.AND P0, PT, R11, 0x1fffff, PT ;  /* 0x001fffff0b00780c */ /* 0x000fda0003f04070 */
[----:B------:R-:W-:Y:S05]  /*a170*/  @P0 BRA `(.L_x_176) ;  /* 0x0000000000200947 */ /* 0x000fea0003800000 */
        /* <DEDUP_REMOVED lines=8> */
.L_x_176:
[----:B------:R-:W-:Y:S05]  /*a200*/  BSYNC.RECONVERGENT B1 ;  /* 0x0000000000017941 */ /* 0x000fea0003800200 */
.L_x_175:
[----:B------:R-:W-:Y:S05]  /*a210*/  @P1 BRA `(.L_x_177) ;  /* 0x0000001400801947 */ /* 0x000fea0003800000 */
[----:B01234-:R-:W-:-:S06]  /*a220*/  IMAD.WIDE R8, R17, 0x4, R4 ;  /* 0x0000000411087825 */ /* 0x01ffcc00078e0204 */
        /* <DEDUP_REMOVED lines=14> */
[----:B------:R0:W-:Y:S01]  /*a310*/  ATOMS.POPC.INC.32 RZ, [R8+URZ+0x8a0] ;  /* 0x0008a00008ff7f8c */ /* 0x0001e2000d8000ff */
[----:B------:R-:W-:Y:S05]  /*a320*/  BRA `(.L_x_177) ;  /* 0x00000014003c7947 */ /* 0x000fea0003800000 */
.L_x_163:
[----:B------:R-:W-:Y:S01]  /*a330*/  VIADD R20, R0, UR16 ;  /* 0x0000001000147c36 */ /* 0x000fe20008000000 */
[----:B------:R-:W0:Y:S04]  /*a340*/  LDCU UR7, c[0x0][0x3a4] ;  /* 0x00007480ff0777ac */ /* 0x000e280008000800 */
        /* <DEDUP_REMOVED lines=8> */
[----:B------:R-:W-:-:S11]  /*a3d0*/  LEA.HI R2, R22, 0x1, RZ, 0x17 ;  /* 0x0000000116027811 */ /* 0x000fd600078fb8ff */
[----:B------:R-:W-:Y:S05]  /*a3e0*/  @!P0 BRA `(.L_x_179) ;  /* 0x0000000800bc8947 */ /* 0x000fea0003800000 */
[----:B------:R-:W-:Y:S01]  /*a3f0*/  LOP3.LUT R0, R2, 0xfffff8, RZ, 0xc0, !PT ;  /* 0x00fffff802007812 */ /* 0x000fe200078ec0ff */
[C---:B------:R-:W-:Y:S02]  /*a400*/  VIADD R33, R20.reuse, 0xe00 ;  /* 0x00000e0014217836 */ /* 0x040fe40000000000 */
[C---:B------:R-:W-:Y:S02]  /*a410*/  VIADD R31, R20.reuse, 0xc00 ;  /* 0x00000c00141f7836 */ /* 0x040fe40000000000 */
[C---:B------:R-:W-:Y:S02]  /*a420*/  VIADD R29, R20.reuse, 0x800 ;  /* 0x00000800141d7836 */ /* 0x040fe40000000000 */
[C---:B------:R-:W-:Y:S02]  /*a430*/  VIADD R27, R20.reuse, 0xa00 ;  /* 0x00000a00141b7836 */ /* 0x040fe40000000000 */
[C---:B------:R-:W-:Y:S02]  /*a440*/  VIADD R25, R20.reuse, 0x600 ;  /* 0x0000060014197836 */ /* 0x040fe40000000000 */
[----:B---3--:R-:W-:-:S02]  /*a450*/  VIADD R23, R20, 0x400 ;  /* 0x0000040014177836 */ /* 0x008fc40000000000 */
        /* <DEDUP_REMOVED lines=9> */
.L_x_196:
[----:B------:R-:W-:-:S04]  /*a4f0*/  IMAD.WIDE R36, R35, 0x4, R6 ;  /* 0x0000000423247825 */ /* 0x000fc800078e0206 */
[--C-:B------:R-:W-:Y:S02]  /*a500*/  IMAD.WIDE R14, R21, 0x4, R6.reuse ;  /* 0x00000004150e7825 */ /* 0x100fe400078e0206 */
[----:B---3--:R-:W3:Y:S02]  /*a510*/  LDG.E R36, desc[UR12][R36.64] ;  /* 0x0000000c24247981 */ /* 0x008ee4000c1e1900 */
[--C-:B--2---:R-:W-:Y:S02]  /*a520*/  IMAD.WIDE R16, R23, 0x4, R6.reuse ;  /* 0x0000000417107825 */ /* 0x104fe400078e0206 */
[----:B-1----:R1:W2:Y:S02]  /*a530*/  LDG.E R24, desc[UR12][R14.64] ;  /* 0x0000000c0e187981 */ /* 0x0022a4000c1e1900 */
[--C-:B----4-:R-:W-:Y:S02]  /*a540*/  IMAD.WIDE R10, R25, 0x4, R6.reuse ;  /* 0x00000004190a7825 */ /* 0x110fe400078e0206 */
[----:B------:R4:W5:Y:S02]  /*a550*/  LDG.E R16, desc[UR12][R16.64] ;  /* 0x0000000c10107981 */ /* 0x000964000c1e1900 */
[----:B------:R-:W-:-:S02]  /*a560*/  IMAD.WIDE R12, R29, 0x4, R6 ;  /* 0x000000041d0c7825 */ /* 0x000fc400078e0206 */
[----:B------:R0:W5:Y:S02]  /*a570*/  LDG.E R10, desc[UR12][R10.64] ;  /* 0x0000000c0a0a7981 */ /* 0x000164000c1e1900 */
[--C-:B------:R-:W-:Y:S02]  /*a580*/  IMAD.WIDE R8, R27, 0x4, R6.reuse ;  /* 0x000000041b087825 */ /* 0x100fe400078e0206 */
[----:B------:R-:W5:Y:S02]  /*a590*/  LDG.E R12, desc[UR12][R12.64] ;  /* 0x0000000c0c0c7981 */ /* 0x000f64000c1e1900 */
[--C-:B-1----:R-:W-:Y:S02]  /*a5a0*/  IMAD.WIDE R14, R31, 0x4, R6.reuse ;  /* 0x000000041f0e7825 */ /* 0x102fe400078e0206 */
[----:B------:R1:W5:Y:S02]  /*a5b0*/  LDG.E R8, desc[UR12][R8.64] ;  /* 0x0000000c08087981 */ /* 0x000364000c1e1900 */
[----:B------:R-:W-:-:S02]  /*a5c0*/  IMAD.WIDE R18, R33, 0x4, R6 ;  /* 0x0000000421127825 */ /* 0x000fc400078e0206 */
[----:B------:R1:W5:Y:S04]  /*a5d0*/  LDG.E R14, desc[UR12][R14.64] ;  /* 0x0000000c0e0e7981 */ /* 0x000368000c1e1900 */
[----:B------:R-:W5:Y:S01]  /*a5e0*/  LDG.E R18, desc[UR12][R18.64] ;  /* 0x0000000c12127981 */ /* 0x000f62000c1e1900 */
[----:B------:R-:W-:Y:S01]  /*a5f0*/  BSSY.RECONVERGENT B2, `(.L_x_180) ;  /* 0x0000033000027945 */ /* 0x000fe20003800200 */
[C---:B---3--:R-:W-:Y:S02]  /*a600*/  ISETP.GE.AND P1, PT, R36.reuse, RZ, PT ;  /* 0x000000ff2400720c */ /* 0x048fe40003f26270 */
[----:B------:R-:W-:Y:S02]  /*a610*/  LOP3.LUT R37, R36, 0x7fe00000, RZ, 0xc, !PT ;  /* 0x7fe0000024257812 */ /* 0x000fe400078e0cff */
[----:B--2---:R-:W-:-:S02]  /*a620*/  ISETP.GE.AND P0, PT, R24, RZ, PT ;  /* 0x000000ff1800720c */ /* 0x004fc40003f06270 */
[----:B----4-:R-:W-:Y:S02]  /*a630*/  LOP3.LUT R17, R24, 0x7fe00000, RZ, 0xc, !PT ;  /* 0x7fe0000018117812 */ /* 0x010fe400078e0cff */
[C---:B-----5:R-:W-:Y:S02]  /*a640*/  ISETP.GE.AND P2, PT, R16.reuse, RZ, PT ;  /* 0x000000ff1000720c */ /* 0x060fe40003f46270 */
[----:B0-----:R-:W-:Y:S02]  /*a650*/  LOP3.LUT R11, R16, 0x7fe00000, RZ, 0xc, !PT ;  /* 0x7fe00000100b7812 */ /* 0x001fe400078e0cff */
[----:B------:R-:W-:Y:S02]  /*a660*/  SEL R37, R36, R37, !P1 ;  /* 0x0000002524257207 */ /* 0x000fe40004800000 */
[----:B------:R-:W-:Y:S02]  /*a670*/  SEL R17, R24, R17, !P0 ;  /* 0x0000001118117207 */ /* 0x000fe40004000000 */
[----:B------:R-:W-:-:S02]  /*a680*/  SEL R11, R16, R11, !P2 ;  /* 0x0000000b100b7207 */ /* 0x000fc40005000000 */
[----:B------:R-:W-:Y:S02]  /*a690*/  LOP3.LUT R37, R37, UR6, RZ, 0x3c, !PT ;  /* 0x0000000625257c12 */ /* 0x000fe4000f8e3cff */
[----:B------:R-:W-:Y:S02]  /*a6a0*/  LOP3.LUT R17, R17, UR6, RZ, 0x3c, !PT ;  /* 0x0000000611117c12 */ /* 0x000fe4000f8e3cff */
[----:B------:R-:W-:Y:S02]  /*a6b0*/  LOP3.LUT R11, R11, UR6, RZ, 0x3c, !PT ;  /* 0x000000060b0b7c12 */ /* 0x000fe4000f8e3cff */
[----:B------:R-:W-:Y:S02]  /*a6c0*/  ISETP.GT.U32.AND P1, PT, R37, 0x1fffff, PT ;  /* 0x001fffff2500780c */ /* 0x000fe40003f24070 */
[C---:B------:R-:W-:Y:S02]  /*a6d0*/  ISETP.GE.AND P3, PT, R10.reuse, RZ, PT ;  /* 0x000000ff0a00720c */ /* 0x040fe40003f66270 */
[----:B-1----:R-:W-:-:S02]  /*a6e0*/  LOP3.LUT R9, R10, 0x7fe00000, RZ, 0xc, !PT ;  /* 0x7fe000000a097812 */ /* 0x002fc400078e0cff */
[----:B------:R-:W-:Y:S02]  /*a6f0*/  ISETP.GT.U32.AND P6, PT, R17, 0x1fffff, PT ;  /* 0x001fffff1100780c */ /* 0x000fe40003fc4070 */
[----:B------:R-:W-:Y:S02]  /*a700*/  ISETP.GT.U32.AND P0, PT, R11, 0x1fffff, PT ;  /* 0x001fffff0b00780c */ /* 0x000fe40003f04070 */
[----:B------:R-:W-:Y:S02]  /*a710*/  P2R R13, PR, RZ, 0x2 ;  /* 0x00000002ff0d7803 */ /* 0x000fe40000000000 */
[----:B------:R-:W-:Y:S02]  /*a720*/  SEL R9, R10, R9, !P3 ;  /* 0x000000090a097207 */ /* 0x000fe40005800000 */
[C---:B------:R-:W-:Y:S02]  /*a730*/  ISETP.GE.AND P1, PT, R12.reuse, RZ, PT ;  /* 0x000000ff0c00720c */ /* 0x040fe40003f26270 */
[----:B------:R-:W-:-:S02]  /*a740*/  LOP3.LUT R11, R12, 0x7fe00000, RZ, 0xc, !PT ;  /* 0x7fe000000c0b7812 */ /* 0x000fc400078e0cff */
[C---:B------:R-:W-:Y:S02]  /*a750*/  ISETP.GE.AND P2, PT, R8.reuse, RZ, PT ;  /* 0x000000ff0800720c */ /* 0x040fe40003f46270 */
[----:B------:R-:W-:Y:S02]  /*a760*/  LOP3.LUT R15, R8, 0x7fe00000, RZ, 0xc, !PT ;  /* 0x7fe00000080f7812 */ /* 0x000fe400078e0cff */
[C---:B------:R-:W-:Y:S02]  /*a770*/  ISETP.GE.AND P3, PT, R14.reuse, RZ, PT ;  /* 0x000000ff0e00720c */ /* 0x040fe40003f66270 */
[----:B------:R-:W-:Y:S02]  /*a780*/  LOP3.LUT R17, R14, 0x7fe00000, RZ, 0xc, !PT ;  /* 0x7fe000000e117812 */ /* 0x000fe400078e0cff */
[C---:B------:R-:W-:Y:S02]  /*a790*/  ISETP.GE.AND P4, PT, R18.reuse, RZ, PT ;  /* 0x000000ff1200720c */ /* 0x040fe40003f86270 */
[----:B------:R-:W-:-:S02]  /*a7a0*/  LOP3.LUT R19, R18, 0x7fe00000, RZ, 0xc, !PT ;  /* 0x7fe0000012137812 */ /* 0x000fc400078e0cff */
[----:B------:R-:W-:Y:S02]  /*a7b0*/  SEL R11, R12, R11, !P1 ;  /* 0x0000000b0c0b7207 */ /* 0x000fe40004800000 */
[----:B------:R-:W-:Y:S02]  /*a7c0*/  SEL R15, R8, R15, !P2 ;  /* 0x0000000f080f7207 */ /* 0x000fe40005000000 */
[----:B------:R-:W-:Y:S02]  /*a7d0*/  SEL R17, R14, R17, !P3 ;  /* 0x000000110e117207 */ /* 0x000fe40005800000 */
[----:B------:R-:W-:Y:S02]  /*a7e0*/  SEL R19, R18, R19, !P4 ;  /* 0x0000001312137207 */ /* 0x000fe40006000000 */
[----:B------:R-:W-:Y:S02]  /*a7f0*/  LOP3.LUT R9, R9, UR6, RZ, 0x3c, !PT ;  /* 0x0000000609097c12 */ /* 0x000fe4000f8e3cff */
[----:B------:R-:W-:-:S02]  /*a800*/  LOP3.LUT R11, R11, UR6, RZ, 0x3c, !PT ;  /* 0x000000060b0b7c12 */ /* 0x000fc4000f8e3cff */
[----:B------:R-:W-:Y:S02]  /*a810*/  LOP3.LUT R15, R15, UR6, RZ, 0x3c, !PT ;  /* 0x000000060f0f7c12 */ /* 0x000fe4000f8e3cff */
[----:B------:R-:W-:Y:S02]  /*a820*/  LOP3.LUT R17, R17, UR6, RZ, 0x3c, !PT ;  /* 0x0000000611117c12 */ /* 0x000fe4000f8e3cff */
[----:B------:R-:W-:Y:S02]  /*a830*/  LOP3.LUT R19, R19, UR6, RZ, 0x3c, !PT ;  /* 0x0000000613137c12 */ /* 0x000fe4000f8e3cff */
[----:B------:R-:W-:Y:S02]  /*a840*/  ISETP.GT.U32.AND P1, PT, R9, 0x1fffff, PT ;  /* 0x001fffff0900780c */ /* 0x000fe40003f24070 */
[----:B------:R-:W-:Y:S02]  /*a850*/  ISETP.GT.U32.AND P2, PT, R11, 0x1fffff, PT ;  /* 0x001fffff0b00780c */ /* 0x000fe40003f44070 */
[----:B------:R-:W-:-:S02]  /*a860*/  ISETP.GT.U32.AND P3, PT, R15, 0x1fffff, PT ;  /* 0x001fffff0f00780c */ /* 0x000fc40003f64070 */
        /* <DEDUP_REMOVED lines=11> */
.L_x_181:
[----:B------:R-:W-:Y:S05]  /*a920*/  BSYNC.RECONVERGENT B2 ;  /* 0x0000000000027941 */ /* 0x000fea0003800200 */
.L_x_180:
[----:B------:R-:W-:Y:S01]  /*a930*/  ISETP.NE.AND P6, PT, R13, RZ, PT ;  /* 0x000000ff0d00720c */ /* 0x000fe20003fc5270 */
[----:B------:R-:W-:-:S12]  /*a940*/  BSSY.RECONVERGENT B2, `(.L_x_182) ;  /* 0x000000a000027945 */ /* 0x000fd80003800200 */
[----:B------:R-:W-:Y:S05]  /*a950*/  @P6 BRA `(.L_x_183) ;  /* 0x0000000000206947 */ /* 0x000fea0003800000 */
[----:B------:R-:W-:Y:S02]  /*a960*/  LOP3.LUT R9, RZ, R36, RZ, 0x33, !PT ;  /* 0x00000024ff097212 */ /* 0x000fe400078e33ff */
[----:B------:R-:W-:Y:S02]  /*a970*/  SHF.R.U32.HI R36, RZ, 0xa, R36 ;  /* 0x0000000aff247819 */ /* 0x000fe40000011624 */
[----:B------:R-:W-:-:S04]  /*a980*/  SHF.R.S32.HI R9, RZ, 0x1f, R9 ;  /* 0x0000001fff097819 */ /* 0x000fc80000011409 */
[----:B------:R-:W-:-:S05]  /*a990*/  LOP3.LUT R9, R36, R9, RZ, 0x3c, !PT ;  /* 0x0000000924097212 */ /* 0x000fca00078e3cff */
[----:B------:R-:W-:-:S05]  /*a9a0*/  IMAD.SHL.U32 R9, R9, 0x4, RZ ;  /* 0x0000000409097824 */ /* 0x000fca00078e00ff */
[----:B0-----:R-:W-:-:S05]  /*a9b0*/  LOP3.LUT R24, R9, 0x1ffc, RZ, 0xc0, !PT ;  /* 0x00001ffc09187812 */ /* 0x001fca00078ec0ff */
[----:B------:R-:W-:-:S05]  /*a9c0*/  IMAD.IADD R24, R24, 0x1, R3 ;  /* 0x0000000118187824 */ /* 0x000fca00078e0203 */
[----:B------:R1:W-:Y:S02]  /*a9d0*/  ATOMS.POPC.INC.32 RZ, [R24+URZ+0x8a0] ;  /* 0x0008a00018ff7f8c */ /* 0x0003e4000d8000ff */
.L_x_183:
[----:B------:R-:W-:Y:S05]  /*a9e0*/  BSYNC.RECONVERGENT B2 ;  /* 0x0000000000027941 */ /* 0x000fea0003800200 */
.L_x_182:
[----:B------:R-:W-:Y:S04]  /*a9f0*/  BSSY.RECONVERGENT B2, `(.L_x_184) ;  /* 0x000000a000027945 */ /* 0x000fe80003800200 */
        /* <DEDUP_REMOVED lines=9> */
.L_x_185:
[----:B------:R-:W-:Y:S05]  /*aa90*/  BSYNC.RECONVERGENT B2 ;  /* 0x0000000000027941 */ /* 0x000fea0003800200 */
.L_x_184:
        /* <DEDUP_REMOVED lines=10> */
.L_x_187:
[----:B------:R-:W-:Y:S05]  /*ab40*/  BSYNC.RECONVERGENT B2 ;  /* 0x0000000000027941 */ /* 0x000fea0003800200 */
.L_x_186:
[----:B------:R-:W-:Y:S04]  /*ab50*/  BSSY.RECONVERGENT B2, `(.L_x_188) ;  /* 0x000000a000027945 */ /* 0x000fe80003800200 */
[----:B------:R-:W-:Y:S05]  /*ab60*/  @P2 BRA `(.L_x_189) ;  /* 0x0000000000202947 */ /* 0x000fea0003800000 */
[----:B------:R-:W-:Y:S02]  /*ab70*/  LOP3.LUT R9, RZ, R12, RZ, 0x33, !PT ;  /* 0x0000000cff097212 */ /* 0x000fe400078e33ff */
[----:B------:R-:W-:Y:S02]  /*ab80*/  SHF.R.U32.HI R12, RZ, 0xa, R12 ;  /* 0x0000000aff0c7819 */ /* 0x000fe4000001160c */
[----:B------:R-:W-:-:S04]  /*ab90*/  SHF.R.S32.HI R9, RZ, 0x1f, R9 ;  /* 0x0000001fff097819 */ /* 0x000fc80000011409 */
[----:B------:R-:W-:-:S05]  /*aba0*/  LOP3.LUT R9, R12, R9, RZ, 0x3c, !PT ;  /* 0x000000090c097212 */ /* 0x000fca00078e3cff */
[----:B------:R-:W-:-:S05]  /*abb0*/  IMAD.SHL.U32 R9, R9, 0x4, RZ ;  /* 0x0000000409097824 */ /* 0x000fca00078e00ff */
[----:B---3--:R-:W-:-:S05]  /*abc0*/  LOP3.LUT R10, R9, 0x1ffc, RZ, 0xc0, !PT ;  /* 0x00001ffc090a7812 */ /* 0x008fca00078ec0ff */
[----:B------:R-:W-:-:S05]  /*abd0*/  IMAD.IADD R10, R10, 0x1, R3 ;  /* 0x000000010a0a7824 */ /* 0x000fca00078e0203 */
[----:B------:R4:W-:Y:S02]  /*abe0*/  ATOMS.POPC.INC.32 RZ, [R10+URZ+0x8a0] ;  /* 0x0008a0000aff7f8c */ /* 0x0009e4000d8000ff */
.L_x_189:
[----:B------:R-:W-:Y:S05]  /*abf0*/  BSYNC.RECONVERGENT B2 ;  /* 0x0000000000027941 */ /* 0x000fea0003800200 */
.L_x_188:
        /* <DEDUP_REMOVED lines=10> */
.L_x_191:
[----:B------:R-:W-:Y:S05]  /*aca0*/  BSYNC.RECONVERGENT B2 ;  /* 0x0000000000027941 */ /* 0x000fea0003800200 */
.L_x_190:
[----:B------:R-:W-:Y:S04]  /*acb0*/  BSSY.RECONVERGENT B2, `(.L_x_192) ;  /* 0x000000a000027945 */ /* 0x000fe80003800200 */
        /* <DEDUP_REMOVED lines=9> */
.L_x_193:
[----:B------:R-:W-:Y:S05]  /*ad50*/  BSYNC.RECONVERGENT B2 ;  /* 0x0000000000027941 */ /* 0x000fea0003800200 */
.L_x_192:
        /* <DEDUP_REMOVED lines=10> */
.L_x_195:
[----:B------:R-:W-:Y:S05]  /*ae00*/  BSYNC.RECONVERGENT B2 ;  /* 0x0000000000027941 */ /* 0x000fea0003800200 */
.L_x_194:
[----:B------:R-:W-:Y:S02]  /*ae10*/  VIADD R0, R0, 0x8 ;  /* 0x0000000800007836 */ /* 0x000fe40000000000 */
[----:B0-----:R-:W-:Y:S02]  /*ae20*/  IMAD.U32 R8, RZ, RZ, UR7 ;  /* 0x00000007ff087e24 */ /* 0x001fe4000f8e00ff */
[----:B------:R-:W-:Y:S01]  /*ae30*/  VIADD R20, R20, 0x1000 ;  /* 0x0000100014147836 */ /* 0x000fe20000000000 */
[----:B------:R-:W-:Y:S01]  /*ae40*/  ISETP.NE.AND P0, PT, R0, RZ, PT ;  /* 0x000000ff0000720c */ /* 0x000fe20003f05270 */
[C---:B------:R-:W-:Y:S02]  /*ae50*/  IMAD R33, R8.reuse, 0x1000, R33 ;  /* 0x0000100008217824 */ /* 0x040fe400078e0221 */
[C---:B------:R-:W-:Y:S02]  /*ae60*/  IMAD R31, R8.reuse, 0x1000, R31 ;  /* 0x00001000081f7824 */ /* 0x040fe400078e021f */
[----:B------:R-:W-:-:S02]  /*ae70*/  IMAD R29, R8, 0x1000, R29 ;  /* 0x00001000081d7824 */ /* 0x000fc400078e021d */
[C---:B------:R-:W-:Y:S02]  /*ae80*/  IMAD R27, R8.reuse, 0x1000, R27 ;  /* 0x00001000081b7824 */ /* 0x040fe400078e021b */
[C---:B------:R-:W-:Y:S02]  /*ae90*/  IMAD R25, R8.reuse, 0x1000, R25 ;  /* 0x0000100008197824 */ /* 0x040fe400078e0219 */
[C---:B------:R-:W-:Y:S02]  /*aea0*/  IMAD R23, R8.reuse, 0x1000, R23 ;  /* 0x0000100008177824 */ /* 0x040fe400078e0217 */
[C---:B------:R-:W-:Y:S02]  /*aeb0*/  IMAD R35, R8.reuse, 0x1000, R35 ;  /* 0x0000100008237824 */ /* 0x040fe400078e0223 */
[----:B------:R-:W-:Y:S01]  /*aec0*/  IMAD R21, R8, 0x1000, R21 ;  /* 0x0000100008157824 */ /* 0x000fe200078e0215 */
[----:B------:R-:W-:Y:S06]  /*aed0*/  @P0 BRA `(.L_x_196) ;  /* 0xfffffff400840947 */ /* 0x000fec000383ffff */
.L_x_179:
[----:B0-----:R-:W-:Y:S05]  /*aee0*/  BSYNC.RECONVERGENT B1 ;  /* 0x0000000000017941 */ /* 0x001fea0003800200 */
.L_x_178:
[----:B------:R-:W-:-:S13]  /*aef0*/  LOP3.LUT P0, R0, R2, 0x7, RZ, 0xc0, !PT ;  /* 0x0000000702007812 */ /* 0x000fda000780c0ff */
[----:B------:R-:W-:Y:S05]  /*af00*/  @!P0 BRA `(.L_x_177) ;  /* 0x0000000800448947 */ /* 0x000fea0003800000 */
[----:B------:R-:W-:Y:S01]  /*af10*/  ISETP.GE.U32.AND P0, PT, R0, 0x4, PT ;  /* 0x000000040000780c */ /* 0x000fe20003f06070 */
[----:B------:R-:W-:-:S12]  /*af20*/  BSSY.RECONVERGENT B1, `(.L_x_197) ;  /* 0x000004f000017945 */ /* 0x000fd80003800200 */
[----:B------:R-:W-:Y:S05]  /*af30*/  @!P0 BRA `(.L_x_198) ;  /* 0x0000000400348947 */ /* 0x000fea0003800000 */
[----:B------:R-:W-:-:S04]  /*af40*/  IMAD R11, R20, R8, RZ ;  /* 0x00000008140b7224 */ /* 0x000fc800078e02ff */
[C-C-:B------:R-:W-:Y:S02]  /*af50*/  IMAD R13, R8.reuse, 0x200, R11.reuse ;  /* 0x00000200080d7824 */ /* 0x140fe400078e020b */
[----:B------:R-:W-:Y:S02]  /*af60*/  IMAD R15, R8, 0x400, R11 ;  /* 0x00000400080f7824 */ /* 0x000fe400078e020b */
[----:B---34-:R-:W-:-:S04]  /*af70*/  IMAD.WIDE R10, R11, 0x4, R6 ;  /* 0x000000040b0a7825 */ /* 0x018fc800078e0206 */
[----:B------:R-:W-:Y:S01]  /*af80*/  IMAD R17, R8, 0x200, R15 ;  /* 0x0000020008117824 */ /* 0x000fe200078e020f */
[----:B------:R-:W3:Y:S01]  /*af90*/  LDG.E R21, desc[UR12][R10.64] ;  /* 0x0000000c0a157981 */ /* 0x000ee2000c1e1900 */
[----:B------:R-:W-:-:S04]  /*afa0*/  IMAD.WIDE R12, R13, 0x4, R6 ;  /* 0x000000040d0c7825 */ /* 0x000fc800078e0206 */
[--C-:B------:R-:W-:Y:S02]  /*afb0*/  IMAD.WIDE R14, R15, 0x4, R6.reuse ;  /* 0x000000040f0e7825 */ /* 0x100fe400078e0206 */
[----:B------:R-:W4:Y:S02]  /*afc0*/  LDG.E R12, desc[UR12][R12.64] ;  /* 0x0000000c0c0c7981 */ /* 0x000f24000c1e1900 */
[----:B--2---:R-:W-:Y:S02]  /*afd0*/  IMAD.WIDE R16, R17, 0x4, R6 ;  /* 0x0000000411107825 */ /* 0x004fe400078e0206 */
[----:B------:R-:W2:Y:S04]  /*afe0*/  LDG.E R9, desc[UR12][R14.64] ;  /* 0x0000000c0e097981 */ /* 0x000ea8000c1e1900 */
[----:B------:R-:W5:Y:S01]  /*aff0*/  LDG.E R0, desc[UR12][R16.64] ;  /* 0x0000000c10007981 */ /* 0x000f62000c1e1900 */
[----:B------:R-:W-:Y:S01]  /*b000*/  BSSY.RECONVERGENT B2, `(.L_x_199) ;  /* 0x000001e000027945 */ /* 0x000fe20003800200 */
[----:B---3--:R-:W-:-:S02]  /*b010*/  ISETP.GE.AND P0, PT, R21, RZ, PT ;  /* 0x000000ff1500720c */ /* 0x008fc40003f06270 */
[----:B------:R-:W-:-:S04]  /*b020*/  LOP3.LUT R18, R21, 0x7fe00000, RZ, 0xc, !PT ;  /* 0x7fe0000015127812 */ /* 0x000fc800078e0cff */
[----:B------:R-:W-:-:S04]  /*b030*/  SEL R18, R21, R18, !P0 ;  /* 0x0000001215127207 */ /* 0x000fc80004000000 */
[----:B------:R-:W-:-:S04]  /*b040*/  LOP3.LUT R18, R18, UR6, RZ, 0x3c, !PT ;  /* 0x0000000612127c12 */ /* 0x000fc8000f8e3cff */
[----:B------:R-:W-:Y:S02]  /*b050*/  ISETP.GT.U32.AND P0, PT, R18, 0x1fffff, PT ;  /* 0x001fffff1200780c */ /* 0x000fe40003f04070 */
[C---:B----4-:R-:W-:Y:S02]  /*b060*/  ISETP.GE.AND P1, PT, R12.reuse, RZ, PT ;  /* 0x000000ff0c00720c */ /* 0x050fe40003f26270 */
[----:B------:R-:W-:Y:S02]  /*b070*/  LOP3.LUT R19, R12, 0x7fe00000, RZ, 0xc, !PT ;  /* 0x7fe000000c137812 */ /* 0x000fe400078e0cff */
[C---:B--2---:R-:W-:Y:S02]  /*b080*/  ISETP.GE.AND P2, PT, R9.reuse, RZ, PT ;  /* 0x000000ff0900720c */ /* 0x044fe40003f46270 */
[----:B-1----:R-:W-:Y:S02]  /*b090*/  LOP3.LUT R24, R9, 0x7fe00000, RZ, 0xc, !PT ;  /* 0x7fe0000009187812 */ /* 0x002fe400078e0cff */
[----:B-----5:R-:W-:-:S02]  /*b0a0*/  ISETP.GE.AND P3, PT, R0, RZ, PT ;  /* 0x000000ff0000720c */ /* 0x020fc40003f66270 */
[----:B------:R-:W-:Y:S02]  /*b0b0*/  LOP3.LUT R11, R0, 0x7fe00000, RZ, 0xc, !PT ;  /* 0x7fe00000000b7812 */ /* 0x000fe400078e0cff */
[----:B------:R-:W-:Y:S02]  /*b0c0*/  SEL R19, R12, R19, !P1 ;  /* 0x000000130c137207 */ /* 0x000fe40004800000 */
[----:B------:R-:W-:Y:S02]  /*b0d0*/  SEL R24, R9, R24, !P2 ;  /* 0x0000001809187207 */ /* 0x000fe40005000000 */
[----:B------:R-:W-:Y:S02]  /*b0e0*/  SEL R11, R0, R11, !P3 ;  /* 0x0000000b000b7207 */ /* 0x000fe40005800000 */
[----:B------:R-:W-:Y:S02]  /*b0f0*/  LOP3.LUT R19, R19, UR6, RZ, 0x3c, !PT ;  /* 0x0000000613137c12 */ /* 0x000fe4000f8e3cff */
[----:B------:R-:W-:-:S02]  /*b100*/  LOP3.LUT R24, R24, UR6, RZ, 0x3c, !PT ;  /* 0x0000000618187c12 */ /* 0x000fc4000f8e3cff */
[----:B------:R-:W-:Y:S02]  /*b110*/  LOP3.LUT R11, R11, UR6, RZ, 0x3c, !PT ;  /* 0x000000060b0b7c12 */ /* 0x000fe4000f8e3cff */
        /* <DEDUP_REMOVED lines=12> */
.L_x_200:
[----:B------:R-:W-:Y:S05]  /*b1e0*/  BSYNC.RECONVERGENT B2 ;  /* 0x0000000000027941 */ /* 0x000fea0003800200 */
.L_x_199:
[----:B------:R-:W-:Y:S04]  /*b1f0*/  BSSY.RECONVERGENT B2, `(.L_x_201) ;  /* 0x000000a000027945 */ /* 0x000fe80003800200 */
[----:B------:R-:W-:Y:S05]  /*b200*/  @P1 BRA `(.L_x_202) ;  /* 0x0000000000201947 */ /* 0x000fea0003800000 */
[----:B------:R-:W-:Y:S02]  /*b210*/  LOP3.LUT R11, RZ, R12, RZ, 0x33, !PT ;  /* 0x0000000cff0b7212 */ /* 0x000fe400078e33ff */
[----:B0-----:R-:W-:Y:S02]  /*b220*/  SHF.R.U32.HI R10, RZ, 0xa, R12 ;  /* 0x0000000aff0a7819 */ /* 0x001fe4000001160c */
[----:B------:R-:W-:-:S04]  /*b230*/  SHF.R.S32.HI R11, RZ, 0x1f, R11 ;  /* 0x0000001fff0b7819 */ /* 0x000fc8000001140b */
[----:B------:R-:W-:-:S05]  /*b240*/  LOP3.LUT R10, R10, R11, RZ, 0x3c, !PT ;  /* 0x0000000b0a0a7212 */ /* 0x000fca00078e3cff */
[----:B------:R-:W-:-:S05]  /*b250*/  IMAD.SHL.U32 R10, R10, 0x4, RZ ;  /* 0x000000040a0a7824 */ /* 0x000fca00078e00ff */
[----:B------:R-:W-:-:S05]  /*b260*/  LOP3.LUT R10, R10, 0x1ffc, RZ, 0xc0, !PT ;  /* 0x00001ffc0a0a7812 */ /* 0x000fca00078ec0ff */
[----:B------:R-:W-:-:S05]  /*b270*/  IMAD.IADD R10, R10, 0x1, R3 ;  /* 0x000000010a0a7824 */ /* 0x000fca00078e0203 */
[----:B------:R1:W-:Y:S02]  /*b280*/  ATOMS.POPC.INC.32 RZ, [R10+URZ+0x8a0] ;  /* 0x0008a0000aff7f8c */ /* 0x0003e4000d8000ff */
.L_x_202:
[----:B------:R-:W-:Y:S05]  /*b290*/  BSYNC.RECONVERGENT B2 ;  /* 0x0000000000027941 */ /* 0x000fea0003800200 */
.L_x_201:
[----:B------:R-:W-:Y:S04]  /*b2a0*/  BSSY.RECONVERGENT B2, `(.L_x_203) ;  /* 0x000000a000027945 */ /* 0x000fe80003800200 */
[----:B------:R-:W-:Y:S05]  /*b2b0*/  @P2 BRA `(.L_x_204) ;  /* 0x0000000000202947 */ /* 0x000fea0003800000 */
[----:B01----:R-:W-:Y:S02]  /*b2c0*/  LOP3.LUT R10, RZ, R9, RZ, 0x33, !PT ;  /* 0x00000009ff0a7212 */ /* 0x003fe400078e33ff */
[----:B------:R-:W-:Y:S02]  /*b2d0*/  SHF.R.U32.HI R9, RZ, 0xa, R9 ;  /* 0x0000000aff097819 */ /* 0x000fe40000011609 */
[----:B------:R-:W-:-:S04]  /*b2e0*/  SHF.R.S32.HI R10, RZ, 0x1f, R10 ;  /* 0x0000001fff0a7819 */ /* 0x000fc8000001140a */
[----:B------:R-:W-:-:S05]  /*b2f0*/  LOP3.LUT R9, R9, R10, RZ, 0x3c, !PT ;  /* 0x0000000a09097212 */ /* 0x000fca00078e3cff */
[----:B------:R-:W-:-:S05]  /*b300*/  IMAD.SHL.U32 R9, R9, 0x4, RZ ;  /* 0x0000000409097824 */ /* 0x000fca00078e00ff */
[----:B------:R-:W-:-:S05]  /*b310*/  LOP3.LUT R10, R9, 0x1ffc, RZ, 0xc0, !PT ;  /* 0x00001ffc090a7812 */ /* 0x000fca00078ec0ff */
[----:B------:R-:W-:-:S05]  /*b320*/  IMAD.IADD R10, R10, 0x1, R3 ;  /* 0x000000010a0a7824 */ /* 0x000fca00078e0203 */
[----:B------:R2:W-:Y:S02]  /*b330*/  ATOMS.POPC.INC.32 RZ, [R10+URZ+0x8a0] ;  /* 0x0008a0000aff7f8c */ /* 0x0005e4000d8000ff */
.L_x_204:
[----:B------:R-:W-:Y:S05]  /*b340*/  BSYNC.RECONVERGENT B2 ;  /* 0x0000000000027941 */ /* 0x000fea0003800200 */
.L_x_203:
        /* <DEDUP_REMOVED lines=10> */
.L_x_206:
[----:B------:R-:W-:Y:S05]  /*b3f0*/  BSYNC.RECONVERGENT B2 ;  /* 0x0000000000027941 */ /* 0x000fea0003800200 */
.L_x_205:
[----:B------:R-:W-:-:S07]  /*b400*/  VIADD R20, R20, 0x800 ;  /* 0x0000080014147836 */ /* 0x000fce0000000000 */
.L_x_198:
[----:B------:R-:W-:Y:S05]  /*b410*/  BSYNC.RECONVERGENT B1 ;  /* 0x0000000000017941 */ /* 0x000fea0003800200 */
.L_x_197:
[----:B------:R-:W-:-:S13]  /*b420*/  LOP3.LUT P0, R2, R2, 0x3, RZ, 0xc0, !PT ;  /* 0x0000000302027812 */ /* 0x000fda000780c0ff */
[----:B------:R-:W-:Y:S05]  /*b430*/  @!P0 BRA `(.L_x_177) ;  /* 0x0000000000f88947 */ /* 0x000fea0003800000 */
[----:B------:R-:W-:Y:S01]  /*b440*/  ISETP.NE.AND P0, PT, R2, 0x1, PT ;  /* 0x000000010200780c */ /* 0x000fe20003f05270 */
[----:B------:R-:W-:-:S12]  /*b450*/  BSSY.RECONVERGENT B1, `(.L_x_207) ;  /* 0x0000029000017945 */ /* 0x000fd80003800200 */
[----:B------:R-:W-:Y:S05]  /*b460*/  @!P0 BRA `(.L_x_208) ;  /* 0x00000000009c8947 */ /* 0x000fea0003800000 */
[----:B------:R-:W-:-:S04]  /*b470*/  IMAD R11, R20, R8, RZ ;  /* 0x00000008140b7224 */ /* 0x000fc800078e02ff */
[----:B------:R-:W-:Y:S02]  /*b480*/  IMAD R13, R8, 0x200, R11 ;  /* 0x00000200080d7824 */ /* 0x000fe400078e020b */
[----:B01234-:R-:W-:-:S04]  /*b490*/  IMAD.WIDE R10, R11, 0x4, R6 ;  /* 0x000000040b0a7825 */ /* 0x01ffc800078e0206 */
[----:B------:R-:W-:Y:S02]  /*b4a0*/  IMAD.WIDE R12, R13, 0x4, R6 ;  /* 0x000000040d0c7825 */ /* 0x000fe400078e0206 */
[----:B------:R-:W2:Y:S04]  /*b4b0*/  LDG.E R11, desc[UR12][R10.64] ;  /* 0x0000000c0a0b7981 */ /* 0x000ea8000c1e1900 */
[----:B------:R-:W3:Y:S01]  /*b4c0*/  LDG.E R13, desc[UR12][R12.64] ;  /* 0x0000000c0c0d7981 */ /* 0x000ee2000c1e1900 */
[----:B------:R-:W-:Y:S01]  /*b4d0*/  BSSY.RECONVERGENT B2, `(.L_x_209) ;  /* 0x0000014000027945 */ /* 0x000fe20003800200 */
[C---:B--2---:R-:W-:Y:S02]  /*b4e0*/  ISETP.GE.AND P0, PT, R11.reuse, RZ, PT ;  /* 0x000000ff0b00720c */ /* 0x044fe40003f06270 */
[----:B------:R-:W-:-:S02]  /*b4f0*/  LOP3.LUT R0, R11, 0x7fe00000, RZ, 0xc, !PT ;  /* 0x7fe000000b007812 */ /* 0x000fc400078e0cff */
[----:B---3--:R-:W-:Y:S02]  /*b500*/  ISETP.GE.AND P1, PT, R13, RZ, PT ;  /* 0x000000ff0d00720c */ /* 0x008fe40003f26270 */
[----:B------:R-:W-:Y:S02]  /*b510*/  SEL R0, R11, R0, !P0 ;  /* 0x000000000b007207 */ /* 0x000fe40004000000 */
[C---:B------:R-:W-:Y:S02]  /*b520*/  LOP3.LUT R2, R13.reuse, 0x7fe00000, RZ, 0xc, !PT ;  /* 0x7fe000000d027812 */ /* 0x040fe400078e0cff */
[----:B------:R-:W-:Y:S02]  /*b530*/  LOP3.LUT R0, R0, UR6, RZ, 0x3c, !PT ;  /* 0x0000000600007c12 */ /* 0x000fe4000f8e3cff */
[----:B------:R-:W-:Y:S02]  /*b540*/  SEL R2, R13, R2, !P1 ;  /* 0x000000020d027207 */ /* 0x000fe40004800000 */
[----:B------:R-:W-:-:S02]  /*b550*/  ISETP.GT.U32.AND P0, PT, R0, 0x1fffff, PT ;  /* 0x001fffff0000780c */ /* 0x000fc40003f04070 */
[----:B------:R-:W-:-:S04]  /*b560*/  LOP3.LUT R2, R2, UR6, RZ, 0x3c, !PT ;  /* 0x0000000602027c12 */ /* 0x000fc8000f8e3cff */
[----:B------:R-:W-:-:S07]  /*b570*/  ISETP.GT.U32.AND P1, PT, R2, 0x1fffff, PT ;  /* 0x001fffff0200780c */ /* 0x000fce0003f24070 */
[----:B------:R-:W-:Y:S06]  /*b580*/  @P0 BRA `(.L_x_210) ;  /* 0x0000000000200947 */ /* 0x000fec0003800000 */
        /* <DEDUP_REMOVED lines=8> */
.L_x_210:
[----:B------:R-:W-:Y:S05]  /*b610*/  BSYNC.RECONVERGENT B2 ;  /* 0x0000000000027941 */ /* 0x000fea0003800200 */
.L_x_209:
        /* <DEDUP_REMOVED lines=10> */
.L_x_212:
[----:B------:R-:W-:Y:S05]  /*b6c0*/  BSYNC.RECONVERGENT B2 ;  /* 0x0000000000027941 */ /* 0x000fea0003800200 */
.L_x_211:
[----:B------:R-:W-:-:S07]  /*b6d0*/  VIADD R20, R20, 0x400 ;  /* 0x0000040014147836 */ /* 0x000fce0000000000 */
.L_x_208:
[----:B------:R-:W-:Y:S05]  /*b6e0*/  BSYNC.RECONVERGENT B1 ;  /* 0x0000000000017941 */ /* 0x000fea0003800200 */
.L_x_207:
[----:B------:R-:W-:-:S13]  /*b6f0*/  LOP3.LUT P0, RZ, R22, 0x200, RZ, 0xc0, !PT ;  /* 0x0000020016ff7812 */ /* 0x000fda000780c0ff */
[----:B------:R-:W-:Y:S05]  /*b700*/  @P0 BRA `(.L_x_177) ;  /* 0x0000000000440947 */ /* 0x000fea0003800000 */
[----:B------:R-:W-:-:S04]  /*b710*/  IMAD R9, R20, R8, RZ ;  /* 0x0000000814097224 */ /* 0x000fc800078e02ff */
[----:B------:R-:W-:-:S06]  /*b720*/  IMAD.WIDE R8, R9, 0x4, R6 ;  /* 0x0000000409087825 */ /* 0x000fcc00078e0206 */
[----:B------:R-:W5:Y:S02]  /*b730*/  LDG.E R9, desc[UR12][R8.64] ;  /* 0x0000000c08097981 */ /* 0x000f64000c1e1900 */
[C---:B-----5:R-:W-:Y:S02]  /*b740*/  ISETP.GE.AND P0, PT, R9.reuse, RZ, PT ;  /* 0x000000ff0900720c */ /* 0x060fe40003f06270 */
[----:B01-3--:R-:W-:-:S04]  /*b750*/  LOP3.LUT R0, R9, 0x7fe00000, RZ, 0xc, !PT ;  /* 0x7fe0000009007812 */ /* 0x00bfc800078e0cff */
        /* <DEDUP_REMOVED lines=12> */
.L_x_177:
[----:B0-----:R-:W-:Y:S05]  /*b820*/  BSYNC.RECONVERGENT B0 ;  /* 0x0000000000007941 */ /* 0x001fea0003800200 */
.L_x_162:
[----:B------:R-:W0:Y:S08]  /*b830*/  S2UR UR8, SR_CgaCtaId ;  /* 0x00000000000879c3 */ /* 0x000e300000008800 */
[----:B------:R-:W-:Y:S01]  /*b840*/  BAR.SYNC.DEFER_BLOCKING 0x0 ;  /* 0x0000000000007b1d */ /* 0x000fe20000010000 */
[----:B------:R-:W-:-:S05]  /*b850*/  IMAD.MOV.U32 R13, RZ, RZ, RZ ;  /* 0x000000ffff0d7224 */ /* 0x000fca00078e00ff */
[----:B------:R-:W-:Y:S01]  /*b860*/  UMOV UR7, 0x400 ;  /* 0x0000040000077882 */ /* 0x000fe20000000000 */
[----:B------:R-:W1:Y:S01]  /*b870*/  LDCU UR9, c[0x0][0x3a8] ;  /* 0x00007500ff0977ac */ /* 0x000e620008000800 */
[----:B------:R-:W5:Y:S01]  /*b880*/  S2R R11, SR_TID.X ;  /* 0x00000000000b7919 */ /* 0x000f620000002100 */
[----:B0-----:R-:W-:-:S06]  /*b890*/  ULEA UR7, UR8, UR7, 0x18 ;  /* 0x0000000708077291 */ /* 0x001fcc000f8ec0ff */
[----:B------:R-:W-:-:S05]  /*b8a0*/  IMAD.U32 R2, RZ, RZ, UR7 ;  /* 0x00000007ff027e24 */ /* 0x000fca000f8e00ff */
[----:B------:R0:W0:Y:S01]  /*b8b0*/  LDS R12, [R2+0x486c] ;  /* 0x00486c00020c7984 */ /* 0x0000220000000800 */
[C---:B-----5:R-:W-:Y:S01]  /*b8c0*/  LEA.HI R3, R11.reuse, R11, RZ, 0x1c ;  /* 0x0000000b0b037211 */ /* 0x060fe200078fe0ff */
[C---:B-1-3--:R-:W-:Y:S01]  /*b8d0*/  IMAD R0, R11.reuse, 0x4, R2 ;  /* 0x000000040b007824 */ /* 0x04afe200078e0202 */
[----:B------:R-:W-:-:S03]  /*b8e0*/  ISETP.GT.U32.AND P2, PT, R11, 0x1f, PT ;  /* 0x0000001f0b00780c */ /* 0x000fc60003f44070 */
[----:B------:R-:W-:-:S10]  /*b8f0*/  IMAD R14, R3, 0x4, R2 ;  /* 0x00000004030e7824 */ /* 0x000fd400078e0202 */
.L_x_217:
[----:B------:R-:W-:Y:S01]  /*b900*/  IMAD R15, R13, 0x800, R0 ;  /* 0x000008000d0f7824 */ /* 0x000fe200078e0200 */
[----:B------:R-:W-:Y:S05]  /*b910*/  WARPSYNC.ALL ;  /* 0x0000000000007948 */ /* 0x000fea0003800000 */
[----:B0-----:R-:W1:Y:S01]  /*b920*/  LDS R3, [R15+0x8a0] ;  /* 0x0008a0000f037984 */ /* 0x001e620000000800 */
[----:B------:R-:W-:Y:S06]  /*b930*/  BAR.SYNC.DEFER_BLOCKING 0x0 ;  /* 0x0000000000007b1d */ /* 0x000fec0000010000 */
[----:B-1----:R1:W-:Y:S02]  /*b940*/  STS [R14+0x10], R3 ;  /* 0x000010030e007388 */ /* 0x0023e40000000800 */
[----:B------:R-:W-:Y:S06]  /*b950*/  BAR.SYNC.DEFER_BLOCKING 0x0 ;  /* 0x0000000000007b1d */ /* 0x000fec0000010000 */
[----:B------:R-:W-:Y:S05]  /*b960*/  @P2 BRA `(.L_x_213) ;  /* 0x0000000400342947 */ /* 0x000fea0003800000 */
[----:B------:R-:W3:Y:S01]  /*b970*/  S2R R11, SR_TID.X ;  /* 0x00000000000b7919 */ /* 0x000ee20000002100 */
[----:B------:R-:W-:Y:S01]  /*b980*/  UMOV UR7, 0xffffffff ;  /* 0xffffffff00077882 */ /* 0x000fe20000000000 */
[C---:B---3--:R-:W-:Y:S01]  /*b990*/  IMAD R17, R11.reuse, 0x44, R2 ;  /* 0x000000440b117824 */ /* 0x048fe200078e0202 */
[----:B------:R-:W-:-:S04]  /*b9a0*/  ISETP.NE.AND P1, PT, R11, RZ, PT ;  /* 0x000000ff0b00720c */ /* 0x000fc80003f25270 */
[----:B------:R-:W-:Y:S04]  /*b9b0*/  LDS R30, [R17+0x10] ;  /* 0x00001000111e7984 */ /* 0x000fe80000000800 */
[----:B------:R-:W-:Y:S04]  /*b9c0*/  LDS R31, [R17+0x14] ;  /* 0x00001400111f7984 */ /* 0x000fe80000000800 */
[----:B------:R-:W1:Y:S04]  /*b9d0*/  LDS R28, [R17+0x18] ;  /* 0x00001800111c7984 */ /* 0x000e680000000800 */
[----:B------:R-:W-:Y:S04]  /*b9e0*/  LDS R29, [R17+0x1c] ;  /* 0x00001c00111d7984 */ /* 0x000fe80000000800 */
[----:B--2---:R-:W2:Y:S04]  /*b9f0*/  LDS R26, [R17+0x20] ;  /* 0x00002000111a7984 */ /* 0x004ea80000000800 */
[----:B------:R-:W-:Y:S04]  /*ba00*/  LDS R19, [R17+0x24] ;  /* 0x0000240011137984 */ /* 0x000fe80000000800 */
[----:B------:R-:W3:Y:S04]  /*ba10*/  LDS R22, [R17+0x28] ;  /* 0x0000280011167984 */ /* 0x000ee80000000800 */
[----:B------:R-:W-:Y:S04]  /*ba20*/  LDS R25, [R17+0x2c] ;  /* 0x00002c0011197984 */ /* 0x000fe80000000800 */
[----:B------:R-:W5:Y:S04]  /*ba30*/  LDS R18, [R17+0x30] ;  /* 0x0000300011127984 */ /* 0x000f680000000800 */
[----:B------:R-:W-:Y:S04]  /*ba40*/  LDS R21, [R17+0x34] ;  /* 0x0000340011157984 */ /* 0x000fe80000000800 */
[----:B------:R-:W4:Y:S04]  /*ba50*/  LDS R16, [R17+0x38] ;  /* 0x0000380011107984 */ /* 0x000f280000000800 */
[----:B------:R-:W-:Y:S04]  /*ba60*/  LDS R27, [R17+0x3c] ;  /* 0x00003c00111b7984 */ /* 0x000fe80000000800 */
[----:B------:R-:W4:Y:S01]  /*ba70*/  LDS R24, [R17+0x40] ;  /* 0x0000400011187984 */ /* 0x000f220000000800 */
[----:B-1----:R-:W-:-:S03]  /*ba80*/  IADD3 R3, PT, PT, R28, R31, R30 ;  /* 0x0000001f1c037210 */ /* 0x002fc60007ffe01e */
[----:B------:R-:W-:Y:S04]  /*ba90*/  LDS R23, [R17+0x44] ;  /* 0x0000440011177984 */ /* 0x000fe80000000800 */
[----:B------:R-:W1:Y:S01]  /*baa0*/  LDS R20, [R17+0x48] ;  /* 0x0000480011147984 */ /* 0x000e620000000800 */
[----:B--2---:R-:W-:-:S03]  /*bab0*/  IADD3 R3, PT, PT, R26, R3, R29 ;  /* 0x000000031a037210 */ /* 0x004fc60007ffe01d */
[----:B0-----:R-:W0:Y:S01]  /*bac0*/  LDS R2, [R17+0x4c] ;  /* 0x00004c0011027984 */ /* 0x001e220000000800 */
[----:B---3--:R-:W-:-:S04]  /*bad0*/  IADD3 R3, PT, PT, R22, R3, R19 ;  /* 0x0000000316037210 */ /* 0x008fc80007ffe013 */
[----:B-----5:R-:W-:-:S04]  /*bae0*/  IADD3 R3, PT, PT, R18, R3, R25 ;  /* 0x0000000312037210 */ /* 0x020fc80007ffe019 */
[----:B----4-:R-:W-:-:S04]  /*baf0*/  IADD3 R3, PT, PT, R16, R3, R21 ;  /* 0x0000000310037210 */ /* 0x010fc80007ffe015 */
[----:B------:R-:W-:-:S04]  /*bb00*/  IADD3 R3, PT, PT, R24, R3, R27 ;  /* 0x0000000318037210 */ /* 0x000fc80007ffe01b */
[----:B-1----:R-:W-:-:S05]  /*bb10*/  IADD3 R3, PT, PT, R20, R3, R23 ;  /* 0x0000000314037210 */ /* 0x002fca0007ffe017 */
[----:B0-----:R-:W-:Y:S01]  /*bb20*/  IMAD.IADD R33, R2, 0x1, R3 ;  /* 0x0000000102217824 */ /* 0x001fe200078e0203 */
        /* <DEDUP_REMOVED lines=10> */
.L_x_415:
        /* <DEDUP_REMOVED lines=39> */
.L_x_213:
[----:B------:R-:W-:Y:S05]  /*be40*/  WARPSYNC.ALL ;  /* 0x0000000000007948 */ /* 0x000fea0003800000 */
[----:B------:R-:W-:Y:S01]  /*be50*/  BAR.SYNC.DEFER_BLOCKING 0x0 ;  /* 0x0000000000007b1d */ /* 0x000fe20000010000 */
[----:B------:R-:W-:-:S07]  /*be60*/  PLOP3.LUT P0, PT, PT, PT, PT, 0x8, 0x80 ;  /* 0x000000000080781c */ /* 0x000fce0003f0e170 */
[----:B------:R-:W5:Y:S01]  /*be70*/  S2UR UR8, SR_CgaCtaId ;  /* 0x00000000000879c3 */ /* 0x000f620000008800 */
[----:B------:R-:W-:Y:S01]  /*be80*/  UMOV UR7, 0x400 ;  /* 0x0000040000077882 */ /* 0x000fe20000000000 */
[----:B------:R-:W-:Y:S01]  /*be90*/  BSSY.RECONVERGENT B0, `(.L_x_215) ;  /* 0x0000014000007945 */ /* 0x000fe20003800200 */
[----:B-1-3--:R-:W2:Y:S01]  /*bea0*/  LDS R3, [R14+0x10] ;  /* 0x000010000e037984 */ /* 0x00aea20000000800 */
[----:B-----5:R-:W-:-:S06]  /*beb0*/  ULEA UR7, UR8, UR7, 0x18 ;  /* 0x0000000708077291 */ /* 0x020fcc000f8ec0ff */
[----:B0-----:R-:W-:-:S05]  /*bec0*/  IMAD.U32 R2, RZ, RZ, UR7 ;  /* 0x00000007ff027e24 */ /* 0x001fca000f8e00ff */
[----:B------:R-:W0:Y:S01]  /*bed0*/  LDS R9, [R2+0x890] ;  /* 0x0008900002097984 */ /* 0x000e220000000800 */
[----:B--2-4-:R-:W-:-:S05]  /*bee0*/  IMAD.IADD R8, R3, 0x1, R12 ;  /* 0x0000000103087824 */ /* 0x014fca00078e020c */
        /* <DEDUP_REMOVED lines=14> */
.L_x_216:
[----:B------:R-:W-:Y:S05]  /*bfd0*/  BSYNC.RECONVERGENT B0 ;  /* 0x0000000000007941 */ /* 0x000fea0003800200 */
.L_x_215:
        /* <DEDUP_REMOVED lines=34> */
.L_x_238:
[----:B--2---:R-:W-:-:S04]  /*c200*/  SHF.R.S64 R13, RZ, 0x1c, R3 ;  /* 0x0000001cff0d7819 */ /* 0x004fc80000001003 */
[----:B-1-3--:R-:W-:-:S04]  /*c210*/  IADD3 R12, P0, PT, R8, R13, RZ ;  /* 0x0000000d080c7210 */ /* 0x00afc80007f1e0ff */
[----:B------:R-:W-:-:S06]  /*c220*/  LEA.HI.X.SX32 R13, R3, R9, 0x4, P0 ;  /* 0x00000009030d7211 */ /* 0x000fcc00000f26ff */
[----:B------:R-:W2:Y:S01]  /*c230*/  LDG.E.128 R12, desc[UR12][R12.64] ;  /* 0x0000000c0c0c7981 */ /* 0x000ea2000c1e1d00 */
[----:B------:R-:W-:Y:S01]  /*c240*/  BSSY.RECONVERGENT B2, `(.L_x_222) ;  /* 0x0000038000027945 */ /* 0x000fe20003800200 */
[----:B------:R-:W-:Y:S01]  /*c250*/  IMAD R17, R17, 0x4, R10 ;  /* 0x0000000411117824 */ /* 0x000fe200078e020a */
[C---:B--2---:R-:W-:Y:S02]  /*c260*/  ISETP.GE.AND P0, PT, R12.reuse, RZ, PT ;  /* 0x000000ff0c00720c */ /* 0x044fe40003f06270 */
[----:B------:R-:W-:-:S04]  /*c270*/  LOP3.LUT R19, R12, 0x7fe00000, RZ, 0xc, !PT ;  /* 0x7fe000000c137812 */ /* 0x000fc800078e0cff */
[----:B------:R-:W-:-:S04]  /*c280*/  SEL R19, R12, R19, !P0 ;  /* 0x000000130c137207 */ /* 0x000fc80004000000 */
[----:B------:R-:W-:-:S04]  /*c290*/  LOP3.LUT R19, R19, UR6, RZ, 0x3c, !PT ;  /* 0x0000000613137c12 */ /* 0x000fc8000f8e3cff */
[----:B------:R-:W-:-:S13]  /*c2a0*/  ISETP.GT.U32.AND P0, PT, R19, 0x1fffff, PT ;  /* 0x001fffff1300780c */ /* 0x000fda0003f04070 */
[----:B------:R-:W-:Y:S05]  /*c2b0*/  @P0 BRA `(.L_x_223) ;  /* 0x0000000000c00947 */ /* 0x000fea0003800000 */
[----:B------:R-:W-:Y:S01]  /*c2c0*/  LOP3.LUT R19, RZ, R12, RZ, 0x33, !PT ;  /* 0x0000000cff137212 */ /* 0x000fe200078e33ff */
[----:B------:R-:W-:Y:S01]  /*c2d0*/  BSSY.RECONVERGENT B3, `(.L_x_224) ;  /* 0x000001b000037945 */ /* 0x000fe20003800200 */
[----:B------:R-:W-:Y:S02]  /*c2e0*/  SHF.R.U32.HI R18, RZ, 0xa, R12 ;  /* 0x0000000aff127819 */ /* 0x000fe4000001160c */
[----:B------:R-:W-:Y:S02]  /*c2f0*/  SHF.R.S32.HI R19, RZ, 0x1f, R19 ;  /* 0x0000001fff137819 */ /* 0x000fe40000011413 */
[----:B-1----:R-:W-:Y:S02]  /*c300*/  ISETP.GT.AND P0, PT, R20, 0x800, PT ;  /* 0x000008001400780c */ /* 0x002fe40003f04270 */
[----:B------:R-:W-:-:S04]  /*c310*/  LOP3.LUT R18, R18, 0x7ff, R19, 0x48, !PT ;  /* 0x000007ff12127812 */ /* 0x000fc800078e4813 */
        /* <DEDUP_REMOVED lines=22> */
.L_x_225:
[----:B------:R-:W-:Y:S05]  /*c480*/  BSYNC.RECONVERGENT B3 ;  /* 0x0000000000037941 */ /* 0x000fea0003800200 */
.L_x_224:
[----:B------:R-:W-:Y:S05]  /*c490*/  @P0 BRA `(.L_x_223) ;  /* 0x0000000000480947 */ /* 0x000fea0003800000 */
        /* <DEDUP_REMOVED lines=18> */
.L_x_223:
[----:B------:R-:W-:Y:S05]  /*c5c0*/  BSYNC.RECONVERGENT B2 ;  /* 0x0000000000027941 */ /* 0x000fea0003800200 */
.L_x_222:
[C---:B------:R-:W-:Y:S01]  /*c5d0*/  ISETP.GE.AND P0, PT, R13.reuse, RZ, PT ;  /* 0x000000ff0d00720c */ /* 0x040fe20003f06270 */
[----:B------:R-:W-:Y:S01]  /*c5e0*/  BSSY.RECONVERGENT B2, `(.L_x_226) ;  /* 0x0000038000027945 */ /* 0x000fe20003800200 */
[----:B--2---:R-:W-:-:S04]  /*c5f0*/  LOP3.LUT R12, R13, 0x7fe00000, RZ, 0xc, !PT ;  /* 0x7fe000000d0c7812 */ /* 0x004fc800078e0cff */
        /* <DEDUP_REMOVED lines=33> */
.L_x_229:
[----:B------:R-:W-:Y:S05]  /*c810*/  BSYNC.RECONVERGENT B3 ;  /* 0x0000000000037941 */ /* 0x000fea0003800200 */
.L_x_228:
        /* <DEDUP_REMOVED lines=16> */
[----:B------:R-:W-:Y:S02]  /*c920*/  IMAD R12, R19, 0x4, R2 ;  /* 0x00000004130c7824 */ /* 0x000fe400078e0202 */
[----:B------:R-:W-:-:S03]  /*c930*/  VIADD R19, R17, 0x1 ;  /* 0x0000000111137836 */ /* 0x000fc60000000000 */
[----:B------:R2:W-:Y:S04]  /*c940*/  STS [R12+0x2000], R13 ;  /* 0x0020000d0c007388 */ /* 0x0005e80000000800 */
[----:B------:R2:W-:Y:S02]  /*c950*/  STS [R12], R19 ;  /* 0x000000130c007388 */ /* 0x0005e40000000800 */
.L_x_227:
[----:B------:R-:W-:Y:S05]  /*c960*/  BSYNC.RECONVERGENT B2 ;  /* 0x0000000000027941 */ /* 0x000fea0003800200 */
.L_x_226:
        /* <DEDUP_REMOVED lines=9> */
[----:B-1----:R-:W-:Y:S02]  /*ca00*/  SHF.R.U32.HI R12, RZ, 0xa, R14 ;  /* 0x0000000aff0c7819 */ /* 0x002fe4000001160e */
[----:B------:R-:W-:Y:S02]  /*ca10*/  SHF.R.S32.HI R13, RZ, 0x1f, R13 ;  /* 0x0000001fff0d7819 */ /* 0x000fe4000001140d */
[----:B------:R-:W-:Y:S02]  /*ca20*/  ISETP.GT.AND P0, PT, R20, 0x800, PT ;  /* 0x000008001400780c */ /* 0x000fe40003f04270 */
        /* <DEDUP_REMOVED lines=12> */
[----:B------:R-:W-:Y:S01]  /*caf0*/  VIADD R13, R17, 0x2 ;  /* 0x00000002110d7836 */ /* 0x000fe20000000000 */
[----:B------:R-:W4:Y:S01]  /*cb00*/  POPC R18, UR14 ;  /* 0x0000000e00127d09 */ /* 0x000f220008000000 */
[----:B--2---:R-:W-:-:S02]  /*cb10*/  ULEA UR9, UR11, UR9, 0x18 ;  /* 0x000000090b097291 */ /* 0x004fc4000f8ec0ff */
[----:B------:R-:W-:Y:S01]  /*cb20*/  ULEA UR8, UR11, UR8, 0x18 ;  /* 0x000000080b087291 */ /* 0x000fe2000f8ec0ff */
[----:B-1----:R-:W-:Y:S02]  /*cb30*/  ISETP.EQ.U32.AND P1, PT, R19, R12, PT ;  /* 0x0000000c1300720c */ /* 0x002fe40003f22070 */
[----:B---3--:R-:W-:-:S06]  /*cb40*/  LOP3.LUT R21, R21, UR14, RZ, 0xc0, !PT ;  /* 0x0000000e15157c12 */ /* 0x008fcc000f8ec0ff */
[----:B------:R-:W1:Y:S05]  /*cb50*/  POPC R21, R21 ;  /* 0x0000001500157309 */ /* 0x000e6a0000000000 */
[----:B----4-:R-:W2:Y:S04]  /*cb60*/  @P1 ATOMS.ADD R18, [UR9], R18 ;  /* 0x00000012ff12198c */ /* 0x010ea80008000009 */
[----:B--2---:R-:W1:Y:S02]  /*cb70*/  SHFL.IDX PT, R12, R18, R19, 0x1f ;  /* 0x00001f13120c7589 */ /* 0x004e6400000e0000 */
[----:B-1----:R-:W-:-:S05]  /*cb80*/  IMAD.IADD R12, R12, 0x1, R21 ;  /* 0x000000010c0c7824 */ /* 0x002fca00078e0215 */
[----:B------:R-:W-:-:S05]  /*cb90*/  LEA R12, R12, UR8, 0x2 ;  /* 0x000000080c0c7c11 */ /* 0x000fca000f8e10ff */
[----:B------:R1:W-:Y:S02]  /*cba0*/  STS [R12], R13 ;  /* 0x0000000d0c007388 */ /* 0x0003e40000000800 */
.L_x_233:
[----:B------:R-:W-:Y:S05]  /*cbb0*/  BSYNC.RECONVERGENT B3 ;  /* 0x0000000000037941 */ /* 0x000fea0003800200 */
.L_x_232:
        /* <DEDUP_REMOVED lines=20> */
.L_x_231:
[----:B------:R-:W-:Y:S05]  /*cd00*/  BSYNC.RECONVERGENT B2 ;  /* 0x0000000000027941 */ /* 0x000fea0003800200 */
.L_x_230:
[C---:B------:R-:W-:Y:S01]  /*cd10*/  ISETP.GE.AND P0, PT, R15.reuse, RZ, PT ;  /* 0x000000ff0f00720c */ /* 0x040fe20003f06270 */
[----:B------:R-:W-:Y:S01]  /*cd20*/  BSSY.RECONVERGENT B2, `(.L_x_234) ;  /* 0x0000037000027945 */ /* 0x000fe20003800200 */
[----:B-1----:R-:W-:-:S04]  /*cd30*/  LOP3.LUT R12, R15, 0x7fe00000, RZ, 0xc, !PT ;  /* 0x7fe000000f0c7812 */ /* 0x002fc800078e0cff */
[----:B------:R-:W-:-:S04]  /*cd40*/  SEL R12, R15, R12, !P0 ;  /* 0x0000000c0f0c7207 */ /* 0x000fc80004000000 */
[----:B------:R-:W-:-:S04]  /*cd50*/  LOP3.LUT R12, R12, UR6, RZ, 0x3c, !PT ;  /* 0x000000060c0c7c12 */ /* 0x000fc8000f8e3cff */
[----:B------:R-:W-:-:S13]  /*cd60*/  ISETP.GT.U32.AND P0, PT, R12, 0x1fffff, PT ;  /* 0x001fffff0c00780c */ /* 0x000fda0003f04070 */
[----:B------:R-:W-:Y:S05]  /*cd70*/  @P0 BRA `(.L_x_235) ;  /* 0x0000000000c40947 */ /* 0x000fea0003800000 */
[----:B--2---:R-:W-:Y:S01]  /*cd80*/  LOP3.LUT R13, RZ, R15, RZ, 0x33, !PT ;  /* 0x0000000fff0d7212 */ /* 0x004fe200078e33ff */
[----:B------:R-:W-:Y:S01]  /*cd90*/  BSSY.RECONVERGENT B3, `(.L_x_236) ;  /* 0x000001c000037945 */ /* 0x000fe20003800200 */
[----:B------:R-:W-:Y:S01]  /*cda0*/  SHF.R.U32.HI R12, RZ, 0xa, R15 ;  /* 0x0000000aff0c7819 */ /* 0x000fe2000001160f */
[----:B------:R-:W-:Y:S01]  /*cdb0*/  VIADD R19, R17, 0x3 ;  /* 0x0000000311137836 */ /* 0x000fe20000000000 */
        /* <DEDUP_REMOVED lines=25> */
.L_x_237:
[----:B------:R-:W-:Y:S05]  /*cf50*/  BSYNC.RECONVERGENT B3 ;  /* 0x0000000000037941 */ /* 0x000fea0003800200 */
.L_x_236:
        /* <DEDUP_REMOVED lines=19> */
.L_x_235:
[----:B------:R-:W-:Y:S05]  /*d090*/  BSYNC.RECONVERGENT B2 ;  /* 0x0000000000027941 */ /* 0x000fea0003800200 */
.L_x_234:
[----:B------:R-:W-:-:S04]  /*d0a0*/  VIADD R17, R3, 0x200 ;  /* 0x0000020003117836 */ /* 0x000fc80000000000 */
[----:B------:R-:W-:Y:S01]  /*d0b0*/  IMAD.MOV.U32 R3, RZ, RZ, R17 ;  /* 0x000000ffff037224 */ /* 0x000fe200078e0011 */
[----:B------:R-:W-:-:S13]  /*d0c0*/  ISETP.GT.AND P0, PT, R16, R17, PT ;  /* 0x000000111000720c */ /* 0x000fda0003f04270 */
[----:B------:R-:W-:Y:S05]  /*d0d0*/  @P0 BRA `(.L_x_238) ;  /* 0xfffffff000480947 */ /* 0x000fea000383ffff */
.L_x_221:
[----:B------:R-:W-:Y:S05]  /*d0e0*/  BSYNC.RECONVERGENT B0 ;  /* 0x0000000000007941 */ /* 0x000fea0003800200 */
.L_x_220:
[----:B------:R-:W-:Y:S01]  /*d0f0*/  ISETP.GE.U32.AND P0, PT, R11, R10, PT ;  /* 0x0000000a0b00720c */ /* 0x000fe20003f06070 */
[----:B------:R-:W-:-:S12]  /*d100*/  BSSY.RECONVERGENT B0, `(.L_x_239) ;  /* 0x000003c000007945 */ /* 0x000fd80003800200 */
[----:B------:R-:W-:Y:S05]  /*d110*/  @P0 BRA `(.L_x_240) ;  /* 0x0000000000e80947 */ /* 0x000fea0003800000 */
[----:B0-----:R-:W-:-:S06]  /*d120*/  IMAD.WIDE.U32 R2, R11, 0x4, R4 ;  /* 0x000000040b027825 */ /* 0x001fcc00078e0004 */
[----:B------:R-:W4:Y:S02]  /*d130*/  LDG.E R2, desc[UR12][R2.64] ;  /* 0x0000000c02027981 */ /* 0x000f24000c1e1900 */
[C---:B----4-:R-:W-:Y:S02]  /*d140*/  ISETP.GE.AND P0, PT, R2.reuse, RZ, PT ;  /* 0x000000ff0200720c */ /* 0x050fe40003f06270 */
[----:B------:R-:W-:-:S04]  /*d150*/  LOP3.LUT R9, R2, 0x7fe00000, RZ, 0xc, !PT ;  /* 0x7fe0000002097812 */ /* 0x000fc800078e0cff */
[----:B------:R-:W-:-:S04]  /*d160*/  SEL R9, R2, R9, !P0 ;  /* 0x0000000902097207 */ /* 0x000fc80004000000 */
[----:B------:R-:W-:-:S04]  /*d170*/  LOP3.LUT R9, R9, UR6, RZ, 0x3c, !PT ;  /* 0x0000000609097c12 */ /* 0x000fc8000f8e3cff */
[----:B------:R-:W-:-:S13]  /*d180*/  ISETP.GT.U32.AND P0, PT, R9, 0x1fffff, PT ;  /* 0x001fffff0900780c */ /* 0x000fda0003f04070 */
[----:B------:R-:W-:Y:S05]  /*d190*/  @P0 BRA `(.L_x_240) ;  /* 0x0000000000c80947 */ /* 0x000fea0003800000 */
[----:B---3--:R-:W0:Y:S01]  /*d1a0*/  S2R R15, SR_CgaCtaId ;  /* 0x00000000000f7919 */ /* 0x008e220000008800 */
[----:B------:R-:W-:Y:S01]  /*d1b0*/  LOP3.LUT R3, RZ, R2, RZ, 0x33, !PT ;  /* 0x00000002ff037212 */ /* 0x000fe200078e33ff */
[----:B------:R-:W-:Y:S01]  /*d1c0*/  BSSY.RECONVERGENT B2, `(.L_x_241) ;  /* 0x000001b000027945 */ /* 0x000fe20003800200 */
[----:B------:R-:W-:Y:S02]  /*d1d0*/  SHF.R.U32.HI R8, RZ, 0xa, R2 ;  /* 0x0000000aff087819 */ /* 0x000fe40000011602 */
[----:B------:R-:W-:Y:S02]  /*d1e0*/  SHF.R.S32.HI R3, RZ, 0x1f, R3 ;  /* 0x0000001fff037819 */ /* 0x000fe40000011403 */
[----:B--2---:R-:W-:Y:S02]  /*d1f0*/  MOV R14, 0x400 ;  /* 0x00000400000e7802 */ /* 0x004fe40000000f00 */
[----:B------:R-:W-:-:S04]  /*d200*/  LOP3.LUT R3, R8, 0x7ff, R3, 0x48, !PT ;  /* 0x000007ff08037812 */ /* 0x000fc800078e4803 */
[----:B------:R-:W-:Y:S02]  /*d210*/  ISETP.GE.U32.AND P0, PT, R3, UR7, PT ;  /* 0x0000000703007c0c */ /* 0x000fe4000bf06070 */
[----:B0-----:R-:W-:-:S11]  /*d220*/  LEA R18, R15, R14, 0x18 ;  /* 0x0000000e0f127211 */ /* 0x001fd600078ec0ff */
[----:B------:R-:W-:Y:S05]  /*d230*/  @P0 BRA `(.L_x_242) ;  /* 0x00000000004c0947 */ /* 0x000fea0003800000 */
[----:B------:R-:W0:Y:S01]  /*d240*/  S2R R13, SR_LANEID ;  /* 0x00000000000d7919 */ /* 0x000e220000000000 */
[----:B------:R-:W2:Y:S01]  /*d250*/  S2UR UR11, SR_CgaCtaId ;  /* 0x00000000000b79c3 */ /* 0x000ea20000008800 */
[----:B------:R-:W-:Y:S01]  /*d260*/  VOTEU.ANY UR14, UPT, PT ;  /* 0x00000000000e7886 */ /* 0x000fe200038e0100 */
[----:B------:R-:W-:Y:S01]  /*d270*/  UMOV UR8, 0x400 ;  /* 0x0000040000087882 */ /* 0x000fe20000000000 */
[----:B-1----:R-:W0:Y:S01]  /*d280*/  FLO.U32 R12, UR14 ;  /* 0x0000000e000c7d00 */ /* 0x002e2200080e0000 */
[----:B------:R-:W-:Y:S02]  /*d290*/  UIADD3 UR9, UPT, UPT, UR8, 0x486c, URZ ;  /* 0x0000486c08097890 */ /* 0x000fe4000fffe0ff */
[----:B------:R-:W-:Y:S01]  /*d2a0*/  UIADD3 UR8, UPT, UPT, UR8, 0x4870, URZ ;  /* 0x0000487008087890 */ /* 0x000fe2000fffe0ff */
[----:B------:R-:W1:Y:S01]  /*d2b0*/  POPC R9, UR14 ;  /* 0x0000000e00097d09 */ /* 0x000e620008000000 */
[----:B--2---:R-:W-:Y:S02]  /*d2c0*/  ULEA UR9, UR11, UR9, 0x18 ;  /* 0x000000090b097291 */ /* 0x004fe4000f8ec0ff */
[----:B------:R-:W-:Y:S01]  /*d2d0*/  ULEA UR8, UR11, UR8, 0x18 ;  /* 0x000000080b087291 */ /* 0x000fe2000f8ec0ff */
[----:B0-----:R-:W-:-:S02]  /*d2e0*/  ISETP.EQ.U32.AND P0, PT, R12, R13, PT ;  /* 0x0000000d0c00720c */ /* 0x001fc40003f02070 */
[----:B------:R-:W0:Y:S11]  /*d2f0*/  S2R R13, SR_LTMASK ;  /* 0x00000000000d7919 */ /* 0x000e360000003900 */
[----:B-1----:R-:W1:Y:S01]  /*d300*/  @P0 ATOMS.ADD R9, [UR9], R9 ;  /* 0x00000009ff09098c */ /* 0x002e620008000009 */
[----:B0-----:R-:W-:-:S03]  /*d310*/  LOP3.LUT R13, R13, UR14, RZ, 0xc0, !PT ;  /* 0x0000000e0d0d7c12 */ /* 0x001fc6000f8ec0ff */
[----:B-1----:R-:W0:Y:S03]  /*d320*/  SHFL.IDX PT, R8, R9, R12, 0x1f ;  /* 0x00001f0c09087589 */ /* 0x002e2600000e0000 */
[----:B------:R-:W0:Y:S02]  /*d330*/  POPC R13, R13 ;  /* 0x0000000d000d7309 */ /* 0x000e240000000000 */
[----:B0-----:R-:W-:-:S05]  /*d340*/  IMAD.IADD R8, R8, 0x1, R13 ;  /* 0x0000000108087824 */ /* 0x001fca00078e020d */
[----:B------:R-:W-:-:S05]  /*d350*/  LEA R8, R8, UR8, 0x2 ;  /* 0x0000000808087c11 */ /* 0x000fca000f8e10ff */
[----:B------:R0:W-:Y:S02]  /*d360*/  STS [R8], R11 ;  /* 0x0000000b08007388 */ /* 0x0001e40000000800 */
.L_x_242:
[----:B------:R-:W-:Y:S05]  /*d370*/  BSYNC.RECONVERGENT B2 ;  /* 0x0000000000027941 */ /* 0x000fea0003800200 */
.L_x_241:
[----:B0-----:R-:W0:Y:S02]  /*d380*/  LDS R8, [R18+0x4868] ;  /* 0x0048680012087984 */ /* 0x001e240000000800 */
[----:B0-----:R-:W-:-:S04]  /*d390*/  ISETP.GT.AND P0, PT, R8, 0x800, PT ;  /* 0x000008000800780c */ /* 0x001fc80003f04270 */
[----:B------:R-:W-:-:S13]  /*d3a0*/  ISETP.NE.OR P0, PT, R3, UR7, P0 ;  /* 0x0000000703007c0c */ /* 0x000fda0008705670 */
[----:B------:R-:W-:Y:S05]  /*d3b0*/  @P0 BRA `(.L_x_240) ;  /* 0x0000000000400947 */ /* 0x000fea0003800000 */
[----:B-1----:R-:W0:Y:S01]  /*d3c0*/  S2R R12, SR_LANEID ;  /* 0x00000000000c7919 */ /* 0x002e220000000000 */
        /* <DEDUP_REMOVED lines=15> */
.L_x_240:
[----:B------:R-:W-:Y:S05]  /*d4c0*/  BSYNC.RECONVERGENT B0 ;  /* 0x0000000000007941 */ /* 0x000fea0003800200 */
.L_x_239:
[----:B----4-:R-:W-:-:S04]  /*d4d0*/  IMAD.IADD R3, R10, 0x1, R11 ;  /* 0x000000010a037824 */ /* 0x010fc800078e020b */
[----:B------:R-:W-:-:S05]  /*d4e0*/  IMAD R3, R16, 0x4, R3 ;  /* 0x0000000410037824 */ /* 0x000fca00078e0203 */
[----:B------:R-:W-:-:S13]  /*d4f0*/  ISETP.GE.AND P0, PT, R3, UR18, PT ;  /* 0x0000001203007c0c */ /* 0x000fda000bf06270 */
[----:B------:R-:W-:Y:S05]  /*d500*/  @P0 BRA `(.L_x_243) ;  /* 0x0000001800280947 */ /* 0x000fea0003800000 */
[----:B------:R-:W-:-:S05]  /*d510*/  IMAD.WIDE R8, R3, 0x4, R4 ;  /* 0x0000000403087825 */ /* 0x000fca00078e0204 */
[----:B0-----:R-:W4:Y:S02]  /*d520*/  LDG.E R2, desc[UR12][R8.64] ;  /* 0x0000000c08027981 */ /* 0x001f24000c1e1900 */
[C---:B----4-:R-:W-:Y:S02]  /*d530*/  ISETP.GE.AND P0, PT, R2.reuse, RZ, PT ;  /* 0x000000ff0200720c */ /* 0x050fe40003f06270 */
[----:B--2---:R-:W-:-:S04]  /*d540*/  LOP3.LUT R13, R2, 0x7fe00000, RZ, 0xc, !PT ;  /* 0x7fe00000020d7812 */ /* 0x004fc800078e0cff */
[----:B------:R-:W-:-:S04]  /*d550*/  SEL R13, R2, R13, !P0 ;  /* 0x0000000d020d7207 */ /* 0x000fc80004000000 */
[----:B------:R-:W-:-:S04]  /*d560*/  LOP3.LUT R13, R13, UR6, RZ, 0x3c, !PT ;  /* 0x000000060d0d7c12 */ /* 0x000fc8000f8e3cff */
[----:B------:R-:W-:-:S13]  /*d570*/  ISETP.GT.U32.AND P0, PT, R13, 0x1fffff, PT ;  /* 0x001fffff0d00780c */ /* 0x000fda0003f04070 */
[----:B------:R-:W-:Y:S05]  /*d580*/  @P0 BRA `(.L_x_243) ;  /* 0x0000001800080947 */ /* 0x000fea0003800000 */
[----:B------:R-:W0:Y:S01]  /*d590*/  S2R R16, SR_CgaCtaId ;  /* 0x0000000000107919 */ /* 0x000e220000008800 */
[----:B------:R-:W-:Y:S01]  /*d5a0*/  LOP3.LUT R8, RZ, R2, RZ, 0x33, !PT ;  /* 0x00000002ff087212 */ /* 0x000fe200078e33ff */
[----:B------:R-:W-:Y:S01]  /*d5b0*/  BSSY.RECONVERGENT B0, `(.L_x_244) ;  /* 0x000001b000007945 */ /* 0x000fe20003800200 */
[----:B------:R-:W-:Y:S02]  /*d5c0*/  SHF.R.U32.HI R9, RZ, 0xa, R2 ;  /* 0x0000000aff097819 */ /* 0x000fe40000011602 */
[----:B------:R-:W-:Y:S02]  /*d5d0*/  SHF.R.S32.HI R8, RZ, 0x1f, R8 ;  /* 0x0000001fff087819 */ /* 0x000fe40000011408 */
[----:B---3--:R-:W-:Y:S02]  /*d5e0*/  MOV R15, 0x400 ;  /* 0x00000400000f7802 */ /* 0x008fe40000000f00 */
        /* <DEDUP_REMOVED lines=11> */
[----:B------:R-:W-:Y:S01]  /*d6a0*/  UIADD3 UR8, UPT, UPT, UR8, 0x4870, URZ ;  /* 0x0000487008087890 */ /* 0x000fe2000fffe0ff */
[----:B-1----:R-:W1:Y:S01]  /*d6b0*/  POPC R12, UR14 ;  /* 0x0000000e000c7d09 */ /* 0x002e620008000000 */
[----:B--2---:R-:W-:Y:S02]  /*d6c0*/  ULEA UR9, UR11, UR9, 0x18 ;  /* 0x000000090b097291 */ /* 0x004fe4000f8ec0ff */
[----:B------:R-:W-:Y:S01]  /*d6d0*/  ULEA UR8, UR11, UR8, 0x18 ;  /* 0x000000080b087291 */ /* 0x000fe2000f8ec0ff */
[----:B0-----:R-:W-:-:S02]  /*d6e0*/  ISETP.EQ.U32.AND P0, PT, R13, R10, PT ;  /* 0x0000000a0d00720c */ /* 0x001fc40003f02070 */
[----:B---3--:R-:W-:-:S06]  /*d6f0*/  LOP3.LUT R14, R14, UR14, RZ, 0xc0, !PT ;  /* 0x0000000e0e0e7c12 */ /* 0x008fcc000f8ec0ff */
[----:B------:R-:W0:Y:S05]  /*d700*/  POPC R14, R14 ;  /* 0x0000000e000e7309 */ /* 0x000e2a0000000000 */
[----:B-1----:R-:W1:Y:S04]  /*d710*/  @P0 ATOMS.ADD R12, [UR9], R12 ;  /* 0x0000000cff0c098c */ /* 0x002e680008000009 */
[----:B-1----:R-:W0:Y:S02]  /*d720*/  SHFL.IDX PT, R9, R12, R13, 0x1f ;  /* 0x00001f0d0c097589 */ /* 0x002e2400000e0000 */
[----:B0-----:R-:W-:-:S05]  /*d730*/  IMAD.IADD R9, R9, 0x1, R14 ;  /* 0x0000000109097824 */ /* 0x001fca00078e020e */
[----:B------:R-:W-:-:S05]  /*d740*/  LEA R10, R9, UR8, 0x2 ;  /* 0x00000008090a7c11 */ /* 0x000fca000f8e10ff */
[----:B------:R0:W-:Y:S02]  /*d750*/  STS [R10], R3 ;  /* 0x000000030a007388 */ /* 0x0001e40000000800 */
.L_x_245:
[----:B------:R-:W-:Y:S05]  /*d760*/  BSYNC.RECONVERGENT B0 ;  /* 0x0000000000007941 */ /* 0x000fea0003800200 */
.L_x_244:
[----:B------:R-:W2:Y:S02]  /*d770*/  LDS R9, [R17+0x4868] ;  /* 0x0048680011097984 */ /* 0x000ea40000000800 */
[----:B--2---:R-:W-:-:S04]  /*d780*/  ISETP.GT.AND P0, PT, R9, 0x800, PT ;  /* 0x000008000900780c */ /* 0x004fc80003f04270 */
[----:B------:R-:W-:-:S13]  /*d790*/  ISETP.NE.OR P0, PT, R8, UR7, P0 ;  /* 0x0000000708007c0c */ /* 0x000fda0008705670 */
[----:B------:R-:W-:Y:S05]  /*d7a0*/  @P0 BRA `(.L_x_243) ;  /* 0x0000001400800947 */ /* 0x000fea0003800000 */
[----:B------:R-:W2:Y:S01]  /*d7b0*/  S2R R13, SR_LANEID ;  /* 0x00000000000d7919 */ /* 0x000ea20000000000 */
[----:B------:R-:W-:Y:S01]  /*d7c0*/  VOTEU.ANY UR8, UPT, PT ;  /* 0x0000000000087886 */ /* 0x000fe200038e0100 */
[----:B------:R-:W-:Y:S01]  /*d7d0*/  VIADD R15, R15, 0x4864 ;  /* 0x000048640f0f7836 */ /* 0x000fe20000000000 */
[----:B0-----:R-:W2:Y:S01]  /*d7e0*/  FLO.U32 R10, UR8 ;  /* 0x00000008000a7d00 */ /* 0x001ea200080e0000 */
[----:B-1----:R-:W0:Y:S03]  /*d7f0*/  S2R R12, SR_LTMASK ;  /* 0x00000000000c7919 */ /* 0x002e260000003900 */
[----:B------:R-:W-:Y:S01]  /*d800*/  LEA R16, R16, R15, 0x18 ;  /* 0x0000000f10107211 */ /* 0x000fe200078ec0ff */
[----:B------:R-:W1:Y:S01]  /*d810*/  POPC R9, UR8 ;  /* 0x0000000800097d09 */ /* 0x000e620008000000 */
[----:B--2---:R-:W-:Y:S02]  /*d820*/  ISETP.EQ.U32.AND P0, PT, R10, R13, PT ;  /* 0x0000000d0a00720c */ /* 0x004fe40003f02070 */
[----:B0-----:R-:W-:-:S04]  /*d830*/  LOP3.LUT R12, R12, UR8, RZ, 0xc0, !PT ;  /* 0x000000080c0c7c12 */ /* 0x001fc8000f8ec0ff */
[----:B------:R-:W0:Y:S07]  /*d840*/  POPC R13, R12 ;  /* 0x0000000c000d7309 */ /* 0x000e2e0000000000 */
[----:B-1----:R-:W1:Y:S04]  /*d850*/  @P0 ATOMS.ADD R9, [R16], R9 ;  /* 0x000000091009038c */ /* 0x002e680000000000 */
[----:B-1----:R-:W0:Y:S02]  /*d860*/  SHFL.IDX PT, R8, R9, R10, 0x1f ;  /* 0x00001f0a09087589 */ /* 0x002e2400000e0000 */
[----:B0-----:R-:W-:-:S04]  /*d870*/  IMAD.IADD R8, R8, 0x1, R13 ;  /* 0x0000000108087824 */ /* 0x001fc800078e020d */
[----:B------:R-:W-:-:S05]  /*d880*/  IMAD R8, R8, 0x4, R17 ;  /* 0x0000000408087824 */ /* 0x000fca00078e0211 */
[----:B------:R4:W-:Y:S04]  /*d890*/  STS [R8+0x2000], R2 ;  /* 0x0020000208007388 */ /* 0x0009e80000000800 */
[----:B------:R4:W-:Y:S01]  /*d8a0*/  STS [R8], R3 ;  /* 0x0000000308007388 */ /* 0x0009e20000000800 */
[----:B------:R-:W-:Y:S05]  /*d8b0*/  BRA `(.L_x_243) ;  /* 0x00000014003c7947 */ /* 0x000fea0003800000 */
.L_x_219:
        /* <DEDUP_REMOVED lines=17> */
.L_x_252:
[----:B------:R-:W-:-:S05]  /*d9d0*/  IMAD.WIDE R14, R13, 0x4, R6 ;  /* 0x000000040d0e7825 */ /* 0x000fca00078e0206 */
[----:B------:R-:W3:Y:S01]  /*d9e0*/  LDG.E R10, desc[UR12][R14.64] ;  /* 0x0000000c0e0a7981 */ /* 0x000ee2000c1e1900 */
[----:B------:R-:W-:Y:S01]  /*d9f0*/  VIADD R8, R8, 0x1 ;  /* 0x0000000108087836 */ /* 0x000fe20000000000 */
[----:B------:R-:W-:Y:S04]  /*da00*/  BSSY.RECONVERGENT B2, `(.L_x_248) ;  /* 0x0000038000027945 */ /* 0x000fe80003800200 */
[----:B------:R-:W-:Y:S02]  /*da10*/  ISETP.NE.AND P2, PT, R8, RZ, PT ;  /* 0x000000ff0800720c */ /* 0x000fe40003f45270 */
[C---:B---3--:R-:W-:Y:S02]  /*da20*/  ISETP.GE.AND P0, PT, R10.reuse, RZ, PT ;  /* 0x000000ff0a00720c */ /* 0x048fe40003f06270 */
        /* <DEDUP_REMOVED lines=9> */
[----:B--2---:R-:W-:Y:S02]  /*dac0*/  ISETP.GT.AND P0, PT, R18, 0x800, PT ;  /* 0x000008001200780c */ /* 0x004fe40003f04270 */
        /* <DEDUP_REMOVED lines=23> */
.L_x_251:
[----:B0-----:R-:W-:Y:S05]  /*dc40*/  BSYNC.RECONVERGENT B3 ;  /* 0x0000000000037941 */ /* 0x001fea0003800200 */
.L_x_250:
        /* <DEDUP_REMOVED lines=19> */
.L_x_249:
[----:B0-----:R-:W-:Y:S05]  /*dd80*/  BSYNC.RECONVERGENT B2 ;  /* 0x0000000000027941 */ /* 0x001fea0003800200 */
.L_x_248:
[----:B------:R-:W-:Y:S02]  /*dd90*/  IMAD.U32 R14, RZ, RZ, UR15 ;  /* 0x0000000fff0e7e24 */ /* 0x000fe4000f8e00ff */
[----:B-1-3--:R-:W-:Y:S02]  /*dda0*/  VIADD R9, R9, 0x200 ;  /* 0x0000020009097836 */ /* 0x00afe40000000000 */
[----:B------:R-:W-:Y:S01]  /*ddb0*/  IMAD R13, R14, 0x200, R13 ;  /* 0x000002000e0d7824 */ /* 0x000fe200078e020d */
[----:B------:R-:W-:Y:S06]  /*ddc0*/  @P2 BRA `(.L_x_252) ;  /* 0xfffffffc00002947 */ /* 0x000fec000383ffff */
.L_x_247:
[----:B0-----:R-:W-:Y:S05]  /*ddd0*/  BSYNC.RECONVERGENT B0 ;  /* 0x0000000000007941 */ /* 0x001fea0003800200 */
.L_x_246:
        /* <DEDUP_REMOVED lines=10> */
.L_x_269:
[----:B------:R-:W-:-:S06]  /*de80*/  IMAD.WIDE R14, R9, 0x4, R6 ;  /* 0x00000004090e7825 */ /* 0x000fcc00078e0206 */
[----:B------:R-:W3:Y:S01]  /*de90*/  LDG.E R14, desc[UR12][R14.64] ;  /* 0x0000000c0e0e7981 */ /* 0x000ee2000c1e1900 */
[----:B------:R-:W-:Y:S01]  /*dea0*/  BSSY.RECONVERGENT B0, `(.L_x_253) ;  /* 0x0000038000007945 */ /* 0x000fe20003800200 */
        /* <DEDUP_REMOVED lines=8> */
[----:B------:R-:W-:Y:S01]  /*df30*/  SHF.R.U32.HI R15, RZ, 0xa, R14 ;  /* 0x0000000aff0f7819 */ /* 0x000fe2000001160e */
[----:B------:R-:W-:Y:S01]  /*df40*/  VIADD R22, R8, 0xfffffc00 ;  /* 0xfffffc0008167836 */ /* 0x000fe20000000000 */
        /* <DEDUP_REMOVED lines=25> */
.L_x_256:
[----:B------:R-:W-:Y:S05]  /*e0e0*/  BSYNC.RECONVERGENT B2 ;  /* 0x0000000000027941 */ /* 0x000fea0003800200 */
.L_x_255:
[----:B------:R-:W-:Y:S05]  /*e0f0*/  @P0 BRA `(.L_x_254) ;  /* 0x0000000000480947 */ /* 0x000fea0003800000 */
[----:B------:R-:W2:Y:S01]  /*e100*/  S2R R20, SR_LANEID ;  /* 0x0000000000147919 */ /* 0x000ea20000000000 */
[----:B------:R-:W3:Y:S01]  /*e110*/  S2UR UR9, SR_CgaCtaId ;  /* 0x00000000000979c3 */ /* 0x000ee20000008800 */
[----:B------:R-:W-:Y:S01]  /*e120*/  VOTEU.ANY UR11, UPT, PT ;  /* 0x00000000000b7886 */ /* 0x000fe200038e0100 */
[----:B------:R-:W-:Y:S01]  /*e130*/  UMOV UR8, 0x400 ;  /* 0x0000040000087882 */ /* 0x000fe20000000000 */
[----:B------:R-:W2:Y:S01]  /*e140*/  FLO.U32 R17, UR11 ;  /* 0x0000000b00117d00 */ /* 0x000ea200080e0000 */
[----:B------:R-:W-:Y:S01]  /*e150*/  UIADD3 UR8, UPT, UPT, UR8, 0x4864, URZ ;  /* 0x0000486408087890 */ /* 0x000fe2000fffe0ff */
[----:B------:R-:W4:Y:S01]  /*e160*/  S2R R19, SR_LTMASK ;  /* 0x0000000000137919 */ /* 0x000f220000003900 */
[----:B------:R-:W5:Y:S02]  /*e170*/  POPC R16, UR11 ;  /* 0x0000000b00107d09 */ /* 0x000f640008000000 */
[----:B---3--:R-:W-:Y:S01]  /*e180*/  ULEA UR8, UR9, UR8, 0x18 ;  /* 0x0000000809087291 */ /* 0x008fe2000f8ec0ff */
[----:B--2---:R-:W-:-:S02]  /*e190*/  ISETP.EQ.U32.AND P0, PT, R17, R20, PT ;  /* 0x000000141100720c */ /* 0x004fc40003f02070 */
[----:B----4-:R-:W-:-:S04]  /*e1a0*/  LOP3.LUT R19, R19, UR11, RZ, 0xc0, !PT ;  /* 0x0000000b13137c12 */ /* 0x010fc8000f8ec0ff */
[----:B------:R-:W2:Y:S07]  /*e1b0*/  POPC R20, R19 ;  /* 0x0000001300147309 */ /* 0x000eae0000000000 */
[----:B-----5:R-:W1:Y:S04]  /*e1c0*/  @P0 ATOMS.ADD R16, [UR8], R16 ;  /* 0x00000010ff10098c */ /* 0x020e680008000008 */
[----:B-1----:R-:W2:Y:S02]  /*e1d0*/  SHFL.IDX PT, R15, R16, R17, 0x1f ;  /* 0x00001f11100f7589 */ /* 0x002ea400000e0000 */
[----:B--2---:R-:W-:-:S04]  /*e1e0*/  IMAD.IADD R15, R15, 0x1, R20 ;  /* 0x000000010f0f7824 */ /* 0x004fc800078e0214 */
[----:B------:R-:W-:-:S05]  /*e1f0*/  IMAD R15, R15, 0x4, R2 ;  /* 0x000000040f0f7824 */ /* 0x000fca00078e0202 */
[----:B------:R3:W-:Y:S04]  /*e200*/  STS [R15+0x2000], R14 ;  /* 0x0020000e0f007388 */ /* 0x0007e80000000800 */
[----:B------:R3:W-:Y:S02]  /*e210*/  STS [R15], R22 ;  /* 0x000000160f007388 */ /* 0x0007e40000000800 */
.L_x_254:
[----:B------:R-:W-:Y:S05]  /*e220*/  BSYNC.RECONVERGENT B0 ;  /* 0x0000000000007941 */ /* 0x000fea0003800200 */
.L_x_253:
[----:B-1-3--:R-:W-:-:S06]  /*e230*/  IMAD.WIDE R14, R12, 0x4, R6 ;  /* 0x000000040c0e7825 */ /* 0x00afcc00078e0206 */
        /* <DEDUP_REMOVED lines=37> */
.L_x_260:
[----:B------:R-:W-:Y:S05]  /*e490*/  BSYNC.RECONVERGENT B2 ;  /* 0x0000000000027941 */ /* 0x000fea0003800200 */
.L_x_259:
        /* <DEDUP_REMOVED lines=19> */
.L_x_258:
[----:B------:R-:W-:Y:S05]  /*e5d0*/  BSYNC.RECONVERGENT B0 ;  /* 0x0000000000007941 */ /* 0x000fea0003800200 */
.L_x_257:
[----:B------:R-:W-:-:S05]  /*e5e0*/  IMAD.WIDE R16, R13, 0x4, R6 ;  /* 0x000000040d107825 */ /* 0x000fca00078e0206 */
[----:B-1-3--:R-:W3:Y:S01]  /*e5f0*/  LDG.E R15, desc[UR12][R16.64] ;  /* 0x0000000c100f7981 */ /* 0x00aee2000c1e1900 */
[----:B------:R-:W-:Y:S01]  /*e600*/  BSSY.RECONVERGENT B0, `(.L_x_261) ;  /* 0x0000038000007945 */ /* 0x000fe20003800200 */
[C---:B---3--:R-:W-:Y:S02]  /*e610*/  ISETP.GE.AND P0, PT, R15.reuse, RZ, PT ;  /* 0x000000ff0f00720c */ /* 0x048fe40003f06270 */
[----:B------:R-:W-:-:S04]  /*e620*/  LOP3.LUT R14, R15, 0x7fe00000, RZ, 0xc, !PT ;  /* 0x7fe000000f0e7812 */ /* 0x000fc800078e0cff */
[----:B------:R-:W-:-:S04]  /*e630*/  SEL R14, R15, R14, !P0 ;  /* 0x0000000e0f0e7207 */ /* 0x000fc80004000000 */
[----:B------:R-:W-:-:S04]  /*e640*/  LOP3.LUT R14, R14, UR6, RZ, 0x3c, !PT ;  /* 0x000000060e0e7c12 */ /* 0x000fc8000f8e3cff */
[----:B------:R-:W-:Y:S01]  /*e650*/  ISETP.GT.U32.AND P0, PT, R14, 0x1fffff, PT ;  /* 0x001fffff0e00780c */ /* 0x000fe20003f04070 */
[----:B------:R-:W-:-:S12]  /*e660*/  VIADD R14, R8, 0x200 ;  /* 0x00000200080e7836 */ /* 0x000fd80000000000 */
        /* <DEDUP_REMOVED lines=29> */
.L_x_264:
[----:B------:R-:W-:Y:S05]  /*e840*/  BSYNC.RECONVERGENT B2 ;  /* 0x0000000000027941 */ /* 0x000fea0003800200 */
.L_x_263:
[----:B------:R-:W-:Y:S05]  /*e850*/  @P0 BRA `(.L_x_262) ;  /* 0x0000000000480947 */ /* 0x000fea0003800000 */
[----:B------:R-:W2:Y:S01]  /*e860*/  S2R R20, SR_LANEID ;  /* 0x0000000000147919 */ /* 0x000ea20000000000 */
[----:B------:R-:W3:Y:S01]  /*e870*/  S2UR UR9, SR_CgaCtaId ;  /* 0x00000000000979c3 */ /* 0x000ee20000008800 */
[----:B------:R-:W-:Y:S01]  /*e880*/  VOTEU.ANY UR11, UPT, PT ;  /* 0x00000000000b7886 */ /* 0x000fe200038e0100 */
[----:B------:R-:W-:Y:S01]  /*e890*/  UMOV UR8, 0x400 ;  /* 0x0000040000087882 */ /* 0x000fe20000000000 */
[----:B------:R-:W2:Y:S01]  /*e8a0*/  FLO.U32 R19, UR11 ;  /* 0x0000000b00137d00 */ /* 0x000ea200080e0000 */
[----:B------:R-:W-:Y:S01]  /*e8b0*/  UIADD3 UR8, UPT, UPT, UR8, 0x4864, URZ ;  /* 0x0000486408087890 */ /* 0x000fe2000fffe0ff */
[----:B------:R-:W4:Y:S03]  /*e8c0*/  POPC R16, UR11 ;  /* 0x0000000b00107d09 */ /* 0x000f260008000000 */
[----:B---3--:R-:W-:Y:S01]  /*e8d0*/  ULEA UR8, UR9, UR8, 0x18 ;  /* 0x0000000809087291 */ /* 0x008fe2000f8ec0ff */
[----:B--2---:R-:W-:-:S02]  /*e8e0*/  ISETP.EQ.U32.AND P0, PT, R19, R20, PT ;  /* 0x000000141300720c */ /* 0x004fc40003f02070 */
[----:B------:R-:W2:Y:S11]  /*e8f0*/  S2R R20, SR_LTMASK ;  /* 0x0000000000147919 */ /* 0x000eb60000003900 */
[----:B----4-:R-:W1:Y:S01]  /*e900*/  @P0 ATOMS.ADD R16, [UR8], R16 ;  /* 0x00000010ff10098c */ /* 0x010e620008000008 */
[----:B--2---:R-:W-:-:S03]  /*e910*/  LOP3.LUT R20, R20, UR11, RZ, 0xc0, !PT ;  /* 0x0000000b14147c12 */ /* 0x004fc6000f8ec0ff */
[----:B-1----:R-:W1:Y:S03]  /*e920*/  SHFL.IDX PT, R17, R16, R19, 0x1f ;  /* 0x00001f1310117589 */ /* 0x002e6600000e0000 */
[----:B------:R-:W1:Y:S02]  /*e930*/  POPC R20, R20 ;  /* 0x0000001400147309 */ /* 0x000e640000000000 */
[----:B-1----:R-:W-:-:S04]  /*e940*/  IMAD.IADD R17, R17, 0x1, R20 ;  /* 0x0000000111117824 */ /* 0x002fc800078e0214 */
[----:B------:R-:W-:-:S05]  /*e950*/  IMAD R17, R17, 0x4, R2 ;  /* 0x0000000411117824 */ /* 0x000fca00078e0202 */
[----:B------:R3:W-:Y:S04]  /*e960*/  STS [R17+0x2000], R15 ;  /* 0x0020000f11007388 */ /* 0x0007e80000000800 */
[----:B------:R3:W-:Y:S02]  /*e970*/  STS [R17], R8 ;  /* 0x0000000811007388 */ /* 0x0007e40000000800 */
.L_x_262:
[----:B------:R-:W-:Y:S05]  /*e980*/  BSYNC.RECONVERGENT B0 ;  /* 0x0000000000007941 */ /* 0x000fea0003800200 */
.L_x_261:
[----:B-1-3--:R-:W-:-:S05]  /*e990*/  IMAD.WIDE R16, R10, 0x4, R6 ;  /* 0x000000040a107825 */ /* 0x00afca00078e0206 */
        /* <DEDUP_REMOVED lines=36> */
.L_x_268:
[----:B------:R-:W-:Y:S05]  /*ebe0*/  BSYNC.RECONVERGENT B2 ;  /* 0x0000000000027941 */ /* 0x000fea0003800200 */
.L_x_267:
        /* <DEDUP_REMOVED lines=19> */
.L_x_266:
[----:B------:R-:W-:Y:S05]  /*ed20*/  BSYNC.RECONVERGENT B0 ;  /* 0x0000000000007941 */ /* 0x000fea0003800200 */
.L_x_265:
[C---:B-1-3--:R-:W-:Y:S02]  /*ed30*/  VIADD R14, R8.reuse, 0x400 ;  /* 0x00000400080e7836 */ /* 0x04afe40000000000 */
[C---:B0-----:R-:W-:Y:S02]  /*ed40*/  IMAD R10, R3.reuse, 0x800, R10 ;  /* 0x00000800030a7824 */ /* 0x041fe400078e020a */
[----:B------:R-:W-:Y:S01]  /*ed50*/  VIADD R8, R8, 0x800 ;  /* 0x0000080008087836 */ /* 0x000fe20000000000 */
[----:B------:R-:W-:Y:S01]  /*ed60*/  ISETP.GE.AND P0, PT, R14, UR17, PT ;  /* 0x000000110e007c0c */ /* 0x000fe2000bf06270 */
[C---:B------:R-:W-:Y:S02]  /*ed70*/  IMAD R13, R3.reuse, 0x800, R13 ;  /* 0x00000800030d7824 */ /* 0x040fe400078e020d */
[C---:B------:R-:W-:Y:S02]  /*ed80*/  IMAD R12, R3.reuse, 0x800, R12 ;  /* 0x00000800030c7824 */ /* 0x040fe400078e020c */
[----:B------:R-:W-:-:S08]  /*ed90*/  IMAD R9, R3, 0x800, R9 ;  /* 0x0000080003097824 */ /* 0x000fd000078e0209 */
[----:B------:R-:W-:Y:S05]  /*eda0*/  @!P0 BRA `(.L_x_269) ;  /* 0xfffffff000348947 */ /* 0x000fea000383ffff */
.L_x_243:
[----:B0-----:R-:W-:Y:S05]  /*edb0*/  BSYNC.RECONVERGENT B1 ;  /* 0x0000000000017941 */ /* 0x001fea0003800200 */
.L_x_218:
[----:B------:R-:W0:Y:S08]  /*edc0*/  S2UR UR9, SR_CgaCtaId ;  /* 0x00000000000979c3 */ /* 0x000e300000008800 */
[----:B------:R-:W-:Y:S06]  /*edd0*/  BAR.SYNC.DEFER_BLOCKING 0x0 ;  /* 0x0000000000007b1d */ /* 0x000fec0000010000 */
[----:B------:R-:W-:-:S02]  /*ede0*/  UMOV UR8, 0x400 ;  /* 0x0000040000087882 */ /* 0x000fc40000000000 */
[----:B0-----:R-:W-:-:S06]  /*edf0*/  ULEA UR8, UR9, UR8, 0x18 ;  /* 0x0000000809087291 */ /* 0x001fcc000f8ec0ff */
[----:B----4-:R-:W-:-:S05]  /*ee00*/  IMAD.U32 R3, RZ, RZ, UR8 ;  /* 0x00000008ff037e24 */ /* 0x010fca000f8e00ff */
[----:B------:R-:W0:Y:S02]  /*ee10*/  LDS R2, [R3+0x4868] ;  /* 0x0048680003027984 */ /* 0x000e240000000800 */
[----:B0-----:R-:W-:-:S13]  /*ee20*/  ISETP.GE.AND P0, PT, R2, 0x801, PT ;  /* 0x000008010200780c */ /* 0x001fda0003f06270 */
[----:B------:R-:W-:Y:S05]  /*ee30*/  @!P0 BRA `(.L_x_89) ;  /* 0x0000005000488947 */ /* 0x000fea0003800000 */
[----:B------:R-:W0:Y:S01]  /*ee40*/  LDCU UR8, c[0x0][0x3a4] ;  /* 0x00007480ff0877ac */ /* 0x000e220008000800 */
[----:B------:R-:W-:Y:S01]  /*ee50*/  ISETP.GT.U32.AND P0, PT, R11, 0x1ff, PT ;  /* 0x000001ff0b00780c */ /* 0x000fe20003f04070 */
[----:B------:R4:W-:Y:S01]  /*ee60*/  STS [R0+0x8a0], RZ ;  /* 0x0008a0ff00007388 */ /* 0x0009e20000000800 */
[----:B------:R-:W-:Y:S01]  /*ee70*/  BSSY.RECONVERGENT B0, `(.L_x_270) ;  /* 0x00001c8000007945 */ /* 0x000fe20003800200 */
[----:B------:R-:W-:Y:S02]  /*ee80*/  USHF.L.U32 UR7, UR7, 0xa, URZ ;  /* 0x0000000a07077899 */ /* 0x000fe400080006ff */
[----:B------:R4:W-:Y:S02]  /*ee90*/  STS [R0+0x10a0], RZ ;  /* 0x0010a0ff00007388 */ /* 0x0009e40000000800 */
[----:B------:R-:W-:Y:S02]  /*eea0*/  ULOP3.LUT UR6, UR6, 0x1ffc00, UR7, 0xf8, !UPT ;  /* 0x001ffc0006067892 */ /* 0x000fe4000f8ef807 */
[----:B------:R4:W-:Y:S04]  /*eeb0*/  STS [R0+0x18a0], RZ ;  /* 0x0018a0ff00007388 */ /* 0x0009e80000000800 */
[----:B------:R4:W-:Y:S01]  /*eec0*/  @!P0 STS [R0+0x20a0], RZ ;  /* 0x0020a0ff00008388 */ /* 0x0009e20000000800 */
[----:B0-----:R-:W-:Y:S01]  /*eed0*/  IMAD.U32 R8, RZ, RZ, UR8 ;  /* 0x00000008ff087e24 */ /* 0x001fe2000f8e00ff */
[----:B------:R-:W-:Y:S04]  /*eee0*/  BAR.SYNC.DEFER_BLOCKING 0x0 ;  /* 0x0000000000007b1d */ /* 0x000fe80000010000 */
[----:B------:R-:W-:-:S13]  /*eef0*/  ISETP.NE.AND P0, PT, R8, 0x1, PT ;  /* 0x000000010800780c */ /* 0x000fda0003f05270 */
[----:B----4-:R-:W-:Y:S05]  /*ef00*/  @P0 BRA `(.L_x_271) ;  /* 0x0000000400f80947 */ /* 0x010fea0003800000 */
        /* <DEDUP_REMOVED lines=18> */
.L_x_282:
[----:B--2---:R-:W-:-:S04]  /*f030*/  SHF.R.S64 R13, RZ, 0x1c, R17 ;  /* 0x0000001cff0d7819 */ /* 0x004fc80000001011 */
[----:B-1-3--:R-:W-:-:S04]  /*f040*/  IADD3 R12, P0, PT, R8, R13, RZ ;  /* 0x0000000d080c7210 */ /* 0x00afc80007f1e0ff */
[----:B------:R-:W-:-:S06]  /*f050*/  LEA.HI.X.SX32 R13, R17, R9, 0x4, P0 ;  /* 0x00000009110d7211 */ /* 0x000fcc00000f26ff */
[----:B------:R-:W2:Y:S01]  /*f060*/  LDG.E.128 R12, desc[UR12][R12.64] ;  /* 0x0000000c0c0c7981 */ /* 0x000ea2000c1e1d00 */
[----:B------:R-:W-:Y:S01]  /*f070*/  BSSY.RECONVERGENT B2, `(.L_x_274) ;  /* 0x000001d000027945 */ /* 0x000fe20003800200 */
[C---:B--2---:R-:W-:Y:S02]  /*f080*/  ISETP.GE.AND P0, PT, R12.reuse, RZ, PT ;  /* 0x000000ff0c00720c */ /* 0x044fe40003f06270 */
[C---:B------:R-:W-:Y:S02]  /*f090*/  LOP3.LUT R19, R12.reuse, 0x7ffffc00, RZ, 0xc, !PT ;  /* 0x7ffffc000c137812 */ /* 0x040fe400078e0cff */
[----:B------:R-:W-:Y:S02]  /*f0a0*/  ISETP.GE.AND P1, PT, R13, RZ, PT ;  /* 0x000000ff0d00720c */ /* 0x000fe40003f26270 */
[----:B------:R-:W-:Y:S02]  /*f0b0*/  SEL R19, R12, R19, !P0 ;  /* 0x000000130c137207 */ /* 0x000fe40004000000 */
[----:B------:R-:W-:-:S02]  /*f0c0*/  ISETP.GE.AND P2, PT, R14, RZ, PT ;  /* 0x000000ff0e00720c */ /* 0x000fc40003f46270 */
[----:B------:R-:W-:Y:S02]  /*f0d0*/  LOP3.LUT R19, R19, UR6, RZ, 0x3c, !PT ;  /* 0x0000000613137c12 */ /* 0x000fe4000f8e3cff */
[----:B------:R-:W-:Y:S02]  /*f0e0*/  ISETP.GE.AND P3, PT, R15, RZ, PT ;  /* 0x000000ff0f00720c */ /* 0x000fe40003f66270 */
[----:B------:R-:W-:Y:S02]  /*f0f0*/  ISETP.GT.U32.AND P0, PT, R19, 0x3ff, PT ;  /* 0x000003ff1300780c */ /* 0x000fe40003f04070 */
[----:B0-----:R-:W-:Y:S02]  /*f100*/  LOP3.LUT R10, R13, 0x7ffffc00, RZ, 0xc, !PT ;  /* 0x7ffffc000d0a7812 */ /* 0x001fe400078e0cff */
        /* <DEDUP_REMOVED lines=12> */
[----:B------:R-:W-:-:S04]  /*f1d0*/  LOP3.LUT R19, RZ, R12, RZ, 0x33, !PT ;  /* 0x0000000cff137212 */ /* 0x000fc800078e33ff */
[----:B------:R-:W-:-:S04]  /*f1e0*/  SHF.R.S32.HI R19, RZ, 0x1f, R19 ;  /* 0x0000001fff137819 */ /* 0x000fc80000011413 */
[----:B------:R-:W-:-:S05]  /*f1f0*/  LOP3.LUT R19, R12, R19, RZ, 0x3c, !PT ;  /* 0x000000130c137212 */ /* 0x000fca00078e3cff */
[----:B------:R-:W-:-:S05]  /*f200*/  IMAD.SHL.U32 R19, R19, 0x4, RZ ;  /* 0x0000000413137824 */ /* 0x000fca00078e00ff */
[----:B------:R-:W-:-:S05]  /*f210*/  LOP3.LUT R10, R19, 0xffc, RZ, 0xc0, !PT ;  /* 0x00000ffc130a7812 */ /* 0x000fca00078ec0ff */
[----:B------:R-:W-:-:S05]  /*f220*/  IMAD.IADD R10, R10, 0x1, R3 ;  /* 0x000000010a0a7824 */ /* 0x000fca00078e0203 */
[----:B------:R0:W-:Y:S02]  /*f230*/  ATOMS.POPC.INC.32 RZ, [R10+URZ+0x8a0] ;  /* 0x0008a0000aff7f8c */ /* 0x0001e4000d8000ff */
.L_x_275:
[----:B------:R-:W-:Y:S05]  /*f240*/  BSYNC.RECONVERGENT B2 ;  /* 0x0000000000027941 */ /* 0x000fea0003800200 */
.L_x_274:
[----:B------:R-:W-:Y:S04]  /*f250*/  BSSY.RECONVERGENT B2, `(.L_x_276) ;  /* 0x0000009000027945 */ /* 0x000fe80003800200 */
[----:B------:R-:W-:Y:S05]  /*f260*/  @P1 BRA `(.L_x_277) ;  /* 0x00000000001c1947 */ /* 0x000fea0003800000 */
[----:B0-----:R-:W-:-:S04]  /*f270*/  LOP3.LUT R10, RZ, R13, RZ, 0x33, !PT ;  /* 0x0000000dff0a7212 */ /* 0x001fc800078e33ff */
[----:B------:R-:W-:-:S04]  /*f280*/  SHF.R.S32.HI R10, RZ, 0x1f, R10 ;  /* 0x0000001fff0a7819 */ /* 0x000fc8000001140a */
[----:B------:R-:W-:-:S05]  /*f290*/  LOP3.LUT R10, R13, R10, RZ, 0x3c, !PT ;  /* 0x0000000a0d0a7212 */ /* 0x000fca00078e3cff */
[----:B------:R-:W-:-:S05]  /*f2a0*/  IMAD.SHL.U32 R10, R10, 0x4, RZ ;  /* 0x000000040a0a7824 */ /* 0x000fca00078e00ff */
[----:B------:R-:W-:-:S05]  /*f2b0*/  LOP3.LUT R10, R10, 0xffc, RZ, 0xc0, !PT ;  /* 0x00000ffc0a0a7812 */ /* 0x000fca00078ec0ff */
[----:B------:R-:W-:-:S05]  /*f2c0*/  IMAD.IADD R10, R10, 0x1, R3 ;  /* 0x000000010a0a7824 */ /* 0x000fca00078e0203 */
[----:B------:R1:W-:Y:S02]  /*f2d0*/  ATOMS.POPC.INC.32 RZ, [R10+URZ+0x8a0] ;  /* 0x0008a0000aff7f8c */ /* 0x0003e4000d8000ff */
.L_x_277:
[----:B------:R-:W-:Y:S05]  /*f2e0*/  BSYNC.RECONVERGENT B2 ;  /* 0x0000000000027941 */ /* 0x000fea0003800200 */
.L_x_276:
[----:B------:R-:W-:Y:S04]  /*f2f0*/  BSSY.RECONVERGENT B2, `(.L_x_278) ;  /* 0x0000009000027945 */ /* 0x000fe80003800200 */
[----:B------:R-:W-:Y:S05]  /*f300*/  @P2 BRA `(.L_x_279) ;  /* 0x00000000001c2947 */ /* 0x000fea0003800000 */
[----:B------:R-:W-:-:S04]  /*f310*/  LOP3.LUT R13, RZ, R14, RZ, 0x33, !PT ;  /* 0x0000000eff0d7212 */ /* 0x000fc800078e33ff */
[----:B------:R-:W-:-:S04]  /*f320*/  SHF.R.S32.HI R13, RZ, 0x1f, R13 ;  /* 0x0000001fff0d7819 */ /* 0x000fc8000001140d */
[----:B------:R-:W-:-:S05]  /*f330*/  LOP3.LUT R13, R14, R13, RZ, 0x3c, !PT ;  /* 0x0000000d0e0d7212 */ /* 0x000fca00078e3cff */
[----:B------:R-:W-:-:S05]  /*f340*/  IMAD.SHL.U32 R13, R13, 0x4, RZ ;  /* 0x000000040d0d7824 */ /* 0x000fca00078e00ff */
[----:B01----:R-:W-:-:S05]  /*f350*/  LOP3.LUT R10, R13, 0xffc, RZ, 0xc0, !PT ;  /* 0x00000ffc0d0a7812 */ /* 0x003fca00078ec0ff */
[----:B------:R-:W-:-:S05]  /*f360*/  IMAD.IADD R10, R10, 0x1, R3 ;  /* 0x000000010a0a7824 */ /* 0x000fca00078e0203 */
[----:B------:R2:W-:Y:S02]  /*f370*/  ATOMS.POPC.INC.32 RZ, [R10+URZ+0x8a0] ;  /* 0x0008a0000aff7f8c */ /* 0x0005e4000d8000ff */
.L_x_279:
[----:B------:R-:W-:Y:S05]  /*f380*/  BSYNC.RECONVERGENT B2 ;  /* 0x0000000000027941 */ /* 0x000fea0003800200 */
.L_x_278:
[----:B------:R-:W-:Y:S04]  /*f390*/  BSSY.RECONVERGENT B2, `(.L_x_280) ;  /* 0x0000009000027945 */ /* 0x000fe80003800200 */
[----:B------:R-:W-:Y:S05]  /*f3a0*/  @P3 BRA `(.L_x_281) ;  /* 0x00000000001c3947 */ /* 0x000fea0003800000 */
[----:B012---:R-:W-:-:S04]  /*f3b0*/  LOP3.LUT R10, RZ, R15, RZ, 0x33, !PT ;  /* 0x0000000fff0a7212 */ /* 0x007fc800078e33ff */
[----:B------:R-:W-:-:S04]  /*f3c0*/  SHF.R.S32.HI R10, RZ, 0x1f, R10 ;  /* 0x0000001fff0a7819 */ /* 0x000fc8000001140a */
[----:B------:R-:W-:-:S05]  /*f3d0*/  LOP3.LUT R10, R15, R10, RZ, 0x3c, !PT ;  /* 0x0000000a0f0a7212 */ /* 0x000fca00078e3cff */
[----:B------:R-:W-:-:S05]  /*f3e0*/  IMAD.SHL.U32 R10, R10, 0x4, RZ ;  /* 0x000000040a0a7824 */ /* 0x000fca00078e00ff */
[----:B------:R-:W-:-:S05]  /*f3f0*/  LOP3.LUT R10, R10, 0xffc, RZ, 0xc0, !PT ;  /* 0x00000ffc0a0a7812 */ /* 0x000fca00078ec0ff */
[----:B------:R-:W-:-:S05]  /*f400*/  IMAD.IADD R10, R10, 0x1, R3 ;  /* 0x000000010a0a7824 */ /* 0x000fca00078e0203 */
[----:B------:R3:W-:Y:S02]  /*f410*/  ATOMS.POPC.INC.32 RZ, [R10+URZ+0x8a0] ;  /* 0x0008a0000aff7f8c */ /* 0x0007e4000d8000ff */
.L_x_281:
[----:B------:R-:W-:Y:S05]  /*f420*/  BSYNC.RECONVERGENT B2 ;  /* 0x0000000000027941 */ /* 0x000fea0003800200 */
.L_x_280:
[----:B------:R-:W-:-:S05]  /*f430*/  VIADD R17, R17, 0x200 ;  /* 0x0000020011117836 */ /* 0x000fca0000000000 */
[----:B------:R-:W-:-:S13]  /*f440*/  ISETP.GT.AND P0, PT, R2, R17, PT ;  /* 0x000000110200720c */ /* 0x000fda0003f04270 */
[----:B------:R-:W-:Y:S05]  /*f450*/  @P0 BRA `(.L_x_282) ;  /* 0xfffffff800f40947 */ /* 0x000fea000383ffff */
.L_x_273:
[----:B------:R-:W-:Y:S05]  /*f460*/  BSYNC.RECONVERGENT B1 ;  /* 0x0000000000017941 */ /* 0x000fea0003800200 */
.L_x_272:
[----:B------:R-:W-:Y:S01]  /*f470*/  ISETP.GE.U32.AND P0, PT, R11, R0, PT ;  /* 0x000000000b00720c */ /* 0x000fe20003f06070 */
[----:B------:R-:W-:Y:S01]  /*f480*/  IMAD.IADD R9, R0, 0x1, R11 ;  /* 0x0000000100097824 */ /* 0x000fe200078e020b */
[----:B------:R-:W-:Y:S03]  /*f490*/  BSSY.RECONVERGENT B1, `(.L_x_283) ;  /* 0x0000014000017945 */ /* 0x000fe60003800200 */
[----:B--2---:R-:W-:-:S05]  /*f4a0*/  IMAD R13, R2, 0x4, R9 ;  /* 0x00000004020d7824 */ /* 0x004fca00078e0209 */
[----:B------:R-:W-:-:S03]  /*f4b0*/  ISETP.GE.AND P1, PT, R13, UR18, PT ;  /* 0x000000120d007c0c */ /* 0x000fc6000bf26270 */
[----:B------:R-:W-:Y:S10]  /*f4c0*/  @P0 BRA `(.L_x_284) ;  /* 0x0000000000400947 */ /* 0x000ff40003800000 */
[----:B------:R-:W-:-:S04]  /*f4d0*/  LEA R8, P0, R11, UR10, 0x2 ;  /* 0x0000000a0b087c11 */ /* 0x000fc8000f8010ff */
        /* <DEDUP_REMOVED lines=8> */
[----:B------:R-:W-:-:S04]  /*f560*/  LOP3.LUT R0, RZ, R8, RZ, 0x33, !PT ;  /* 0x00000008ff007212 */ /* 0x000fc800078e33ff */
[----:B------:R-:W-:-:S04]  /*f570*/  SHF.R.S32.HI R9, RZ, 0x1f, R0 ;  /* 0x0000001fff097819 */ /* 0x000fc80000011400 */
[----:B------:R-:W-:-:S05]  /*f580*/  LOP3.LUT R9, R8, R9, RZ, 0x3c, !PT ;  /* 0x0000000908097212 */ /* 0x000fca00078e3cff */
[----:B------:R-:W-:-:S05]  /*f590*/  IMAD.SHL.U32 R9, R9, 0x4, RZ ;  /* 0x0000000409097824 */ /* 0x000fca00078e00ff */
[----:B------:R-:W-:-:S05]  /*f5a0*/  LOP3.LUT R0, R9, 0xffc, RZ, 0xc0, !PT ;  /* 0x00000ffc09007812 */ /* 0x000fca00078ec0ff */
[----:B------:R-:W-:-:S05]  /*f5b0*/  IMAD.IADD R0, R0, 0x1, R3 ;  /* 0x0000000100007824 */ /* 0x000fca00078e0203 */
[----:B------:R2:W-:Y:S02]  /*f5c0*/  ATOMS.POPC.INC.32 RZ, [R0+URZ+0x8a0] ;  /* 0x0008a00000ff7f8c */ /* 0x0005e4000d8000ff */
.L_x_284:
[----:B------:R-:W-:Y:S05]  /*f5d0*/  BSYNC.RECONVERGENT B1 ;  /* 0x0000000000017941 */ /* 0x000fea0003800200 */
.L_x_283:
[----:B------:R-:W-:Y:S05]  /*f5e0*/  @P1 BRA `(.L_x_285) ;  /* 0x0000001400401947 */ /* 0x000fea0003800000 */
[----:B------:R-:W-:-:S06]  /*f5f0*/  IMAD.WIDE R8, R13, 0x4, R4 ;  /* 0x000000040d087825 */ /* 0x000fcc00078e0204 */
[----:B------:R-:W4:Y:S02]  /*f600*/  LDG.E R8, desc[UR12][R8.64] ;  /* 0x0000000c08087981 */ /* 0x000f24000c1e1900 */
[C---:B----4-:R-:W-:Y:S02]  /*f610*/  ISETP.GE.AND P0, PT, R8.reuse, RZ, PT ;  /* 0x000000ff0800720c */ /* 0x050fe40003f06270 */
[----:B------:R-:W-:-:S04]  /*f620*/  LOP3.LUT R11, R8, 0x7ffffc00, RZ, 0xc, !PT ;  /* 0x7ffffc00080b7812 */ /* 0x000fc800078e0cff */
[----:B------:R-:W-:-:S04]  /*f630*/  SEL R11, R8, R11, !P0 ;  /* 0x0000000b080b7207 */ /* 0x000fc80004000000 */
[----:B------:R-:W-:-:S04]  /*f640*/  LOP3.LUT R11, R11, UR6, RZ, 0x3c, !PT ;  /* 0x000000060b0b7c12 */ /* 0x000fc8000f8e3cff */
[----:B------:R-:W-:-:S13]  /*f650*/  ISETP.GT.U32.AND P0, PT, R11, 0x3ff, PT ;  /* 0x000003ff0b00780c */ /* 0x000fda0003f04070 */
[----:B------:R-:W-:Y:S05]  /*f660*/  @P0 BRA `(.L_x_285) ;  /* 0x0000001400200947 */ /* 0x000fea0003800000 */
[----:B--2---:R-:W-:-:S04]  /*f670*/  LOP3.LUT R0, RZ, R8, RZ, 0x33, !PT ;  /* 0x00000008ff007212 */ /* 0x004fc800078e33ff */
[----:B------:R-:W-:-:S04]  /*f680*/  SHF.R.S32.HI R9, RZ, 0x1f, R0 ;  /* 0x0000001fff097819 */ /* 0x000fc80000011400 */
[----:B------:R-:W-:-:S05]  /*f690*/  LOP3.LUT R9, R8, R9, RZ, 0x3c, !PT ;  /* 0x0000000908097212 */ /* 0x000fca00078e3cff */
[----:B------:R-:W-:-:S05]  /*f6a0*/  IMAD.SHL.U32 R9, R9, 0x4, RZ ;  /* 0x0000000409097824 */ /* 0x000fca00078e00ff */
[----:B------:R-:W-:-:S05]  /*f6b0*/  LOP3.LUT R0, R9, 0xffc, RZ, 0xc0, !PT ;  /* 0x00000ffc09007812 */ /* 0x000fca00078ec0ff */
[----:B------:R-:W-:-:S05]  /*f6c0*/  IMAD.IADD R0, R0, 0x1, R3 ;  /* 0x0000000100007824 */ /* 0x000fca00078e0203 */
[----:B------:R4:W-:Y:S01]  /*f6d0*/  ATOMS.POPC.INC.32 RZ, [R0+URZ+0x8a0] ;  /* 0x0008a00000ff7f8c */ /* 0x0009e2000d8000ff */
[----:B------:R-:W-:Y:S05]  /*f6e0*/  BRA `(.L_x_285) ;  /* 0x0000001400007947 */ /* 0x000fea0003800000 */
.L_x_271:
[----:B------:R-:W-:Y:S01]  /*f6f0*/  VIADD R20, R11, UR16 ;  /* 0x000000100b147c36 */ /* 0x000fe20008000000 */
[----:B------:R-:W0:Y:S04]  /*f700*/  LDCU UR7, c[0x0][0x3a4] ;  /* 0x00007480ff0777ac */ /* 0x000e280008000800 */
[----:B------:R-:W-:-:S13]  /*f710*/  ISETP.GE.AND P0, PT, R20, UR17, PT ;  /* 0x0000001114007c0c */ /* 0x000fda000bf06270 */
[----:B------:R-:W-:Y:S05]  /*f720*/  @P0 BRA `(.L_x_285) ;  /* 0x0000001000f00947 */ /* 0x000fea0003800000 */
[----:B------:R-:W-:Y:S01]  /*f730*/  VIADD R35, R20, 0x200 ;  /* 0x0000020014237836 */ /* 0x000fe20000000000 */
[----:B------:R-:W-:Y:S01]  /*f740*/  LOP3.LUT R11, RZ, R11, RZ, 0x33, !PT ;  /* 0x0000000bff0b7212 */ /* 0x000fe200078e33ff */
[----:B------:R-:W-:Y:S03]  /*f750*/  BSSY.RECONVERGENT B1, `(.L_x_286) ;  /* 0x00000ad000017945 */ /* 0x000fe60003800200 */
[----:B--2---:R-:W-:-:S04]  /*f760*/  VIMNMX R22, PT, PT, R35, UR17, !PT ;  /* 0x0000001123167c48 */ /* 0x004fc8000ffe0100 */
        /* <DEDUP_REMOVED lines=20> */
.L_x_304:
[----:B------:R-:W-:-:S04]  /*f8b0*/  IMAD.WIDE R36, R35, 0x4, R6 ;  /* 0x0000000423247825 */ /* 0x000fc800078e0206 */
[--C-:B---3--:R-:W-:Y:S02]  /*f8c0*/  IMAD.WIDE R14, R21, 0x4, R6.reuse ;  /* 0x00000004150e7825 */ /* 0x108fe400078e0206 */
[----:B--2---:R-:W2:Y:S02]  /*f8d0*/  LDG.E R36, desc[UR12][R36.64] ;  /* 0x0000000c24247981 */ /* 0x004ea4000c1e1900 */
[--C-:B------:R-:W-:Y:S02]  /*f8e0*/  IMAD.WIDE R16, R23, 0x4, R6.reuse ;  /* 0x0000000417107825 */ /* 0x100fe400078e0206 */
[----:B-1--4-:R3:W4:Y:S02]  /*f8f0*/  LDG.E R24, desc[UR12][R14.64] ;  /* 0x0000000c0e187981 */ /* 0x012724000c1e1900 */
[--C-:B------:R-:W-:Y:S02]  /*f900*/  IMAD.WIDE R10, R25, 0x4, R6.reuse ;  /* 0x00000004190a7825 */ /* 0x100fe400078e0206 */
[----:B------:R5:W5:Y:S02]  /*f910*/  LDG.E R16, desc[UR12][R16.64] ;  /* 0x0000000c10107981 */ /* 0x000b64000c1e1900 */
[----:B-1----:R-:W-:-:S02]  /*f920*/  IMAD.WIDE R12, R29, 0x4, R6 ;  /* 0x000000041d0c7825 */ /* 0x002fc400078e0206 */
[----:B------:R1:W5:Y:S02]  /*f930*/  LDG.E R10, desc[UR12][R10.64] ;  /* 0x0000000c0a0a7981 */ /* 0x000364000c1e1900 */
[--C-:B------:R-:W-:Y:S02]  /*f940*/  IMAD.WIDE R8, R27, 0x4, R6.reuse ;  /* 0x000000041b087825 */ /* 0x100fe400078e0206 */
[----:B------:R-:W5:Y:S02]  /*f950*/  LDG.E R12, desc[UR12][R12.64] ;  /* 0x0000000c0c0c7981 */ /* 0x000f64000c1e1900 */
[--C-:B---3--:R-:W-:Y:S02]  /*f960*/  IMAD.WIDE R14, R31, 0x4, R6.reuse ;  /* 0x000000041f0e7825 */ /* 0x108fe400078e0206 */
[----:B------:R3:W3:Y:S02]  /*f970*/  LDG.E R8, desc[UR12][R8.64] ;  /* 0x0000000c08087981 */ /* 0x0006e4000c1e1900 */
[----:B------:R-:W-:-:S02]  /*f980*/  IMAD.WIDE R18, R33, 0x4, R6 ;  /* 0x0000000421127825 */ /* 0x000fc400078e0206 */
[----:B------:R0:W3:Y:S04]  /*f990*/  LDG.E R14, desc[UR12][R14.64] ;  /* 0x0000000c0e0e7981 */ /* 0x0000e8000c1e1900 */
[----:B------:R-:W3:Y:S01]  /*f9a0*/  LDG.E R18, desc[UR12][R18.64] ;  /* 0x0000000c12127981 */ /* 0x000ee2000c1e1900 */
[----:B------:R-:W-:Y:S01]  /*f9b0*/  BSSY.RECONVERGENT B2, `(.L_x_288) ;  /* 0x0000032000027945 */ /* 0x000fe20003800200 */
[C---:B--2---:R-:W-:Y:S02]  /*f9c0*/  ISETP.GE.AND P1, PT, R36.reuse, RZ, PT ;  /* 0x000000ff2400720c */ /* 0x044fe40003f26270 */
[----:B------:R-:W-:Y:S02]  /*f9d0*/  LOP3.LUT R37, R36, 0x7ffffc00, RZ, 0xc, !PT ;  /* 0x7ffffc0024257812 */ /* 0x000fe400078e0cff */
[----:B----4-:R-:W-:-:S02]  /*f9e0*/  ISETP.GE.AND P0, PT, R24, RZ, PT ;  /* 0x000000ff1800720c */ /* 0x010fc40003f06270 */
[----:B-----5:R-:W-:Y:S02]  /*f9f0*/  LOP3.LUT R17, R24, 0x7ffffc00, RZ, 0xc, !PT ;  /* 0x7ffffc0018117812 */ /* 0x020fe400078e0cff */
[C---:B------:R-:W-:Y:S02]  /*fa00*/  ISETP.GE.AND P2, PT, R16.reuse, RZ, PT ;  /* 0x000000ff1000720c */ /* 0x040fe40003f46270 */
[----:B-1----:R-:W-:Y:S02]  /*fa10*/  LOP3.LUT R11, R16, 0x7ffffc00, RZ, 0xc, !PT ;  /* 0x7ffffc00100b7812 */ /* 0x002fe400078e0cff */
        /* <DEDUP_REMOVED lines=8> */
[----:B---3--:R-:W-:-:S02]  /*faa0*/  LOP3.LUT R9, R10, 0x7ffffc00, RZ, 0xc, !PT ;  /* 0x7ffffc000a097812 */ /* 0x008fc400078e0cff */
[----:B------:R-:W-:Y:S02]  /*fab0*/  ISETP.GT.U32.AND P6, PT, R17, 0x3ff, PT ;  /* 0x000003ff1100780c */ /* 0x000fe40003fc4070 */
[----:B------:R-:W-:Y:S02]  /*fac0*/  ISETP.GT.U32.AND P0, PT, R11, 0x3ff, PT ;  /* 0x000003ff0b00780c */ /* 0x000fe40003f04070 */
[----:B------:R-:W-:Y:S02]  /*fad0*/  P2R R13, PR, RZ, 0x2 ;  /* 0x00000002ff0d7803 */ /* 0x000fe40000000000 */
[----:B------:R-:W-:Y:S02]  /*fae0*/  SEL R9, R10, R9, !P3 ;  /* 0x000000090a097207 */ /* 0x000fe40005800000 */
[C---:B------:R-:W-:Y:S02]  /*faf0*/  ISETP.GE.AND P1, PT, R12.reuse, RZ, PT ;  /* 0x000000ff0c00720c */ /* 0x040fe40003f26270 */
[----:B------:R-:W-:-:S02]  /*fb00*/  LOP3.LUT R11, R12, 0x7ffffc00, RZ, 0xc, !PT ;  /* 0x7ffffc000c0b7812 */ /* 0x000fc400078e0cff */
[C---:B------:R-:W-:Y:S02]  /*fb10*/  ISETP.GE.AND P2, PT, R8.reuse, RZ, PT ;  /* 0x000000ff0800720c */ /* 0x040fe40003f46270 */
[----:B0-----:R-:W-:Y:S02]  /*fb20*/  LOP3.LUT R15, R8, 0x7ffffc00, RZ, 0xc, !PT ;  /* 0x7ffffc00080f7812 */ /* 0x001fe400078e0cff */
        /* <DEDUP_REMOVED lines=26> */
.L_x_289:
[----:B------:R-:W-:Y:S05]  /*fcd0*/  BSYNC.RECONVERGENT B2 ;  /* 0x0000000000027941 */ /* 0x000fea0003800200 */
.L_x_288:
[----:B------:R-:W-:Y:S01]  /*fce0*/  ISETP.NE.AND P6, PT, R13, RZ, PT ;  /* 0x000000ff0d00720c */ /* 0x000fe20003fc5270 */
[----:B------:R-:W-:-:S12]  /*fcf0*/  BSSY.RECONVERGENT B2, `(.L_x_290) ;  /* 0x0000009000027945 */ /* 0x000fd80003800200 */
[----:B------:R-:W-:Y:S05]  /*fd00*/  @P6 BRA `(.L_x_291) ;  /* 0x00000000001c6947 */ /* 0x000fea0003800000 */
[----:B------:R-:W-:-:S04]  /*fd10*/  LOP3.LUT R9, RZ, R36, RZ, 0x33, !PT ;  /* 0x00000024ff097212 */ /* 0x000fc800078e33ff */
[----:B------:R-:W-:-:S04]  /*fd20*/  SHF.R.S32.HI R9, RZ, 0x1f, R9 ;  /* 0x0000001fff097819 */ /* 0x000fc80000011409 */
[----:B------:R-:W-:-:S05]  /*fd30*/  LOP3.LUT R9, R36, R9, RZ, 0x3c, !PT ;  /* 0x0000000924097212 */ /* 0x000fca00078e3cff */
[----:B------:R-:W-:-:S05]  /*fd40*/  IMAD.SHL.U32 R9, R9, 0x4, RZ ;  /* 0x0000000409097824 */ /* 0x000fca00078e00ff */
[----:B0-----:R-:W-:-:S05]  /*fd50*/  LOP3.LUT R24, R9, 0xffc, RZ, 0xc0, !PT ;  /* 0x00000ffc09187812 */ /* 0x001fca00078ec0ff */
[----:B------:R-:W-:-:S05]  /*fd60*/  IMAD.IADD R24, R24, 0x1, R3 ;  /* 0x0000000118187824 */ /* 0x000fca00078e0203 */
[----:B------:R1:W-:Y:S02]  /*fd70*/  ATOMS.POPC.INC.32 RZ, [R24+URZ+0x8a0] ;  /* 0x0008a00018ff7f8c */ /* 0x0003e4000d8000ff */
.L_x_291:
[----:B------:R-:W-:Y:S05]  /*fd80*/  BSYNC.RECONVERGENT B2 ;  /* 0x0000000000027941 */ /* 0x000fea0003800200 */
.L_x_290:
[----:B------:R-:W-:Y:S04]  /*fd90*/  BSSY.RECONVERGENT B2, `(.L_x_292) ;  /* 0x0000009000027945 */ /* 0x000fe80003800200 */
        /* <DEDUP_REMOVED lines=8> */
.L_x_293:
[----:B------:R-:W-:Y:S05]  /*fe20*/  BSYNC.RECONVERGENT B2 ;  /* 0x0000000000027941 */ /* 0x000fea0003800200 */
.L_x_292:
        /* <DEDUP_REMOVED lines=9> */
.L_x_295:
[----:B------:R-:W-:Y:S05]  /*fec0*/  BSYNC.RECONVERGENT B2 ;  /* 0x0000000000027941 */ /* 0x000fea0003800200 */
.L_x_294:
[----:B------:R-:W-:Y:S04]  /*fed0*/  BSSY.RECONVERGENT B2, `(.L_x_296) ;  /* 0x0000009000027945 */ /* 0x000fe80003800200 */
[----:B------:R-:W-:Y:S05]  /*fee0*/  @P2 BRA `(.L_x_297) ;  /* 0x00000000001c2947 */ /* 0x000fea0003800000 */
[----:B------:R-:W-:-:S04]  /*fef0*/  LOP3.LUT R9, RZ, R12, RZ, 0x33, !PT ;  /* 0x0000000cff097212 */ /* 0x000fc800078e33ff */
[----:B------:R-:W-:-:S04]  /*ff00*/  SHF.R.S32.HI R9, RZ, 0x1f, R9 ;  /* 0x0000001fff097819 */ /* 0x000fc80000011409 */
[----:B------:R-:W-:-:S05]  /*ff10*/  LOP3.LUT R9, R12, R9, RZ, 0x3c, !PT ;  /* 0x000000090c097212 */ /* 0x000fca00078e3cff */
[----:B------:R-:W-:-:S05]  /*ff20*/  IMAD.SHL.U32 R9, R9, 0x4, RZ ;  /* 0x0000000409097824 */ /* 0x000fca00078e00ff */
[----:B---3--:R-:W-:-:S05]  /*ff30*/  LOP3.LUT R10, R9, 0xffc, RZ, 0xc0, !PT ;  /* 0x00000ffc090a7812 */ /* 0x008fca00078ec0ff */
[----:B------:R-:W-:-:S05]  /*ff40*/  IMAD.IADD R10, R10, 0x1, R3 ;  /* 0x000000010a0a7824 */ /* 0x000fca00078e0203 */
[----:B------:R4:W-:Y:S02]  /*ff50*/  ATOMS.POPC.INC.32 RZ, [R10+URZ+0x8a0] ;  /* 0x0008a0000aff7f8c */ /* 0x0009e4000d8000ff */
.L_x_297:
[----:B------:R-:W-:Y:S05]  /*ff60*/  BSYNC.RECONVERGENT B2 ;  /* 0x0000000000027941 */ /* 0x000fea0003800200 */
.L_x_296:
        /* <DEDUP_REMOVED lines=9> */
.L_x_299:
[----:B------:R-:W-:Y:S05]  /*10000*/  BSYNC.RECONVERGENT B2 ;  /* 0x0000000000027941 */ /* 0x000fea0003800200 */
.L_x_298:
[----:B------:R-:W-:Y:S04]  /*10010*/  BSSY.RECONVERGENT B2, `(.L_x_300) ;  /* 0x0000009000027945 */ /* 0x000fe80003800200 */
        /* <DEDUP_REMOVED lines=8> */
.L_x_301:
[----:B------:R-:W-:Y:S05]  /*100a0*/  BSYNC.RECONVERGENT B2 ;  /* 0x0000000000027941 */ /* 0x000fea0003800200 */
.L_x_300:
        /* <DEDUP_REMOVED lines=9> */
.L_x_303:
[----:B------:R-:W-:Y:S05]  /*10140*/  BSYNC.RECONVERGENT B2 ;  /* 0x0000000000027941 */ /* 0x000fea0003800200 */
.L_x_302:
        /* <DEDUP_REMOVED lines=13> */
.L_x_287:
[----:B0-----:R-:W-:Y:S05]  /*10220*/  BSYNC.RECONVERGENT B1 ;  /* 0x0000000000017941 */ /* 0x001fea0003800200 */
.L_x_286:
[----:B------:R-:W-:-:S13]  /*10230*/  LOP3.LUT P0, R0, R2, 0x7, RZ, 0xc0, !PT ;  /* 0x0000000702007812 */ /* 0x000fda000780c0ff */
[----:B------:R-:W-:Y:S05]  /*10240*/  @!P0 BRA `(.L_x_285) ;  /* 0x0000000800288947 */ /* 0x000fea0003800000 */
[----:B------:R-:W-:Y:S01]  /*10250*/  ISETP.GE.U32.AND P0, PT, R0, 0x4, PT ;  /* 0x000000040000780c */ /* 0x000fe20003f06070 */
[----:B------:R-:W-:-:S12]  /*10260*/  BSSY.RECONVERGENT B1, `(.L_x_305) ;  /* 0x000004b000017945 */ /* 0x000fd80003800200 */
[----:B------:R-:W-:Y:S05]  /*10270*/  @!P0 BRA `(.L_x_306) ;  /* 0x0000000400248947 */ /* 0x000fea0003800000 */
[----:B------:R-:W-:-:S04]  /*10280*/  IMAD R11, R20, R8, RZ ;  /* 0x00000008140b7224 */ /* 0x000fc800078e02ff */
[C-C-:B------:R-:W-:Y:S02]  /*10290*/  IMAD R13, R8.reuse, 0x200, R11.reuse ;  /* 0x00000200080d7824 */ /* 0x140fe400078e020b */
[----:B---3--:R-:W-:Y:S02]  /*102a0*/  IMAD R15, R8, 0x400, R11 ;  /* 0x00000400080f7824 */ /* 0x008fe400078e020b */
[----:B----4-:R-:W-:-:S04]  /*102b0*/  IMAD.WIDE R10, R11, 0x4, R6 ;  /* 0x000000040b0a7825 */ /* 0x010fc800078e0206 */
[----:B------:R-:W-:Y:S01]  /*102c0*/  IMAD R17, R8, 0x200, R15 ;  /* 0x0000020008117824 */ /* 0x000fe200078e020f */
[----:B------:R-:W3:Y:S01]  /*102d0*/  LDG.E R21, desc[UR12][R10.64] ;  /* 0x0000000c0a157981 */ /* 0x000ee2000c1e1900 */
[----:B-1----:R-:W-:-:S04]  /*102e0*/  IMAD.WIDE R12, R13, 0x4, R6 ;  /* 0x000000040d0c7825 */ /* 0x002fc800078e0206 */
        /* <DEDUP_REMOVED lines=14> */
[----:B------:R-:W-:Y:S02]  /*103d0*/  LOP3.LUT R24, R9, 0x7ffffc00, RZ, 0xc, !PT ;  /* 0x7ffffc0009187812 */ /* 0x000fe400078e0cff */
        /* <DEDUP_REMOVED lines=19> */
.L_x_308:
[----:B------:R-:W-:Y:S05]  /*10510*/  BSYNC.RECONVERGENT B2 ;  /* 0x0000000000027941 */ /* 0x000fea0003800200 */
.L_x_307:
        /* <DEDUP_REMOVED lines=9> */
.L_x_310:
[----:B------:R-:W-:Y:S05]  /*105b0*/  BSYNC.RECONVERGENT B2 ;  /* 0x0000000000027941 */ /* 0x000fea0003800200 */
.L_x_309:
[----:B------:R-:W-:Y:S04]  /*105c0*/  BSSY.RECONVERGENT B2, `(.L_x_311) ;  /* 0x0000009000027945 */ /* 0x000fe80003800200 */
[----:B------:R-:W-:Y:S05]  /*105d0*/  @P2 BRA `(.L_x_312) ;  /* 0x00000000001c2947 */ /* 0x000fea0003800000 */
[----:B01----:R-:W-:-:S04]  /*105e0*/  LOP3.LUT R10, RZ, R9, RZ, 0x33, !PT ;  /* 0x00000009ff0a7212 */ /* 0x003fc800078e33ff */
[----:B------:R-:W-:-:S04]  /*105f0*/  SHF.R.S32.HI R10, RZ, 0x1f, R10 ;  /* 0x0000001fff0a7819 */ /* 0x000fc8000001140a */
[----:B------:R-:W-:-:S05]  /*10600*/  LOP3.LUT R10, R9, R10, RZ, 0x3c, !PT ;  /* 0x0000000a090a7212 */ /* 0x000fca00078e3cff */
[----:B------:R-:W-:-:S05]  /*10610*/  IMAD.SHL.U32 R10, R10, 0x4, RZ ;  /* 0x000000040a0a7824 */ /* 0x000fca00078e00ff */
[----:B------:R-:W-:-:S05]  /*10620*/  LOP3.LUT R10, R10, 0xffc, RZ, 0xc0, !PT ;  /* 0x00000ffc0a0a7812 */ /* 0x000fca00078ec0ff */
[----:B------:R-:W-:-:S05]  /*10630*/  IMAD.IADD R10, R10, 0x1, R3 ;  /* 0x000000010a0a7824 */ /* 0x000fca00078e0203 */
[----:B------:R2:W-:Y:S02]  /*10640*/  ATOMS.POPC.INC.32 RZ, [R10+URZ+0x8a0] ;  /* 0x0008a0000aff7f8c */ /* 0x0005e4000d8000ff */
.L_x_312:
[----:B------:R-:W-:Y:S05]  /*10650*/  BSYNC.RECONVERGENT B2 ;  /* 0x0000000000027941 */ /* 0x000fea0003800200 */
.L_x_311:
        /* <DEDUP_REMOVED lines=9> */
.L_x_314:
[----:B------:R-:W-:Y:S05]  /*106f0*/  BSYNC.RECONVERGENT B2 ;  /* 0x0000000000027941 */ /* 0x000fea0003800200 */
.L_x_313:
[----:B------:R-:W-:-:S07]  /*10700*/  VIADD R20, R20, 0x800 ;  /* 0x0000080014147836 */ /* 0x000fce0000000000 */
.L_x_306:
[----:B------:R-:W-:Y:S05]  /*10710*/  BSYNC.RECONVERGENT B1 ;  /* 0x0000000000017941 */ /* 0x000fea0003800200 */
.L_x_305:
        /* <DEDUP_REMOVED lines=23> */
[----:B------:R-:W-:-:S04]  /*10890*/  LOP3.LUT R0, RZ, R11, RZ, 0x33, !PT ;  /* 0x0000000bff007212 */ /* 0x000fc800078e33ff */
[----:B------:R-:W-:-:S04]  /*108a0*/  SHF.R.S32.HI R0, RZ, 0x1f, R0 ;  /* 0x0000001fff007819 */ /* 0x000fc80000011400 */
[----:B------:R-:W-:-:S05]  /*108b0*/  LOP3.LUT R0, R11, R0, RZ, 0x3c, !PT ;  /* 0x000000000b007212 */ /* 0x000fca00078e3cff */
[----:B------:R-:W-:-:S05]  /*108c0*/  IMAD.SHL.U32 R0, R0, 0x4, RZ ;  /* 0x0000000400007824 */ /* 0x000fca00078e00ff */
[----:B------:R-:W-:-:S05]  /*108d0*/  LOP3.LUT R0, R0, 0xffc, RZ, 0xc0, !PT ;  /* 0x00000ffc00007812 */ /* 0x000fca00078ec0ff */
[----:B------:R-:W-:-:S05]  /*108e0*/  IMAD.IADD R0, R0, 0x1, R3 ;  /* 0x0000000100007824 */ /* 0x000fca00078e0203 */
[----:B------:R0:W-:Y:S02]  /*108f0*/  ATOMS.POPC.INC.32 RZ, [R0+URZ+0x8a0] ;  /* 0x0008a00000ff7f8c */ /* 0x0001e4000d8000ff */
.L_x_318:
[----:B------:R-:W-:Y:S05]  /*10900*/  BSYNC.RECONVERGENT B2 ;  /* 0x0000000000027941 */ /* 0x000fea0003800200 */
.L_x_317:
        /* <DEDUP_REMOVED lines=9> */
.L_x_320:
[----:B------:R-:W-:Y:S05]  /*109a0*/  BSYNC.RECONVERGENT B2 ;  /* 0x0000000000027941 */ /* 0x000fea0003800200 */
.L_x_319:
[----:B------:R-:W-:-:S07]  /*109b0*/  VIADD R20, R20, 0x400 ;  /* 0x0000040014147836 */ /* 0x000fce0000000000 */
.L_x_316:
[----:B------:R-:W-:Y:S05]  /*109c0*/  BSYNC.RECONVERGENT B1 ;  /* 0x0000000000017941 */ /* 0x000fea0003800200 */
.L_x_315:
        /* <DEDUP_REMOVED lines=18> */
.L_x_285:
[----:B0-----:R-:W-:Y:S05]  /*10af0*/  BSYNC.RECONVERGENT B0 ;  /* 0x0000000000007941 */ /* 0x001fea0003800200 */
.L_x_270:
[----:B------:R-:W0:Y:S08]  /*10b00*/  S2UR UR8, SR_CgaCtaId ;  /* 0x00000000000879c3 */ /* 0x000e300000008800 */
[----:B------:R-:W-:Y:S01]  /*10b10*/  BAR.SYNC.DEFER_BLOCKING 0x0 ;  /* 0x0000000000007b1d */ /* 0x000fe20000010000 */
[----:B--2---:R-:W-:-:S05]  /*10b20*/  IMAD.MOV.U32 R13, RZ, RZ, RZ ;  /* 0x000000ffff0d7224 */ /* 0x004fca00078e00ff */
[----:B------:R-:W-:Y:S01]  /*10b30*/  UMOV UR7, 0x400 ;  /* 0x0000040000077882 */ /* 0x000fe20000000000 */
[----:B------:R-:W2:Y:S01]  /*10b40*/  LDCU UR9, c[0x0][0x3a8] ;  /* 0x00007500ff0977ac */ /* 0x000ea20008000800 */
[----:B-1-34-:R-:W1:Y:S01]  /*10b50*/  S2R R0, SR_TID.X ;  /* 0x0000000000007919 */ /* 0x01ae620000002100 */
[----:B0-----:R-:W-:-:S06]  /*10b60*/  ULEA UR7, UR8, UR7, 0x18 ;  /* 0x0000000708077291 */ /* 0x001fcc000f8ec0ff */
[----:B------:R-:W-:-:S05]  /*10b70*/  IMAD.U32 R17, RZ, RZ, UR7 ;  /* 0x00000007ff117e24 */ /* 0x000fca000f8e00ff */
[----:B------:R0:W3:Y:S01]  /*10b80*/  LDS R11, [R17+0x486c] ;  /* 0x00486c00110b7984 */ /* 0x0000e20000000800 */
[C---:B-1----:R-:W-:Y:S01]  /*10b90*/  LEA.HI R12, R0.reuse, R0, RZ, 0x1c ;  /* 0x00000000000c7211 */ /* 0x042fe200078fe0ff */
[C---:B------:R-:W-:Y:S01]  /*10ba0*/  IMAD R14, R0.reuse, 0x4, R17 ;  /* 0x00000004000e7824 */ /* 0x040fe200078e0211 */
[----:B------:R-:W-:-:S03]  /*10bb0*/  ISETP.GT.U32.AND P2, PT, R0, 0x1f, PT ;  /* 0x0000001f0000780c */ /* 0x000fc60003f44070 */
[----:B0-2---:R-:W-:-:S10]  /*10bc0*/  IMAD R12, R12, 0x4, R17 ;  /* 0x000000040c0c7824 */ /* 0x005fd400078e0211 */
.L_x_325:
        /* <DEDUP_REMOVED lines=13> */
[----:B------:R-:W0:Y:S04]  /*10ca0*/  LDS R28, [R17+0x18] ;  /* 0x00001800111c7984 */ /* 0x000e280000000800 */
[----:B------:R-:W-:Y:S04]  /*10cb0*/  LDS R29, [R17+0x1c] ;  /* 0x00001c00111d7984 */ /* 0x000fe80000000800 */
[----:B------:R-:W1:Y:S04]  /*10cc0*/  LDS R26, [R17+0x20] ;  /* 0x00002000111a7984 */ /* 0x000e680000000800 */
[----:B------:R-:W-:Y:S04]  /*10cd0*/  LDS R19, [R17+0x24] ;  /* 0x0000240011137984 */ /* 0x000fe80000000800 */
[----:B------:R-:W2:Y:S04]  /*10ce0*/  LDS R22, [R17+0x28] ;  /* 0x0000280011167984 */ /* 0x000ea80000000800 */
[----:B------:R-:W-:Y:S04]  /*10cf0*/  LDS R25, [R17+0x2c] ;  /* 0x00002c0011197984 */ /* 0x000fe80000000800 */
[----:B------:R-:W4:Y:S04]  /*10d00*/  LDS R18, [R17+0x30] ;  /* 0x0000300011127984 */ /* 0x000f280000000800 */
[----:B------:R-:W-:Y:S04]  /*10d10*/  LDS R21, [R17+0x34] ;  /* 0x0000340011157984 */ /* 0x000fe80000000800 */
[----:B------:R-:W5:Y:S04]  /*10d20*/  LDS R16, [R17+0x38] ;  /* 0x0000380011107984 */ /* 0x000f680000000800 */
[----:B------:R-:W-:Y:S04]  /*10d30*/  LDS R27, [R17+0x3c] ;  /* 0x00003c00111b7984 */ /* 0x000fe80000000800 */
[----:B------:R-:W3:Y:S01]  /*10d40*/  LDS R24, [R17+0x40] ;  /* 0x0000400011187984 */ /* 0x000ee20000000800 */
[----:B0-----:R-:W-:-:S03]  /*10d50*/  IADD3 R3, PT, PT, R28, R31, R30 ;  /* 0x0000001f1c037210 */ /* 0x001fc60007ffe01e */
[----:B------:R-:W-:Y:S04]  /*10d60*/  LDS R23, [R17+0x44] ;  /* 0x0000440011177984 */ /* 0x000fe80000000800 */
[----:B------:R-:W0:Y:S01]  /*10d70*/  LDS R20, [R17+0x48] ;  /* 0x0000480011147984 */ /* 0x000e220000000800 */
[----:B-1----:R-:W-:-:S03]  /*10d80*/  IADD3 R3, PT, PT, R26, R3, R29 ;  /* 0x000000031a037210 */ /* 0x002fc60007ffe01d */
[----:B------:R-:W1:Y:S01]  /*10d90*/  LDS R2, [R17+0x4c] ;  /* 0x00004c0011027984 */ /* 0x000e620000000800 */
[----:B--2---:R-:W-:-:S04]  /*10da0*/  IADD3 R3, PT, PT, R22, R3, R19 ;  /* 0x0000000316037210 */ /* 0x004fc80007ffe013 */
[----:B----4-:R-:W-:-:S04]  /*10db0*/  IADD3 R3, PT, PT, R18, R3, R25 ;  /* 0x0000000312037210 */ /* 0x010fc80007ffe019 */
[----:B-----5:R-:W-:-:S04]  /*10dc0*/  IADD3 R3, PT, PT, R16, R3, R21 ;  /* 0x0000000310037210 */ /* 0x020fc80007ffe015 */
[----:B---3--:R-:W-:-:S04]  /*10dd0*/  IADD3 R3, PT, PT, R24, R3, R27 ;  /* 0x0000000318037210 */ /* 0x008fc80007ffe01b */
[----:B0-----:R-:W-:-:S05]  /*10de0*/  IADD3 R3, PT, PT, R20, R3, R23 ;  /* 0x0000000314037210 */ /* 0x001fca0007ffe017 */
[----:B-1----:R-:W-:Y:S01]  /*10df0*/  IMAD.IADD R33, R2, 0x1, R3 ;  /* 0x0000000102217824 */ /* 0x002fe200078e0203 */
        /* <DEDUP_REMOVED lines=10> */
.L_x_421:
        /* <DEDUP_REMOVED lines=39> */
.L_x_321:
[----:B------:R-:W-:Y:S05]  /*11110*/  WARPSYNC.ALL ;  /* 0x0000000000007948 */ /* 0x000fea0003800000 */
[----:B------:R-:W-:Y:S01]  /*11120*/  BAR.SYNC.DEFER_BLOCKING 0x0 ;  /* 0x0000000000007b1d */ /* 0x000fe20000010000 */
[----:B------:R-:W-:-:S07]  /*11130*/  PLOP3.LUT P0, PT, PT, PT, PT, 0x8, 0x80 ;  /* 0x000000000080781c */ /* 0x000fce0003f0e170 */
[----:B------:R-:W1:Y:S01]  /*11140*/  S2UR UR8, SR_CgaCtaId ;  /* 0x00000000000879c3 */ /* 0x000e620000008800 */
[----:B------:R-:W-:Y:S01]  /*11150*/  UMOV UR7, 0x400 ;  /* 0x0000040000077882 */ /* 0x000fe20000000000 */
[----:B------:R-:W-:Y:S01]  /*11160*/  BSSY.RECONVERGENT B0, `(.L_x_323) ;  /* 0x0000014000007945 */ /* 0x000fe20003800200 */
[----:B----4-:R-:W0:Y:S01]  /*11170*/  LDS R2, [R12+0x10] ;  /* 0x000010000c027984 */ /* 0x010e220000000800 */
[----:B-1----:R-:W-:-:S06]  /*11180*/  ULEA UR7, UR8, UR7, 0x18 ;  /* 0x0000000708077291 */ /* 0x002fcc000f8ec0ff */
[----:B------:R-:W-:-:S05]  /*11190*/  IMAD.U32 R17, RZ, RZ, UR7 ;  /* 0x00000007ff117e24 */ /* 0x000fca000f8e00ff */
[----:B------:R-:W1:Y:S01]  /*111a0*/  LDS R8, [R17+0x890] ;  /* 0x0008900011087984 */ /* 0x000e620000000800 */
[----:B0--3--:R-:W-:-:S05]  /*111b0*/  IMAD.IADD R3, R2, 0x1, R11 ;  /* 0x0000000102037824 */ /* 0x009fca00078e020b */
        /* <DEDUP_REMOVED lines=14> */
.L_x_324:
[----:B------:R-:W-:Y:S05]  /*112a0*/  BSYNC.RECONVERGENT B0 ;  /* 0x0000000000007941 */ /* 0x000fea0003800200 */
.L_x_323:
        /* <DEDUP_REMOVED lines=11> */
[----:B0-----:R0:W1:Y:S05]  /*11360*/  LDS R2, [R17+0x4860] ;  /* 0x0048600011027984 */ /* 0x00106a0000000800 */
[----:B0-----:R-:W-:Y:S05]  /*11370*/  @P0 BRA `(.L_x_327) ;  /* 0x0000001400cc0947 */ /* 0x001fea0003800000 */
[----:B------:R-:W-:Y:S01]  /*11380*/  ULOP3.LUT UR5, UR5, 0xf, URZ, 0xc0, !UPT ;  /* 0x0000000f05057892 */ /* 0x000fe2000f8ec0ff */
[----:B------:R-:W-:Y:S01]  /*11390*/  BSSY.RECONVERGENT B0, `(.L_x_328) ;  /* 0x00000f8000007945 */ /* 0x000fe20003800200 */
[----:B------:R-:W0:Y:S02]  /*113a0*/  LDCU UR11, c[0x0][0x3a8] ;  /* 0x00007500ff0b77ac */ /* 0x000e240008000800 */
        /* <DEDUP_REMOVED lines=10> */
[----:B------:R-:W-:Y:S01]  /*11450*/  LEA.HI R6, R6, R3, RZ, 0x2 ;  /* 0x0000000306067211 */ /* 0x000fe200078f10ff */
[----:B-1----:R-:W-:-:S03]  /*11460*/  IMAD R3, R2, 0x4, R17 ;  /* 0x0000000402037824 */ /* 0x002fc600078e0211 */
[----:B------:R-:W-:-:S04]  /*11470*/  SHF.R.S32.HI R15, RZ, 0x2, R6 ;  /* 0x00000002ff0f7819 */ /* 0x000fc80000011406 */
[----:B------:R-:W-:-:S13]  /*11480*/  ISETP.GT.AND P0, PT, R15, R0, PT ;  /* 0x000000000f00720c */ /* 0x000fda0003f04270 */
[----:B0-----:R-:W-:Y:S05]  /*11490*/  @!P0 BRA `(.L_x_329) ;  /* 0x0000000c009c8947 */ /* 0x001fea0003800000 */
[--C-:B------:R-:W-:Y:S02]  /*114a0*/  IMAD.MOV.U32 R12, RZ, RZ, R0.reuse ;  /* 0x000000ffff0c7224 */ /* 0x100fe400078e0000 */
[----:B------:R-:W-:Y:S02]  /*114b0*/  IMAD.MOV.U32 R17, RZ, RZ, R0 ;  /* 0x000000ffff117224 */ /* 0x000fe400078e0000 */
[----:B------:R-:W-:-:S07]  /*114c0*/  IMAD.WIDE R6, R13, 0x4, R4 ;  /* 0x000000040d067825 */ /* 0x000fce00078e0204 */
.L_x_346:
[----:B------:R-:W-:-:S04]  /*114d0*/  SHF.R.S64 R9, RZ, 0x1c, R17 ;  /* 0x0000001cff097819 */ /* 0x000fc80000001011 */
[----:B--2---:R-:W-:-:S04]  /*114e0*/  IADD3 R8, P0, PT, R6, R9, RZ ;  /* 0x0000000906087210 */ /* 0x004fc80007f1e0ff */
        /* <DEDUP_REMOVED lines=11> */
[----:B------:R-:W-:Y:S03]  /*115a0*/  BSSY.RECONVERGENT B3, `(.L_x_332) ;  /* 0x0000019000037945 */ /* 0x000fe60003800200 */
[----:B------:R-:W-:-:S04]  /*115b0*/  SHF.R.S32.HI R19, RZ, 0x1f, R19 ;  /* 0x0000001fff137819 */ /* 0x000fc80000011413 */
[----:B------:R-:W-:-:S04]  /*115c0*/  LOP3.LUT R19, R8, 0x3ff, R19, 0x48, !PT ;  /* 0x000003ff08137812 */ /* 0x000fc800078e4813 */
[CC--:B------:R-:W-:Y:S02]  /*115d0*/  ISETP.GE.U32.AND P0, PT, R19.reuse, R2.reuse, PT ;  /* 0x000000021300720c */ /* 0x0c0fe40003f06070 */
[----:B------:R-:W-:-:S11]  /*115e0*/  ISETP.NE.AND P1, PT, R19, R2, PT ;  /* 0x000000021300720c */ /* 0x000fd60003f25270 */
        /* <DEDUP_REMOVED lines=9> */
[----:B------:R-:W3:Y:S01]  /*11680*/  POPC R14, UR9 ;  /* 0x00000009000e7d09 */ /* 0x000ee20008000000 */
[----:B-1----:R-:W-:Y:S02]  /*11690*/  ULEA UR7, UR8, UR7, 0x18 ;  /* 0x0000000708077291 */ /* 0x002fe4000f8ec0ff */
[----:B------:R-:W-:Y:S01]  /*116a0*/  ULEA UR5, UR8, UR5, 0x18 ;  /* 0x0000000508057291 */ /* 0x000fe2000f8ec0ff */
[----:B0-----:R-:W-:-:S02]  /*116b0*/  ISETP.EQ.U32.AND P0, PT, R16, R19, PT ;  /* 0x000000131000720c */ /* 0x001fc40003f02070 */
[----:B--2---:R-:W-:-:S04]  /*116c0*/  LOP3.LUT R18, R18, UR9, RZ, 0xc0, !PT ;  /* 0x0000000912127c12 */ /* 0x004fc8000f8ec0ff */
[----:B------:R-:W0:Y:S07]  /*116d0*/  POPC R19, R18 ;  /* 0x0000001200137309 */ /* 0x000e2e0000000000 */
[----:B---3--:R-:W1:Y:S04]  /*116e0*/  @P0 ATOMS.ADD R21, [UR7], R14 ;  /* 0x0000000eff15098c */ /* 0x008e680008000007 */
[----:B-1----:R-:W0:Y:S02]  /*116f0*/  SHFL.IDX PT, R8, R21, R16, 0x1f ;  /* 0x00001f1015087589 */ /* 0x002e2400000e0000 */
[----:B0-----:R-:W-:-:S05]  /*11700*/  IMAD.IADD R8, R8, 0x1, R19 ;  /* 0x0000000108087824 */ /* 0x001fca00078e0213 */
[----:B------:R-:W-:-:S05]  /*11710*/  LEA R19, R8, UR5, 0x2 ;  /* 0x0000000508137c11 */ /* 0x000fca000f8e10ff */
[----:B------:R0:W-:Y:S02]  /*11720*/  STS [R19], R12 ;  /* 0x0000000c13007388 */ /* 0x0001e40000000800 */
.L_x_333:
[----:B------:R-:W-:Y:S05]  /*11730*/  BSYNC.RECONVERGENT B3 ;  /* 0x0000000000037941 */ /* 0x000fea0003800200 */
.L_x_332:
[----:B------:R-:W-:Y:S05]  /*11740*/  @P1 BRA `(.L_x_331) ;  /* 0x0000000000481947 */ /* 0x000fea0003800000 */
[----:B0-----:R-:W0:Y:S01]  /*11750*/  S2R R19, SR_LANEID ;  /* 0x0000000000137919 */ /* 0x001e220000000000 */
[----:B------:R-:W-:Y:S02]  /*11760*/  VOTEU.ANY UR5, UPT, PT ;  /* 0x0000000000057886 */ /* 0x000fe400038e0100 */
[----:B------:R-:W0:Y:S01]  /*11770*/  FLO.U32 R16, UR5 ;  /* 0x0000000500107d00 */ /* 0x000e2200080e0000 */
[----:B------:R-:W1:Y:S01]  /*11780*/  S2R R18, SR_LTMASK ;  /* 0x0000000000127919 */ /* 0x000e620000003900 */
[----:B------:R-:W2:Y:S01]  /*11790*/  POPC R14, UR5 ;  /* 0x00000005000e7d09 */ /* 0x000ea20008000000 */
[----:B0-----:R-:W-:Y:S02]  /*117a0*/  ISETP.EQ.U32.AND P0, PT, R16, R19, PT ;  /* 0x000000131000720c */ /* 0x001fe40003f02070 */
[----:B-1----:R-:W-:-:S04]  /*117b0*/  LOP3.LUT R18, R18, UR5, RZ, 0xc0, !PT ;  /* 0x0000000512127c12 */ /* 0x002fc8000f8ec0ff */
[----:B------:R-:W0:Y:S07]  /*117c0*/  POPC R19, R18 ;  /* 0x0000001200137309 */ /* 0x000e2e0000000000 */
[----:B--2---:R-:W1:Y:S04]  /*117d0*/  @P0 ATOMS.ADD R21, [R3+0x8a0], R14 ;  /* 0x0008a00e0315038c */ /* 0x004e680000000000 */
[----:B-1----:R-:W0:Y:S02]  /*117e0*/  SHFL.IDX PT, R8, R21, R16, 0x1f ;  /* 0x00001f1015087589 */ /* 0x002e2400000e0000 */
[----:B0-----:R-:W-:-:S05]  /*117f0*/  IMAD.IADD R8, R8, 0x1, R19 ;  /* 0x0000000108087824 */ /* 0x001fca00078e0213 */
[----:B------:R-:W-:-:S13]  /*11800*/  ISETP.GE.AND P0, PT, R8, UR11, PT ;  /* 0x0000000b08007c0c */ /* 0x000fda000bf06270 */
[----:B------:R-:W0:Y:S01]  /*11810*/  @!P0 S2R R20, SR_CgaCtaId ;  /* 0x0000000000148919 */ /* 0x000e220000008800 */
[----:B------:R-:W-:-:S05]  /*11820*/  @!P0 MOV R19, 0x400 ;  /* 0x0000040000138802 */ /* 0x000fca0000000f00 */
[----:B------:R-:W-:-:S05]  /*11830*/  @!P0 VIADD R19, R19, 0x4870 ;  /* 0x0000487013138836 */ /* 0x000fca0000000000 */
[----:B0-----:R-:W-:-:S05]  /*11840*/  @!P0 LEA R19, R20, R19, 0x18 ;  /* 0x0000001314138211 */ /* 0x001fca00078ec0ff */
[----:B------:R-:W-:-:S05]  /*11850*/  @!P0 IMAD R19, R8, 0x4, R19 ;  /* 0x0000000408138824 */ /* 0x000fca00078e0213 */
[----:B------:R1:W-:Y:S02]  /*11860*/  @!P0 STS [R19], R12 ;  /* 0x0000000c13008388 */ /* 0x0003e40000000800 */
.L_x_331:
[----:B------:R-:W-:Y:S05]  /*11870*/  BSYNC.RECONVERGENT B2 ;  /* 0x0000000000027941 */ /* 0x000fea0003800200 */
.L_x_330:
[C---:B------:R-:W-:Y:S01]  /*11880*/  ISETP.GE.AND P0, PT, R9.reuse, RZ, PT ;  /* 0x000000ff0900720c */ /* 0x040fe20003f06270 */
[----:B------:R-:W-:Y:S01]  /*11890*/  BSSY.RECONVERGENT B2, `(.L_x_334) ;  /* 0x0000035000027945 */ /* 0x000fe20003800200 */
        /* <DEDUP_REMOVED lines=8> */
[----:B------:R-:W-:Y:S01]  /*11920*/  LOP3.LUT R9, R9, 0x3ff, R8, 0x48, !PT ;  /* 0x000003ff09097812 */ /* 0x000fe200078e4808 */
[----:B------:R-:W-:-:S03]  /*11930*/  VIADD R8, R12, 0x1 ;  /* 0x000000010c087836 */ /* 0x000fc60000000000 */
[CC--:B------:R-:W-:Y:S02]  /*11940*/  ISETP.GE.U32.AND P0, PT, R9.reuse, R2.reuse, PT ;  /* 0x000000020900720c */ /* 0x0c0fe40003f06070 */
[----:B------:R-:W-:-:S11]  /*11950*/  ISETP.NE.AND P1, PT, R9, R2, PT ;  /* 0x000000020900720c */ /* 0x000fd60003f25270 */
        /* <DEDUP_REMOVED lines=9> */
[----:B------:R-:W0:Y:S01]  /*119f0*/  POPC R14, UR9 ;  /* 0x00000009000e7d09 */ /* 0x000e220008000000 */
[----:B---3--:R-:W-:Y:S02]  /*11a00*/  ULEA UR7, UR8, UR7, 0x18 ;  /* 0x0000000708077291 */ /* 0x008fe4000f8ec0ff */
[----:B------:R-:W-:Y:S01]  /*11a10*/  ULEA UR5, UR8, UR5, 0x18 ;  /* 0x0000000508057291 */ /* 0x000fe2000f8ec0ff */
[----:B--2---:R-:W-:-:S02]  /*11a20*/  ISETP.EQ.U32.AND P0, PT, R16, R9, PT ;  /* 0x000000091000720c */ /* 0x004fc40003f02070 */
[----:B----4-:R-:W-:-:S06]  /*11a30*/  LOP3.LUT R18, R18, UR9, RZ, 0xc0, !PT ;  /* 0x0000000912127c12 */ /* 0x010fcc000f8ec0ff */
[----:B------:R-:W2:Y:S05]  /*11a40*/  POPC R18, R18 ;  /* 0x0000001200127309 */ /* 0x000eaa0000000000 */
[----:B01----:R-:W0:Y:S04]  /*11a50*/  @P0 ATOMS.ADD R19, [UR7], R14 ;  /* 0x0000000eff13098c */ /* 0x003e280008000007 */
[----:B0-----:R-:W2:Y:S02]  /*11a60*/  SHFL.IDX PT, R9, R19, R16, 0x1f ;  /* 0x00001f1013097589 */ /* 0x001ea400000e0000 */
[----:B--2---:R-:W-:-:S05]  /*11a70*/  IMAD.IADD R9, R9, 0x1, R18 ;  /* 0x0000000109097824 */ /* 0x004fca00078e0212 */
[----:B------:R-:W-:-:S05]  /*11a80*/  LEA R9, R9, UR5, 0x2 ;  /* 0x0000000509097c11 */ /* 0x000fca000f8e10ff */
[----:B------:R2:W-:Y:S02]  /*11a90*/  STS [R9], R8 ;  /* 0x0000000809007388 */ /* 0x0005e40000000800 */
.L_x_337:
[----:B------:R-:W-:Y:S05]  /*11aa0*/  BSYNC.RECONVERGENT B3 ;  /* 0x0000000000037941 */ /* 0x000fea0003800200 */
.L_x_336:
[----:B------:R-:W-:Y:S05]  /*11ab0*/  @P1 BRA `(.L_x_335) ;  /* 0x0000000000481947 */ /* 0x000fea0003800000 */
[----:B--2---:R-:W2:Y:S01]  /*11ac0*/  S2R R9, SR_LANEID ;  /* 0x0000000000097919 */ /* 0x004ea20000000000 */
[----:B------:R-:W-:Y:S02]  /*11ad0*/  VOTEU.ANY UR5, UPT, PT ;  /* 0x0000000000057886 */ /* 0x000fe400038e0100 */
[----:B------:R-:W2:Y:S01]  /*11ae0*/  FLO.U32 R16, UR5 ;  /* 0x0000000500107d00 */ /* 0x000ea200080e0000 */
[----:B------:R-:W3:Y:S01]  /*11af0*/  S2R R18, SR_LTMASK ;  /* 0x0000000000127919 */ /* 0x000ee20000003900 */
[----:B------:R-:W0:Y:S01]  /*11b00*/  POPC R14, UR5 ;  /* 0x00000005000e7d09 */ /* 0x000e220008000000 */
[----:B--2---:R-:W-:Y:S02]  /*11b10*/  ISETP.EQ.U32.AND P0, PT, R16, R9, PT ;  /* 0x000000091000720c */ /* 0x004fe40003f02070 */
[----:B---3--:R-:W-:-:S06]  /*11b20*/  LOP3.LUT R18, R18, UR5, RZ, 0xc0, !PT ;  /* 0x0000000512127c12 */ /* 0x008fcc000f8ec0ff */
[----:B------:R-:W2:Y:S05]  /*11b30*/  POPC R18, R18 ;  /* 0x0000001200127309 */ /* 0x000eaa0000000000 */
[----:B01----:R-:W0:Y:S04]  /*11b40*/  @P0 ATOMS.ADD R19, [R3+0x8a0], R14 ;  /* 0x0008a00e0313038c */ /* 0x003e280000000000 */
[----:B0-----:R-:W2:Y:S02]  /*11b50*/  SHFL.IDX PT, R9, R19, R16, 0x1f ;  /* 0x00001f1013097589 */ /* 0x001ea400000e0000 */
[----:B--2---:R-:W-:-:S05]  /*11b60*/  IMAD.IADD R9, R9, 0x1, R18 ;  /* 0x0000000109097824 */ /* 0x004fca00078e0212 */
[----:B------:R-:W-:-:S13]  /*11b70*/  ISETP.GE.AND P0, PT, R9, UR11, PT ;  /* 0x0000000b09007c0c */ /* 0x000fda000bf06270 */
[----:B------:R-:W0:Y:S01]  /*11b80*/  @!P0 S2R R21, SR_CgaCtaId ;  /* 0x0000000000158919 */ /* 0x000e220000008800 */
[----:B------:R-:W-:-:S05]  /*11b90*/  @!P0 MOV R20, 0x400 ;  /* 0x0000040000148802 */ /* 0x000fca0000000f00 */
[----:B------:R-:W-:-:S05]  /*11ba0*/  @!P0 VIADD R20, R20, 0x4870 ;  /* 0x0000487014148836 */ /* 0x000fca0000000000 */
[----:B0-----:R-:W-:-:S05]  /*11bb0*/  @!P0 LEA R20, R21, R20, 0x18 ;  /* 0x0000001415148211 */ /* 0x001fca00078ec0ff */
[----:B------:R-:W-:-:S05]  /*11bc0*/  @!P0 IMAD R9, R9, 0x4, R20 ;  /* 0x0000000409098824 */ /* 0x000fca00078e0214 */
[----:B------:R3:W-:Y:S02]  /*11bd0*/  @!P0 STS [R9], R8 ;  /* 0x0000000809008388 */ /* 0x0007e40000000800 */
.L_x_335:
[----:B------:R-:W-:Y:S05]  /*11be0*/  BSYNC.RECONVERGENT B2 ;  /* 0x0000000000027941 */ /* 0x000fea0003800200 */
.L_x_334:
[C---:B------:R-:W-:Y:S01]  /*11bf0*/  ISETP.GE.AND P0, PT, R10.reuse, RZ, PT ;  /* 0x000000ff0a00720c */ /* 0x040fe20003f06270 */
[----:B------:R-:W-:Y:S01]  /*11c00*/  BSSY.RECONVERGENT B2, `(.L_x_338) ;  /* 0x0000035000027945 */ /* 0x000fe20003800200 */
[----:B--23--:R-:W-:-:S04]  /*11c10*/  LOP3.LUT R9, R10, 0x7ffffc00, RZ, 0xc, !PT ;  /* 0x7ffffc000a097812 */ /* 0x00cfc800078e0cff */
[----:B------:R-:W-:-:S04]  /*11c20*/  SEL R9, R10, R9, !P0 ;  /* 0x000000090a097207 */ /* 0x000fc80004000000 */
[----:B------:R-:W-:-:S04]  /*11c30*/  LOP3.LUT R9, R9, UR6, RZ, 0x3c, !PT ;  /* 0x0000000609097c12 */ /* 0x000fc8000f8e3cff */
[----:B------:R-:W-:-:S13]  /*11c40*/  ISETP.GT.U32.AND P0, PT, R9, 0x3ff, PT ;  /* 0x000003ff0900780c */ /* 0x000fda0003f04070 */
[----:B------:R-:W-:Y:S05]  /*11c50*/  @P0 BRA `(.L_x_339) ;  /* 0x0000000000bc0947 */ /* 0x000fea0003800000 */
[----:B------:R-:W-:Y:S01]  /*11c60*/  LOP3.LUT R9, RZ, R10, RZ, 0x33, !PT ;  /* 0x0000000aff097212 */ /* 0x000fe200078e33ff */
[----:B------:R-:W-:Y:S01]  /*11c70*/  BSSY.RECONVERGENT B3, `(.L_x_340) ;  /* 0x000001a000037945 */ /* 0x000fe20003800200 */
[----:B------:R-:W-:Y:S02]  /*11c80*/  VIADD R21, R12, 0x2 ;  /* 0x000000020c157836 */ /* 0x000fe40000000000 */
[----:B------:R-:W-:-:S04]  /*11c90*/  SHF.R.S32.HI R9, RZ, 0x1f, R9 ;  /* 0x0000001fff097819 */ /* 0x000fc80000011409 */
[----:B------:R-:W-:-:S04]  /*11ca0*/  LOP3.LUT R9, R10, 0x3ff, R9, 0x48, !PT ;  /* 0x000003ff0a097812 */ /* 0x000fc800078e4809 */
[CC--:B------:R-:W-:Y:S02]  /*11cb0*/  ISETP.GE.U32.AND P0, PT, R9.reuse, R2.reuse, PT ;  /* 0x000000020900720c */ /* 0x0c0fe40003f06070 */
[----:B------:R-:W-:-:S11]  /*11cc0*/  ISETP.NE.AND P1, PT, R9, R2, PT ;  /* 0x000000020900720c */ /* 0x000fd60003f25270 */
[----:B------:R-:W-:Y:S05]  /*11cd0*/  @P0 BRA `(.L_x_341) ;  /* 0x00000000004c0947 */ /* 0x000fea0003800000 */
[----:B01----:R-:W0:Y:S01]  /*11ce0*/  S2R R19, SR_LANEID ;  /* 0x0000000000137919 */ /* 0x003e220000000000 */
        /* <DEDUP_REMOVED lines=18> */
.L_x_341:
[----:B------:R-:W-:Y:S05]  /*11e10*/  BSYNC.RECONVERGENT B3 ;  /* 0x0000000000037941 */ /* 0x000fea0003800200 */
.L_x_340:
[----:B------:R-:W-:Y:S05]  /*11e20*/  @P1 BRA `(.L_x_339) ;  /* 0x0000000000481947 */ /* 0x000fea0003800000 */
[----:B--2---:R-:W2:Y:S01]  /*11e30*/  S2R R8, SR_LANEID ;  /* 0x0000000000087919 */ /* 0x004ea20000000000 */
[----:B------:R-:W-:Y:S02]  /*11e40*/  VOTEU.ANY UR5, UPT, PT ;  /* 0x0000000000057886 */ /* 0x000fe400038e0100 */
[----:B------:R-:W2:Y:S01]  /*11e50*/  FLO.U32 R9, UR5 ;  /* 0x0000000500097d00 */ /* 0x000ea200080e0000 */
[----:B------:R-:W3:Y:S01]  /*11e60*/  S2R R14, SR_LTMASK ;  /* 0x00000000000e7919 */ /* 0x000ee20000003900 */
[----:B------:R-:W4:Y:S01]  /*11e70*/  POPC R10, UR5 ;  /* 0x00000005000a7d09 */ /* 0x000f220008000000 */
[----:B--2---:R-:W-:Y:S02]  /*11e80*/  ISETP.EQ.U32.AND P0, PT, R9, R8, PT ;  /* 0x000000080900720c */ /* 0x004fe40003f02070 */
[----:B---3--:R-:W-:-:S04]  /*11e90*/  LOP3.LUT R14, R14, UR5, RZ, 0xc0, !PT ;  /* 0x000000050e0e7c12 */ /* 0x008fc8000f8ec0ff */
[----:B01----:R-:W0:Y:S07]  /*11ea0*/  POPC R19, R14 ;  /* 0x0000000e00137309 */ /* 0x003e2e0000000000 */
[----:B----4-:R-:W1:Y:S04]  /*11eb0*/  @P0 ATOMS.ADD R10, [R3+0x8a0], R10 ;  /* 0x0008a00a030a038c */ /* 0x010e680000000000 */
        /* <DEDUP_REMOVED lines=9> */
.L_x_339:
[----:B------:R-:W-:Y:S05]  /*11f50*/  BSYNC.RECONVERGENT B2 ;  /* 0x0000000000027941 */ /* 0x000fea0003800200 */
.L_x_338:
        /* <DEDUP_REMOVED lines=9> */
[----:B01----:R-:W-:Y:S02]  /*11ff0*/  VIADD R19, R12, 0x3 ;  /* 0x000000030c137836 */ /* 0x003fe40000000000 */
        /* <DEDUP_REMOVED lines=10> */
[----:B------:R-:W-:Y:S02]  /*120a0*/  UIADD3 UR7, UPT, UPT, UR5, 0x486c, URZ ;  /* 0x0000486c05077890 */ /* 0x000fe4000fffe0ff */
[----:B------:R-:W-:Y:S01]  /*120b0*/  UIADD3 UR5, UPT, UPT, UR5, 0x4870, URZ ;  /* 0x0000487005057890 */ /* 0x000fe2000fffe0ff */
[----:B------:R-:W2:Y:S01]  /*120c0*/  POPC R9, UR9 ;  /* 0x0000000900097d09 */ /* 0x000ea20008000000 */
[----:B-1----:R-:W-:Y:S02]  /*120d0*/  ULEA UR7, UR8, UR7, 0x18 ;  /* 0x0000000708077291 */ /* 0x002fe4000f8ec0ff */
[----:B------:R-:W-:Y:S01]  /*120e0*/  ULEA UR5, UR8, UR5, 0x18 ;  /* 0x0000000508057291 */ /* 0x000fe2000f8ec0ff */
[----:B0-----:R-:W-:-:S02]  /*120f0*/  ISETP.EQ.U32.AND P0, PT, R10, R11, PT ;  /* 0x0000000b0a00720c */ /* 0x001fc40003f02070 */
[----:B------:R-:W0:Y:S11]  /*12100*/  S2R R11, SR_LTMASK ;  /* 0x00000000000b7919 */ /* 0x000e360000003900 */
[----:B--2---:R-:W1:Y:S01]  /*12110*/  @P0 ATOMS.ADD R9, [UR7], R9 ;  /* 0x00000009ff09098c */ /* 0x004e620008000007 */
[----:B0-----:R-:W-:-:S03]  /*12120*/  LOP3.LUT R11, R11, UR9, RZ, 0xc0, !PT ;  /* 0x000000090b0b7c12 */ /* 0x001fc6000f8ec0ff */
[----:B-1----:R-:W0:Y:S03]  /*12130*/  SHFL.IDX PT, R8, R9, R10, 0x1f ;  /* 0x00001f0a09087589 */ /* 0x002e2600000e0000 */
[----:B------:R-:W0:Y:S02]  /*12140*/  POPC R11, R11 ;  /* 0x0000000b000b7309 */ /* 0x000e240000000000 */
[----:B0-----:R-:W-:-:S05]  /*12150*/  IMAD.IADD R8, R8, 0x1, R11 ;  /* 0x0000000108087824 */ /* 0x001fca00078e020b */
[----:B------:R-:W-:-:S05]  /*12160*/  LEA R8, R8, UR5, 0x2 ;  /* 0x0000000508087c11 */ /* 0x000fca000f8e10ff */
[----:B------:R0:W-:Y:S02]  /*12170*/  STS [R8], R19 ;  /* 0x0000001308007388 */ /* 0x0001e40000000800 */
.L_x_345:
[----:B------:R-:W-:Y:S05]  /*12180*/  BSYNC.RECONVERGENT B3 ;  /* 0x0000000000037941 */ /* 0x000fea0003800200 */
.L_x_344:
[----:B------:R-:W-:Y:S05]  /*12190*/  @P1 BRA `(.L_x_343) ;  /* 0x0000000000481947 */ /* 0x000fea0003800000 */
[----:B0-----:R-:W0:Y:S01]  /*121a0*/  S2R R8, SR_LANEID ;  /* 0x0000000000087919 */ /* 0x001e220000000000 */
[----:B------:R-:W-:Y:S02]  /*121b0*/  VOTEU.ANY UR5, UPT, PT ;  /* 0x0000000000057886 */ /* 0x000fe400038e0100 */
[----:B------:R-:W0:Y:S01]  /*121c0*/  FLO.U32 R9, UR5 ;  /* 0x0000000500097d00 */ /* 0x000e2200080e0000 */
[----:B------:R-:W1:Y:S01]  /*121d0*/  S2R R11, SR_LTMASK ;  /* 0x00000000000b7919 */ /* 0x000e620000003900 */
[----:B------:R-:W2:Y:S01]  /*121e0*/  POPC R10, UR5 ;  /* 0x00000005000a7d09 */ /* 0x000ea20008000000 */
[----:B0-----:R-:W-:Y:S02]  /*121f0*/  ISETP.EQ.U32.AND P0, PT, R9, R8, PT ;  /* 0x000000080900720c */ /* 0x001fe40003f02070 */
[----:B-1----:R-:W-:-:S06]  /*12200*/  LOP3.LUT R11, R11, UR5, RZ, 0xc0, !PT ;  /* 0x000000050b0b7c12 */ /* 0x002fcc000f8ec0ff */
[----:B------:R-:W0:Y:S05]  /*12210*/  POPC R11, R11 ;  /* 0x0000000b000b7309 */ /* 0x000e2a0000000000 */
        /* <DEDUP_REMOVED lines=10> */
.L_x_343:
[----:B------:R-:W-:Y:S05]  /*122c0*/  BSYNC.RECONVERGENT B2 ;  /* 0x0000000000027941 */ /* 0x000fea0003800200 */
.L_x_342:
[----:B01----:R-:W-:-:S04]  /*122d0*/  VIADD R12, R17, 0x200 ;  /* 0x00000200110c7836 */ /* 0x003fc80000000000 */
[----:B------:R-:W-:Y:S01]  /*122e0*/  IMAD.MOV.U32 R17, RZ, RZ, R12 ;  /* 0x000000ffff117224 */ /* 0x000fe200078e000c */
[----:B------:R-:W-:-:S13]  /*122f0*/  ISETP.GT.AND P0, PT, R15, R12, PT ;  /* 0x0000000c0f00720c */ /* 0x000fda0003f04270 */
[----:B------:R-:W-:Y:S05]  /*12300*/  @P0 BRA `(.L_x_346) ;  /* 0xfffffff000700947 */ /* 0x000fea000383ffff */
.L_x_329:
[----:B------:R-:W-:Y:S05]  /*12310*/  BSYNC.RECONVERGENT B0 ;  /* 0x0000000000007941 */ /* 0x000fea0003800200 */
.L_x_328:
[----:B------:R-:W-:Y:S01]  /*12320*/  ISETP.GE.U32.AND P0, PT, R0, R13, PT ;  /* 0x0000000d0000720c */ /* 0x000fe20003f06070 */
[----:B------:R-:W-:-:S12]  /*12330*/  BSSY.RECONVERGENT B0, `(.L_x_347) ;  /* 0x000003a000007945 */ /* 0x000fd80003800200 */
[----:B------:R-:W-:Y:S05]  /*12340*/  @P0 BRA `(.L_x_348) ;  /* 0x0000000000e00947 */ /* 0x000fea0003800000 */
[----:B------:R-:W-:-:S04]  /*12350*/  LEA R6, P0, R0, UR10, 0x2 ;  /* 0x0000000a00067c11 */ /* 0x000fc8000f8010ff */
[----:B------:R-:W-:-:S05]  /*12360*/  LEA.HI.X R7, R0, UR4, RZ, 0x2, P0 ;  /* 0x0000000400077c11 */ /* 0x000fca00080f14ff */
[----:B------:R-:W3:Y:S02]  /*12370*/  LDG.E R6, desc[UR12][R6.64] ;  /* 0x0000000c06067981 */ /* 0x000ee4000c1e1900 */
[C---:B---3--:R-:W-:Y:S02]  /*12380*/  ISETP.GE.AND P0, PT, R6.reuse, RZ, PT ;  /* 0x000000ff0600720c */ /* 0x048fe40003f06270 */
        /* <DEDUP_REMOVED lines=18> */
[----:B------:R-:W3:Y:S01]  /*124b0*/  S2R R10, SR_LTMASK ;  /* 0x00000000000a7919 */ /* 0x000ee20000003900 */
[----:B------:R-:W-:Y:S01]  /*124c0*/  UIADD3 UR5, UPT, UPT, UR5, 0x4870, URZ ;  /* 0x0000487005057890 */ /* 0x000fe2000fffe0ff */
[----:B--2---:R-:W2:Y:S01]  /*124d0*/  POPC R8, UR9 ;  /* 0x0000000900087d09 */ /* 0x004ea20008000000 */
[----:B-1----:R-:W-:Y:S02]  /*124e0*/  ULEA UR7, UR8, UR7, 0x18 ;  /* 0x0000000708077291 */ /* 0x002fe4000f8ec0ff */
[----:B------:R-:W-:Y:S01]  /*124f0*/  ULEA UR5, UR8, UR5, 0x18 ;  /* 0x0000000508057291 */ /* 0x000fe2000f8ec0ff */
[----:B0-----:R-:W-:-:S02]  /*12500*/  ISETP.EQ.U32.AND P0, PT, R9, R6, PT ;  /* 0x000000060900720c */ /* 0x001fc40003f02070 */
[----:B---3--:R-:W-:-:S04]  /*12510*/  LOP3.LUT R10, R10, UR9, RZ, 0xc0, !PT ;  /* 0x000000090a0a7c12 */ /* 0x008fc8000f8ec0ff */
[----:B------:R-:W0:Y:S07]  /*12520*/  POPC R7, R10 ;  /* 0x0000000a00077309 */ /* 0x000e2e0000000000 */
[----:B--2---:R-:W1:Y:S04]  /*12530*/  @P0 ATOMS.ADD R8, [UR7], R8 ;  /* 0x00000008ff08098c */ /* 0x004e680008000007 */
[----:B-1----:R-:W0:Y:S02]  /*12540*/  SHFL.IDX PT, R6, R8, R9, 0x1f ;  /* 0x00001f0908067589 */ /* 0x002e2400000e0000 */
[----:B0-----:R-:W-:-:S05]  /*12550*/  IMAD.IADD R6, R6, 0x1, R7 ;  /* 0x0000000106067824 */ /* 0x001fca00078e0207 */
[----:B------:R-:W-:-:S05]  /*12560*/  LEA R7, R6, UR5, 0x2 ;  /* 0x0000000506077c11 */ /* 0x000fca000f8e10ff */
[----:B------:R0:W-:Y:S02]  /*12570*/  STS [R7], R0 ;  /* 0x0000000007007388 */ /* 0x0001e40000000800 */
.L_x_350:
[----:B------:R-:W-:Y:S05]  /*12580*/  BSYNC.RECONVERGENT B2 ;  /* 0x0000000000027941 */ /* 0x000fea0003800200 */
.L_x_349:
[----:B------:R-:W-:Y:S05]  /*12590*/  @P1 BRA `(.L_x_348) ;  /* 0x00000000004c1947 */ /* 0x000fea0003800000 */
[----:B------:R-:W1:Y:S01]  /*125a0*/  S2R R6, SR_LANEID ;  /* 0x0000000000067919 */ /* 0x000e620000000000 */
[----:B------:R-:W-:Y:S02]  /*125b0*/  VOTEU.ANY UR5, UPT, PT ;  /* 0x0000000000057886 */ /* 0x000fe400038e0100 */
[----:B------:R-:W1:Y:S01]  /*125c0*/  FLO.U32 R9, UR5 ;  /* 0x0000000500097d00 */ /* 0x000e6200080e0000 */
[----:B------:R-:W3:Y:S01]  /*125d0*/  S2R R10, SR_LTMASK ;  /* 0x00000000000a7919 */ /* 0x000ee20000003900 */
[----:B--2---:R-:W2:Y:S01]  /*125e0*/  POPC R8, UR5 ;  /* 0x0000000500087d09 */ /* 0x004ea20008000000 */
[----:B-1----:R-:W-:Y:S02]  /*125f0*/  ISETP.EQ.U32.AND P0, PT, R9, R6, PT ;  /* 0x000000060900720c */ /* 0x002fe40003f02070 */
[----:B---3--:R-:W-:Y:S01]  /*12600*/  LOP3.LUT R10, R10, UR5, RZ, 0xc0, !PT ;  /* 0x000000050a0a7c12 */ /* 0x008fe2000f8ec0ff */
[----:B------:R-:W1:Y:S03]  /*12610*/  LDCU UR5, c[0x0][0x3a8] ;  /* 0x00007500ff0577ac */ /* 0x000e660008000800 */
[----:B0-----:R-:W0:Y:S07]  /*12620*/  POPC R7, R10 ;  /* 0x0000000a00077309 */ /* 0x001e2e0000000000 */
[----:B--2---:R-:W2:Y:S04]  /*12630*/  @P0 ATOMS.ADD R8, [R3+0x8a0], R8 ;  /* 0x0008a0080308038c */ /* 0x004ea80000000000 */
[----:B--2---:R-:W0:Y:S02]  /*12640*/  SHFL.IDX PT, R6, R8, R9, 0x1f ;  /* 0x00001f0908067589 */ /* 0x004e2400000e0000 */
[----:B0-----:R-:W-:-:S05]  /*12650*/  IMAD.IADD R6, R6, 0x1, R7 ;  /* 0x0000000106067824 */ /* 0x001fca00078e0207 */
[----:B-1----:R-:W-:-:S13]  /*12660*/  ISETP.GE.AND P0, PT, R6, UR5, PT ;  /* 0x0000000506007c0c */ /* 0x002fda000bf06270 */
[----:B------:R-:W0:Y:S01]  /*12670*/  @!P0 S2R R12, SR_CgaCtaId ;  /* 0x00000000000c8919 */ /* 0x000e220000008800 */
[----:B------:R-:W-:-:S05]  /*12680*/  @!P0 MOV R7, 0x400 ;  /* 0x0000040000078802 */ /* 0x000fca0000000f00 */
[----:B------:R-:W-:-:S05]  /*12690*/  @!P0 VIADD R7, R7, 0x4870 ;  /* 0x0000487007078836 */ /* 0x000fca0000000000 */
[----:B0-----:R-:W-:-:S05]  /*126a0*/  @!P0 LEA R7, R12, R7, 0x18 ;  /* 0x000000070c078211 */ /* 0x001fca00078ec0ff */
[----:B------:R-:W-:-:S05]  /*126b0*/  @!P0 IMAD R7, R6, 0x4, R7 ;  /* 0x0000000406078824 */ /* 0x000fca00078e0207 */
[----:B------:R1:W-:Y:S02]  /*126c0*/  @!P0 STS [R7], R0 ;  /* 0x0000000007008388 */ /* 0x0003e40000000800 */
.L_x_348:
[----:B------:R-:W-:Y:S05]  /*126d0*/  BSYNC.RECONVERGENT B0 ;  /* 0x0000000000007941 */ /* 0x000fea0003800200 */
.L_x_347:
[----:B01----:R-:W-:-:S04]  /*126e0*/  IMAD.IADD R0, R13, 0x1, R0 ;  /* 0x000000010d007824 */ /* 0x003fc800078e0200 */
[----:B------:R-:W-:-:S05]  /*126f0*/  IMAD R15, R15, 0x4, R0 ;  /* 0x000000040f0f7824 */ /* 0x000fca00078e0200 */
[----:B------:R-:W-:-:S13]  /*12700*/  ISETP.GE.AND P0, PT, R15, UR18, PT ;  /* 0x000000120f007c0c */ /* 0x000fda000bf06270 */
[----:B------:R-:W-:Y:S05]  /*12710*/  @P0 BRA `(.L_x_351) ;  /* 0x0000001800040947 */ /* 0x000fea0003800000 */
[----:B------:R-:W-:-:S06]  /*12720*/  IMAD.WIDE R4, R15, 0x4, R4 ;  /* 0x000000040f047825 */ /* 0x000fcc00078e0204 */
        /* <DEDUP_REMOVED lines=22> */
[----:B------:R-:W4:Y:S01]  /*12890*/  POPC R2, UR8 ;  /* 0x0000000800027d09 */ /* 0x000f220008000000 */
[----:B-1----:R-:W-:Y:S02]  /*128a0*/  ULEA UR5, UR7, UR5, 0x18 ;  /* 0x0000000507057291 */ /* 0x002fe4000f8ec0ff */
[----:B------:R-:W-:Y:S01]  /*128b0*/  ULEA UR4, UR7, UR4, 0x18 ;  /* 0x0000000407047291 */ /* 0x000fe2000f8ec0ff */
[----:B0-----:R-:W-:-:S02]  /*128c0*/  ISETP.EQ.U32.AND P0, PT, R4, R5, PT ;  /* 0x000000050400720c */ /* 0x001fc40003f02070 */
[----:B---3--:R-:W-:-:S04]  /*128d0*/  LOP3.LUT R6, R6, UR8, RZ, 0xc0, !PT ;  /* 0x0000000806067c12 */ /* 0x008fc8000f8ec0ff */
[----:B------:R-:W0:Y:S07]  /*128e0*/  POPC R7, R6 ;  /* 0x0000000600077309 */ /* 0x000e2e0000000000 */
[----:B----4-:R-:W1:Y:S04]  /*128f0*/  @P0 ATOMS.ADD R5, [UR5], R2 ;  /* 0x00000002ff05098c */ /* 0x010e680008000005 */
[----:B-1----:R-:W0:Y:S02]  /*12900*/  SHFL.IDX PT, R0, R5, R4, 0x1f ;  /* 0x00001f0405007589 */ /* 0x002e2400000e0000 */
[----:B0-----:R-:W-:-:S05]  /*12910*/  IMAD.IADD R0, R0, 0x1, R7 ;  /* 0x0000000100007824 */ /* 0x001fca00078e0207 */
[----:B------:R-:W-:-:S05]  /*12920*/  LEA R0, R0, UR4, 0x2 ;  /* 0x0000000400007c11 */ /* 0x000fca000f8e10ff */
[----:B------:R0:W-:Y:S02]  /*12930*/  STS [R0], R15 ;  /* 0x0000000f00007388 */ /* 0x0001e40000000800 */
.L_x_353:
[----:B------:R-:W-:Y:S05]  /*12940*/  BSYNC.RECONVERGENT B0 ;  /* 0x0000000000007941 */ /* 0x000fea0003800200 */
.L_x_352:
[----:B------:R-:W-:Y:S05]  /*12950*/  @P1 BRA `(.L_x_351) ;  /* 0x0000001400741947 */ /* 0x000fea0003800000 */
[----:B------:R-:W1:Y:S01]  /*12960*/  S2R R5, SR_LANEID ;  /* 0x0000000000057919 */ /* 0x000e620000000000 */
[----:B------:R-:W-:Y:S02]  /*12970*/  VOTEU.ANY UR4, UPT, PT ;  /* 0x0000000000047886 */ /* 0x000fe400038e0100 */
[----:B------:R-:W1:Y:S01]  /*12980*/  FLO.U32 R4, UR4 ;  /* 0x0000000400047d00 */ /* 0x000e6200080e0000 */
[----:B------:R-:W3:Y:S01]  /*12990*/  POPC R2, UR4 ;  /* 0x0000000400027d09 */ /* 0x000ee20008000000 */
[----:B-1----:R-:W-:Y:S02]  /*129a0*/  ISETP.EQ.U32.AND P0, PT, R4, R5, PT ;  /* 0x000000050400720c */ /* 0x002fe40003f02070 */
[----:B------:R-:W1:Y:S11]  /*129b0*/  S2R R5, SR_LTMASK ;  /* 0x0000000000057919 */ /* 0x000e760000003900 */
[----:B---3--:R-:W0:Y:S01]  /*129c0*/  @P0 ATOMS.ADD R3, [R3+0x8a0], R2 ;  /* 0x0008a0020303038c */ /* 0x008e220000000000 */
[----:B-1----:R-:W-:Y:S01]  /*129d0*/  LOP3.LUT R5, R5, UR4, RZ, 0xc0, !PT ;  /* 0x0000000405057c12 */ /* 0x002fe2000f8ec0ff */
[----:B------:R-:W1:Y:S02]  /*129e0*/  LDCU UR4, c[0x0][0x3a8] ;  /* 0x00007500ff0477ac */ /* 0x000e640008000800 */
[----:B0-----:R-:W0:Y:S03]  /*129f0*/  SHFL.IDX PT, R0, R3, R4, 0x1f ;  /* 0x00001f0403007589 */ /* 0x001e2600000e0000 */
[----:B------:R-:W0:Y:S02]  /*12a00*/  POPC R5, R5 ;  /* 0x0000000500057309 */ /* 0x000e240000000000 */
[----:B0-----:R-:W-:-:S05]  /*12a10*/  IMAD.IADD R0, R0, 0x1, R5 ;  /* 0x0000000100007824 */ /* 0x001fca00078e0205 */
[----:B-1----:R-:W-:-:S13]  /*12a20*/  ISETP.GE.AND P0, PT, R0, UR4, PT ;  /* 0x0000000400007c0c */ /* 0x002fda000bf06270 */
[----:B------:R-:W-:Y:S05]  /*12a30*/  @P0 BRA `(.L_x_351) ;  /* 0x00000014003c0947 */ /* 0x000fea0003800000 */
[----:B------:R-:W0:Y:S01]  /*12a40*/  S2UR UR5, SR_CgaCtaId ;  /* 0x00000000000579c3 */ /* 0x000e220000008800 */
[----:B------:R-:W-:Y:S02]  /*12a50*/  UMOV UR4, 0x400 ;  /* 0x0000040000047882 */ /* 0x000fe40000000000 */
[----:B------:R-:W-:-:S04]  /*12a60*/  UIADD3 UR4, UPT, UPT, UR4, 0x4870, URZ ;  /* 0x0000487004047890 */ /* 0x000fc8000fffe0ff */
[----:B0-----:R-:W-:-:S06]  /*12a70*/  ULEA UR4, UR5, UR4, 0x18 ;  /* 0x0000000405047291 */ /* 0x001fcc000f8ec0ff */
[----:B------:R-:W-:-:S05]  /*12a80*/  LEA R0, R0, UR4, 0x2 ;  /* 0x0000000400007c11 */ /* 0x000fca000f8e10ff */
[----:B------:R4:W-:Y:S01]  /*12a90*/  STS [R0], R15 ;  /* 0x0000000f00007388 */ /* 0x0009e20000000800 */
[----:B------:R-:W-:Y:S05]  /*12aa0*/  BRA `(.L_x_351) ;  /* 0x0000001400207947 */ /* 0x000fea0003800000 */
.L_x_327:
[----:B------:R-:W-:Y:S01]  /*12ab0*/  VIADD R5, R0, UR16 ;  /* 0x0000001000057c36 */ /* 0x000fe20008000000 */
[----:B------:R-:W0:Y:S04]  /*12ac0*/  LDCU UR11, c[0x0][0x3a4] ;  /* 0x00007480ff0b77ac */ /* 0x000e280008000800 */
[----:B------:R-:W-:Y:S01]  /*12ad0*/  ISETP.GE.AND P0, PT, R5, UR17, PT ;  /* 0x0000001105007c0c */ /* 0x000fe2000bf06270 */
[----:B------:R-:W2:Y:S01]  /*12ae0*/  LDCU UR9, c[0x0][0x3a8] ;  /* 0x00007500ff0977ac */ /* 0x000ea20008000800 */
[----:B------:R-:W3:Y:S11]  /*12af0*/  LDCU UR10, c[0x0][0x3a8] ;  /* 0x00007500ff0a77ac */ /* 0x000ef60008000800 */
[----:B------:R-:W-:Y:S05]  /*12b00*/  @P0 BRA `(.L_x_351) ;  /* 0x0000001400080947 */ /* 0x000fea0003800000 */
[----:B------:R-:W-:Y:S01]  /*12b10*/  IMAD.U32 R3, RZ, RZ, UR16 ;  /* 0x00000010ff037e24 */ /* 0x000fe2000f8e00ff */
[----:B------:R-:W-:Y:S04]  /*12b20*/  BSSY.RECONVERGENT B0, `(.L_x_354) ;  /* 0x000004b000007945 */ /* 0x000fe80003800200 */
[----:B------:R-:W-:Y:S02]  /*12b30*/  IADD3 R3, PT, PT, R0, 0x200, R3 ;  /* 0x0000020000037810 */ /* 0x000fe40007ffe003 */
[----:B------:R-:W-:Y:S02]  /*12b40*/  LOP3.LUT R0, RZ, R0, RZ, 0x33, !PT ;  /* 0x00000000ff007212 */ /* 0x000fe400078e33ff */
[----:B------:R-:W-:-:S04]  /*12b50*/  VIMNMX R3, PT, PT, R3, UR17, !PT ;  /* 0x0000001103037c48 */ /* 0x000fc8000ffe0100 */
[----:B------:R-:W-:-:S04]  /*12b60*/  IADD3 R3, PT, PT, R3, -UR16, R0 ;  /* 0x8000001003037c10 */ /* 0x000fc8000fffe000 */
[----:B------:R-:W-:-:S04]  /*12b70*/  LOP3.LUT R0, R3, 0x600, RZ, 0xc0, !PT ;  /* 0x0000060003007812 */ /* 0x000fc800078ec0ff */
[----:B------:R-:W-:Y:S01]  /*12b80*/  ISETP.NE.AND P0, PT, R0, 0x600, PT ;  /* 0x000006000000780c */ /* 0x000fe20003f05270 */
[----:B-1----:R-:W-:-:S12]  /*12b90*/  IMAD R0, R2, 0x4, R17 ;  /* 0x0000000402007824 */ /* 0x002fd800078e0211 */
[----:B------:R-:W-:Y:S05]  /*12ba0*/  @!P0 BRA `(.L_x_355) ;  /* 0x0000000400088947 */ /* 0x000fea0003800000 */
[----:B------:R-:W-:Y:S01]  /*12bb0*/  LEA.HI R4, R3, 0x1, RZ, 0x17 ;  /* 0x0000000103047811 */ /* 0x000fe200078fb8ff */
[----:B------:R-:W-:-:S03]  /*12bc0*/  IMAD R9, R5, R10, RZ ;  /* 0x0000000a05097224 */ /* 0x000fc600078e02ff */
[----:B------:R-:W-:-:S05]  /*12bd0*/  LOP3.LUT R4, R4, 0x3, RZ, 0xc0, !PT ;  /* 0x0000000304047812 */ /* 0x000fca00078ec0ff */
[----:B------:R-:W-:-:S07]  /*12be0*/  IMAD.MOV R4, RZ, RZ, -R4 ;  /* 0x000000ffff047224 */ /* 0x000fce00078e0a04 */
.L_x_360:
[----:B------:R-:W-:-:S06]  /*12bf0*/  IMAD.WIDE R10, R9, 0x4, R6 ;  /* 0x00000004090a7825 */ /* 0x000fcc00078e0206 */
[----:B------:R-:W4:Y:S01]  /*12c00*/  LDG.E R11, desc[UR12][R10.64] ;  /* 0x0000000c0a0b7981 */ /* 0x000f22000c1e1900 */
[----:B------:R-:W-:Y:S01]  /*12c10*/  VIADD R4, R4, 0x1 ;  /* 0x0000000104047836 */ /* 0x000fe20000000000 */
[----:B------:R-:W-:Y:S04]  /*12c20*/  BSSY.RECONVERGENT B2, `(.L_x_356) ;  /* 0x0000036000027945 */ /* 0x000fe80003800200 */
[----:B------:R-:W-:Y:S02]  /*12c30*/  ISETP.NE.AND P2, PT, R4, RZ, PT ;  /* 0x000000ff0400720c */ /* 0x000fe40003f45270 */
[C---:B----4-:R-:W-:Y:S02]  /*12c40*/  ISETP.GE.AND P0, PT, R11.reuse, RZ, PT ;  /* 0x000000ff0b00720c */ /* 0x050fe40003f06270 */
        /* <DEDUP_REMOVED lines=12> */
[----:B------:R-:W1:Y:S01]  /*12d10*/  S2R R8, SR_LANEID ;  /* 0x0000000000087919 */ /* 0x000e620000000000 */
[----:B------:R-:W4:Y:S01]  /*12d20*/  S2UR UR7, SR_CgaCtaId ;  /* 0x00000000000779c3 */ /* 0x000f220000008800 */
[----:B------:R-:W-:Y:S01]  /*12d30*/  VOTEU.ANY UR8, UPT, PT ;  /* 0x0000000000087886 */ /* 0x000fe200038e0100 */
[----:B------:R-:W-:Y:S01]  /*12d40*/  UMOV UR4, 0x400 ;  /* 0x0000040000047882 */ /* 0x000fe20000000000 */
[----:B------:R-:W1:Y:S01]  /*12d50*/  FLO.U32 R11, UR8 ;  /* 0x00000008000b7d00 */ /* 0x000e6200080e0000 */
[----:B------:R-:W-:Y:S01]  /*12d60*/  UIADD3 UR5, UPT, UPT, UR4, 0x486c, URZ ;  /* 0x0000486c04057890 */ /* 0x000fe2000fffe0ff */
[----:B------:R-:W5:Y:S01]  /*12d70*/  S2R R12, SR_LTMASK ;  /* 0x00000000000c7919 */ /* 0x000f620000003900 */
[----:B------:R-:W-:Y:S01]  /*12d80*/  UIADD3 UR4, UPT, UPT, UR4, 0x4870, URZ ;  /* 0x0000487004047890 */ /* 0x000fe2000fffe0ff */
[----:B------:R-:W0:Y:S01]  /*12d90*/  POPC R10, UR8 ;  /* 0x00000008000a7d09 */ /* 0x000e220008000000 */
[----:B----4-:R-:W-:Y:S02]  /*12da0*/  ULEA UR5, UR7, UR5, 0x18 ;  /* 0x0000000507057291 */ /* 0x010fe4000f8ec0ff */
[----:B------:R-:W-:Y:S01]  /*12db0*/  ULEA UR4, UR7, UR4, 0x18 ;  /* 0x0000000407047291 */ /* 0x000fe2000f8ec0ff */
[----:B-1----:R-:W-:-:S02]  /*12dc0*/  ISETP.EQ.U32.AND P0, PT, R11, R8, PT ;  /* 0x000000080b00720c */ /* 0x002fc40003f02070 */
[----:B-----5:R-:W-:-:S04]  /*12dd0*/  LOP3.LUT R12, R12, UR8, RZ, 0xc0, !PT ;  /* 0x000000080c0c7c12 */ /* 0x020fc8000f8ec0ff */
[----:B------:R-:W1:Y:S07]  /*12de0*/  POPC R13, R12 ;  /* 0x0000000c000d7309 */ /* 0x000e6e0000000000 */
[----:B0-----:R-:W0:Y:S04]  /*12df0*/  @P0 ATOMS.ADD R10, [UR5], R10 ;  /* 0x0000000aff0a098c */ /* 0x001e280008000005 */
[----:B0-----:R-:W1:Y:S02]  /*12e00*/  SHFL.IDX PT, R8, R10, R11, 0x1f ;  /* 0x00001f0b0a087589 */ /* 0x001e6400000e0000 */
[----:B-1----:R-:W-:-:S05]  /*12e10*/  IMAD.IADD R8, R8, 0x1, R13 ;  /* 0x0000000108087824 */ /* 0x002fca00078e020d */
[----:B------:R-:W-:-:S05]  /*12e20*/  LEA R8, R8, UR4, 0x2 ;  /* 0x0000000408087c11 */ /* 0x000fca000f8e10ff */
[----:B------:R1:W-:Y:S02]  /*12e30*/  STS [R8], R5 ;  /* 0x0000000508007388 */ /* 0x0003e40000000800 */
.L_x_359:
[----:B0-23--:R-:W-:Y:S05]  /*12e40*/  BSYNC.RECONVERGENT B3 ;  /* 0x0000000000037941 */ /* 0x00dfea0003800200 */
.L_x_358:
[----:B------:R-:W-:Y:S05]  /*12e50*/  @P1 BRA `(.L_x_357) ;  /* 0x0000000000481947 */ /* 0x000fea0003800000 */
[----:B------:R-:W0:Y:S01]  /*12e60*/  S2R R13, SR_LANEID ;  /* 0x00000000000d7919 */ /* 0x000e220000000000 */
[----:B------:R-:W-:Y:S02]  /*12e70*/  VOTEU.ANY UR4, UPT, PT ;  /* 0x0000000000047886 */ /* 0x000fe400038e0100 */
[----:B------:R-:W0:Y:S01]  /*12e80*/  FLO.U32 R10, UR4 ;  /* 0x00000004000a7d00 */ /* 0x000e2200080e0000 */
[----:B------:R-:W2:Y:S01]  /*12e90*/  S2R R12, SR_LTMASK ;  /* 0x00000000000c7919 */ /* 0x000ea20000003900 */
[----:B------:R-:W3:Y:S01]  /*12ea0*/  POPC R11, UR4 ;  /* 0x00000004000b7d09 */ /* 0x000ee20008000000 */
[----:B0-----:R-:W-:Y:S02]  /*12eb0*/  ISETP.EQ.U32.AND P0, PT, R10, R13, PT ;  /* 0x0000000d0a00720c */ /* 0x001fe40003f02070 */
[----:B--2---:R-:W-:-:S04]  /*12ec0*/  LOP3.LUT R12, R12, UR4, RZ, 0xc0, !PT ;  /* 0x000000040c0c7c12 */ /* 0x004fc8000f8ec0ff */
[----:B------:R-:W0:Y:S07]  /*12ed0*/  POPC R13, R12 ;  /* 0x0000000c000d7309 */ /* 0x000e2e0000000000 */
[----:B---3--:R-:W1:Y:S04]  /*12ee0*/  @P0 ATOMS.ADD R11, [R0+0x8a0], R11 ;  /* 0x0008a00b000b038c */ /* 0x008e680000000000 */
        /* <DEDUP_REMOVED lines=9> */
.L_x_357:
[----:B0-23--:R-:W-:Y:S05]  /*12f80*/  BSYNC.RECONVERGENT B2 ;  /* 0x0000000000027941 */ /* 0x00dfea0003800200 */
.L_x_356:
[----:B------:R-:W-:Y:S02]  /*12f90*/  IMAD.U32 R10, RZ, RZ, UR11 ;  /* 0x0000000bff0a7e24 */ /* 0x000fe4000f8e00ff */
[----:B-1--4-:R-:W-:Y:S02]  /*12fa0*/  VIADD R5, R5, 0x200 ;  /* 0x0000020005057836 */ /* 0x012fe40000000000 */
[----:B------:R-:W-:Y:S01]  /*12fb0*/  IMAD R9, R10, 0x200, R9 ;  /* 0x000002000a097824 */ /* 0x000fe200078e0209 */
[----:B------:R-:W-:Y:S06]  /*12fc0*/  @P2 BRA `(.L_x_360) ;  /* 0xfffffffc00082947 */ /* 0x000fec000383ffff */
.L_x_355:
[----:B0-23--:R-:W-:Y:S05]  /*12fd0*/  BSYNC.RECONVERGENT B0 ;  /* 0x0000000000007941 */ /* 0x00dfea0003800200 */
.L_x_354:
        /* <DEDUP_REMOVED lines=10> */
.L_x_377:
[----:B------:R-:W-:-:S06]  /*13080*/  IMAD.WIDE R12, R5, 0x4, R6 ;  /* 0x00000004050c7825 */ /* 0x000fcc00078e0206 */
[----:B------:R-:W2:Y:S01]  /*13090*/  LDG.E R12, desc[UR12][R12.64] ;  /* 0x0000000c0c0c7981 */ /* 0x000ea2000c1e1900 */
[----:B------:R-:W-:Y:S01]  /*130a0*/  BSSY.RECONVERGENT B0, `(.L_x_361) ;  /* 0x0000036000007945 */ /* 0x000fe20003800200 */
        /* <DEDUP_REMOVED lines=33> */
.L_x_364:
[----:B------:R-:W-:Y:S05]  /*132c0*/  BSYNC.RECONVERGENT B2 ;  /* 0x0000000000027941 */ /* 0x000fea0003800200 */
.L_x_363:
[----:B------:R-:W-:Y:S05]  /*132d0*/  @P1 BRA `(.L_x_362) ;  /* 0x0000000000481947 */ /* 0x000fea0003800000 */
[----:B-1----:R-:W1:Y:S01]  /*132e0*/  S2R R11, SR_LANEID ;  /* 0x00000000000b7919 */ /* 0x002e620000000000 */
[----:B------:R-:W-:Y:S02]  /*132f0*/  VOTEU.ANY UR4, UPT, PT ;  /* 0x0000000000047886 */ /* 0x000fe400038e0100 */
[----:B------:R-:W1:Y:S01]  /*13300*/  FLO.U32 R12, UR4 ;  /* 0x00000004000c7d00 */ /* 0x000e6200080e0000 */
[----:B------:R-:W2:Y:S01]  /*13310*/  S2R R14, SR_LTMASK ;  /* 0x00000000000e7919 */ /* 0x000ea20000003900 */
[----:B------:R-:W3:Y:S01]  /*13320*/  POPC R13, UR4 ;  /* 0x00000004000d7d09 */ /* 0x000ee20008000000 */
[----:B-1----:R-:W-:Y:S02]  /*13330*/  ISETP.EQ.U32.AND P0, PT, R12, R11, PT ;  /* 0x0000000b0c00720c */ /* 0x002fe40003f02070 */
[----:B--2---:R-:W-:-:S06]  /*13340*/  LOP3.LUT R14, R14, UR4, RZ, 0xc0, !PT ;  /* 0x000000040e0e7c12 */ /* 0x004fcc000f8ec0ff */
[----:B------:R-:W1:Y:S05]  /*13350*/  POPC R14, R14 ;  /* 0x0000000e000e7309 */ /* 0x000e6a0000000000 */
[----:B---3--:R-:W2:Y:S04]  /*13360*/  @P0 ATOMS.ADD R13, [R0+0x8a0], R13 ;  /* 0x0008a00d000d038c */ /* 0x008ea80000000000 */
[----:B--2---:R-:W1:Y:S02]  /*13370*/  SHFL.IDX PT, R11, R13, R12, 0x1f ;  /* 0x00001f0c0d0b7589 */ /* 0x004e6400000e0000 */
[----:B-1----:R-:W-:-:S05]  /*13380*/  IMAD.IADD R11, R11, 0x1, R14 ;  /* 0x000000010b0b7824 */ /* 0x002fca00078e020e */
[----:B------:R-:W-:-:S13]  /*13390*/  ISETP.GE.AND P0, PT, R11, UR10, PT ;  /* 0x0000000a0b007c0c */ /* 0x000fda000bf06270 */
[----:B------:R-:W1:Y:S01]  /*133a0*/  @!P0 S2R R18, SR_CgaCtaId ;  /* 0x0000000000128919 */ /* 0x000e620000008800 */
[----:B------:R-:W-:-:S05]  /*133b0*/  @!P0 MOV R15, 0x400 ;  /* 0x00000400000f8802 */ /* 0x000fca0000000f00 */
[----:B------:R-:W-:-:S05]  /*133c0*/  @!P0 VIADD R15, R15, 0x4870 ;  /* 0x000048700f0f8836 */ /* 0x000fca0000000000 */
[----:B-1----:R-:W-:-:S05]  /*133d0*/  @!P0 LEA R18, R18, R15, 0x18 ;  /* 0x0000000f12128211 */ /* 0x002fca00078ec0ff */
[----:B------:R-:W-:-:S05]  /*133e0*/  @!P0 IMAD R11, R11, 0x4, R18 ;  /* 0x000000040b0b8824 */ /* 0x000fca00078e0212 */
[----:B------:R2:W-:Y:S02]  /*133f0*/  @!P0 STS [R11], R16 ;  /* 0x000000100b008388 */ /* 0x0005e40000000800 */
.L_x_362:
[----:B------:R-:W-:Y:S05]  /*13400*/  BSYNC.RECONVERGENT B0 ;  /* 0x0000000000007941 */ /* 0x000fea0003800200 */
.L_x_361:
[----:B------:R-:W-:-:S06]  /*13410*/  IMAD.WIDE R12, R9, 0x4, R6 ;  /* 0x00000004090c7825 */ /* 0x000fcc00078e0206 */
[----:B------:R-:W3:Y:S01]  /*13420*/  LDG.E R12, desc[UR12][R12.64] ;  /* 0x0000000c0c0c7981 */ /* 0x000ee2000c1e1900 */
[----:B------:R-:W-:Y:S01]  /*13430*/  BSSY.RECONVERGENT B0, `(.L_x_365) ;  /* 0x0000036000007945 */ /* 0x000fe20003800200 */
[C---:B---3--:R-:W-:Y:S02]  /*13440*/  ISETP.GE.AND P0, PT, R12.reuse, RZ, PT ;  /* 0x000000ff0c00720c */ /* 0x048fe40003f06270 */
[----:B-12---:R-:W-:-:S04]  /*13450*/  LOP3.LUT R11, R12, 0x7ffffc00, RZ, 0xc, !PT ;  /* 0x7ffffc000c0b7812 */ /* 0x006fc800078e0cff */
        /* <DEDUP_REMOVED lines=31> */
.L_x_368:
[----:B------:R-:W-:Y:S05]  /*13650*/  BSYNC.RECONVERGENT B2 ;  /* 0x0000000000027941 */ /* 0x000fea0003800200 */
.L_x_367:
        /* <DEDUP_REMOVED lines=19> */
.L_x_366:
[----:B------:R-:W-:Y:S05]  /*13790*/  BSYNC.RECONVERGENT B0 ;  /* 0x0000000000007941 */ /* 0x000fea0003800200 */
.L_x_365:
[----:B------:R-:W-:-:S06]  /*137a0*/  IMAD.WIDE R12, R10, 0x4, R6 ;  /* 0x000000040a0c7825 */ /* 0x000fcc00078e0206 */
[----:B------:R-:W3:Y:S01]  /*137b0*/  LDG.E R13, desc[UR12][R12.64] ;  /* 0x0000000c0c0d7981 */ /* 0x000ee2000c1e1900 */
[----:B------:R-:W-:Y:S01]  /*137c0*/  BSSY.RECONVERGENT B0, `(.L_x_369) ;  /* 0x0000036000007945 */ /* 0x000fe20003800200 */
[C---:B---3--:R-:W-:Y:S02]  /*137d0*/  ISETP.GE.AND P0, PT, R13.reuse, RZ, PT ;  /* 0x000000ff0d00720c */ /* 0x048fe40003f06270 */
[----:B-12---:R-:W-:-:S04]  /*137e0*/  LOP3.LUT R11, R13, 0x7ffffc00, RZ, 0xc, !PT ;  /* 0x7ffffc000d0b7812 */ /* 0x006fc800078e0cff */
[----:B------:R-:W-:-:S04]  /*137f0*/  SEL R11, R13, R11, !P0 ;  /* 0x0000000b0d0b7207 */ /* 0x000fc80004000000 */
[----:B------:R-:W-:-:S04]  /*13800*/  LOP3.LUT R11, R11, UR6, RZ, 0x3c, !PT ;  /* 0x000000060b0b7c12 */ /* 0x000fc8000f8e3cff */
[----:B------:R-:W-:Y:S01]  /*13810*/  ISETP.GT.U32.AND P0, PT, R11, 0x3ff, PT ;  /* 0x000003ff0b00780c */ /* 0x000fe20003f04070 */
[----:B------:R-:W-:-:S12]  /*13820*/  VIADD R11, R4, 0x200 ;  /* 0x00000200040b7836 */ /* 0x000fd80000000000 */
        /* <DEDUP_REMOVED lines=27> */
.L_x_372:
[----:B------:R-:W-:Y:S05]  /*139e0*/  BSYNC.RECONVERGENT B2 ;  /* 0x0000000000027941 */ /* 0x000fea0003800200 */
.L_x_371:
[----:B------:R-:W-:Y:S05]  /*139f0*/  @P1 BRA `(.L_x_370) ;  /* 0x0000000000481947 */ /* 0x000fea0003800000 */
[----:B-1----:R-:W1:Y:S01]  /*13a00*/  S2R R13, SR_LANEID ;  /* 0x00000000000d7919 */ /* 0x002e620000000000 */
[----:B------:R-:W-:Y:S02]  /*13a10*/  VOTEU.ANY UR4, UPT, PT ;  /* 0x0000000000047886 */ /* 0x000fe400038e0100 */
[----:B------:R-:W1:Y:S01]  /*13a20*/  FLO.U32 R14, UR4 ;  /* 0x00000004000e7d00 */ /* 0x000e6200080e0000 */
[----:B------:R-:W2:Y:S01]  /*13a30*/  S2R R16, SR_LTMASK ;  /* 0x0000000000107919 */ /* 0x000ea20000003900 */
[----:B------:R-:W3:Y:S01]  /*13a40*/  POPC R15, UR4 ;  /* 0x00000004000f7d09 */ /* 0x000ee20008000000 */
[----:B-1----:R-:W-:Y:S02]  /*13a50*/  ISETP.EQ.U32.AND P0, PT, R14, R13, PT ;  /* 0x0000000d0e00720c */ /* 0x002fe40003f02070 */
[----:B--2---:R-:W-:-:S04]  /*13a60*/  LOP3.LUT R16, R16, UR4, RZ, 0xc0, !PT ;  /* 0x0000000410107c12 */ /* 0x004fc8000f8ec0ff */
[----:B------:R-:W1:Y:S07]  /*13a70*/  POPC R13, R16 ;  /* 0x00000010000d7309 */ /* 0x000e6e0000000000 */
        /* <DEDUP_REMOVED lines=10> */
.L_x_370:
[----:B------:R-:W-:Y:S05]  /*13b20*/  BSYNC.RECONVERGENT B0 ;  /* 0x0000000000007941 */ /* 0x000fea0003800200 */
.L_x_369:
[----:B-12---:R-:W-:-:S06]  /*13b30*/  IMAD.WIDE R12, R8, 0x4, R6 ;  /* 0x00000004080c7825 */ /* 0x006fcc00078e0206 */
        /* <DEDUP_REMOVED lines=34> */
.L_x_376:
[----:B------:R-:W-:Y:S05]  /*13d60*/  BSYNC.RECONVERGENT B2 ;  /* 0x0000000000027941 */ /* 0x000fea0003800200 */
.L_x_375:
[----:B------:R-:W-:Y:S05]  /*13d70*/  @P1 BRA `(.L_x_374) ;  /* 0x0000000000481947 */ /* 0x000fea0003800000 */
[----:B------:R-:W2:Y:S01]  /*13d80*/  S2R R15, SR_LANEID ;  /* 0x00000000000f7919 */ /* 0x000ea20000000000 */
[----:B------:R-:W-:Y:S02]  /*13d90*/  VOTEU.ANY UR4, UPT, PT ;  /* 0x0000000000047886 */ /* 0x000fe400038e0100 */
[----:B------:R-:W2:Y:S01]  /*13da0*/  FLO.U32 R14, UR4 ;  /* 0x00000004000e7d00 */ /* 0x000ea200080e0000 */
[----:B------:R-:W3:Y:S01]  /*13db0*/  POPC R13, UR4 ;  /* 0x00000004000d7d09 */ /* 0x000ee20008000000 */
[----:B--2---:R-:W-:Y:S02]  /*13dc0*/  ISETP.EQ.U32.AND P0, PT, R14, R15, PT ;  /* 0x0000000f0e00720c */ /* 0x004fe40003f02070 */
[----:B------:R-:W2:Y:S11]  /*13dd0*/  S2R R15, SR_LTMASK ;  /* 0x00000000000f7919 */ /* 0x000eb60000003900 */
[----:B---3--:R-:W1:Y:S01]  /*13de0*/  @P0 ATOMS.ADD R13, [R0+0x8a0], R13 ;  /* 0x0008a00d000d038c */ /* 0x008e620000000000 */
[----:B--2---:R-:W-:-:S03]  /*13df0*/  LOP3.LUT R15, R15, UR4, RZ, 0xc0, !PT ;  /* 0x000000040f0f7c12 */ /* 0x004fc6000f8ec0ff */
[----:B-1----:R-:W1:Y:S03]  /*13e00*/  SHFL.IDX PT, R12, R13, R14, 0x1f ;  /* 0x00001f0e0d0c7589 */ /* 0x002e6600000e0000 */
[----:B------:R-:W1:Y:S02]  /*13e10*/  POPC R15, R15 ;  /* 0x0000000f000f7309 */ /* 0x000e640000000000 */
        /* <DEDUP_REMOVED lines=8> */
.L_x_374:
[----:B------:R-:W-:Y:S05]  /*13ea0*/  BSYNC.RECONVERGENT B0 ;  /* 0x0000000000007941 */ /* 0x000fea0003800200 */
.L_x_373:
[C---:B-12---:R-:W-:Y:S02]  /*13eb0*/  VIADD R11, R4.reuse, 0x400 ;  /* 0x00000400040b7836 */ /* 0x046fe40000000000 */
[----:B0-----:R-:W-:Y:S02]  /*13ec0*/  IMAD R8, R3, 0x800, R8 ;  /* 0x0000080003087824 */ /* 0x001fe400078e0208 */
[----:B------:R-:W-:Y:S01]  /*13ed0*/  VIADD R4, R4, 0x800 ;  /* 0x0000080004047836 */ /* 0x000fe20000000000 */
[----:B------:R-:W-:Y:S01]  /*13ee0*/  ISETP.GE.AND P0, PT, R11, UR17, PT ;  /* 0x000000110b007c0c */ /* 0x000fe2000bf06270 */
[C---:B------:R-:W-:Y:S02]  /*13ef0*/  IMAD R10, R3.reuse, 0x800, R10 ;  /* 0x00000800030a7824 */ /* 0x040fe400078e020a */
[C---:B------:R-:W-:Y:S02]  /*13f00*/  IMAD R9, R3.reuse, 0x800, R9 ;  /* 0x0000080003097824 */ /* 0x040fe400078e0209 */
[----:B------:R-:W-:-:S08]  /*13f10*/  IMAD R5, R3, 0x800, R5 ;  /* 0x0000080003057824 */ /* 0x000fd000078e0205 */
[----:B------:R-:W-:Y:S05]  /*13f20*/  @!P0 BRA `(.L_x_377) ;  /* 0xfffffff000548947 */ /* 0x000fea000383ffff */
.L_x_351:
[----:B0-23--:R-:W-:Y:S05]  /*13f30*/  BSYNC.RECONVERGENT B1 ;  /* 0x0000000000017941 */ /* 0x00dfea0003800200 */
.L_x_326:
[----:B------:R-:W-:Y:S06]  /*13f40*/  BAR.SYNC.DEFER_BLOCKING 0x0 ;  /* 0x0000000000007b1d */ /* 0x000fec0000010000 */
[----:B------:R-:W-:Y:S05]  /*13f50*/  BRA `(.L_x_378) ;  /* 0x0000001000807947 */ /* 0x000fea0003800000 */
.L_x_89:
[----:B------:R-:W0:Y:S01]  /*13f60*/  LDS R5, [R3+0x4864] ;  /* 0x0048640003057984 */ /* 0x000e220000000800 */
[----:B-1-3--:R-:W-:Y:S01]  /*13f70*/  IMAD.MOV.U32 R12, RZ, RZ, -0x800001 ;  /* 0xff7fffffff0c7424 */ /* 0x00afe200078e00ff */
[----:B------:R-:W-:Y:S01]  /*13f80*/  UBMSK UR7, URZ, 0x4 ;  /* 0x00000004ff07789b */ /* 0x000fe20008000000 */
[----:B--2---:R-:W-:Y:S01]  /*13f90*/  IMAD.MOV.U32 R13, RZ, RZ, -0x800001 ;  /* 0xff7fffffff0d7424 */ /* 0x004fe200078e00ff */
[----:B------:R-:W1:Y:S01]  /*13fa0*/  S2R R2, SR_TID.X ;  /* 0x0000000000027919 */ /* 0x000e620000002100 */
[----:B------:R-:W-:Y:S01]  /*13fb0*/  IMAD.MOV.U32 R14, RZ, RZ, -0x800001 ;  /* 0xff7fffffff0e7424 */ /* 0x000fe200078e00ff */
[----:B------:R-:W-:Y:S01]  /*13fc0*/  UMOV UR4, URZ ;  /* 0x000000ff00047c82 */ /* 0x000fe20008000000 */
[----:B------:R-:W-:Y:S02]  /*13fd0*/  IMAD.MOV.U32 R15, RZ, RZ, -0x800001 ;  /* 0xff7fffffff0f7424 */ /* 0x000fe400078e00ff */
[C---:B-1----:R-:W-:Y:S01]  /*13fe0*/  VIADD R0, R2.reuse, 0x200 ;  /* 0x0000020002007836 */ /* 0x042fe20000000000 */
[C---:B------:R-:W-:Y:S01]  /*13ff0*/  LOP3.LUT R4, R2.reuse, 0x400, RZ, 0xfc, !PT ;  /* 0x0000040002047812 */ /* 0x040fe200078efcff */
[C---:B------:R-:W-:Y:S01]  /*14000*/  VIADD R6, R2.reuse, 0x600 ;  /* 0x0000060002067836 */ /* 0x040fe20000000000 */
[CC--:B0-----:R-:W-:Y:S01]  /*14010*/  ISETP.GE.AND P0, PT, R2.reuse, R5.reuse, PT ;  /* 0x000000050200720c */ /* 0x0c1fe20003f06270 */
[----:B------:R-:W-:Y:S01]  /*14020*/  IMAD R17, R2, 0x4, R3 ;  /* 0x0000000402117824 */ /* 0x000fe200078e0203 */
[----:B------:R-:W-:-:S02]  /*14030*/  ISETP.GE.AND P1, PT, R0, R5, PT ;  /* 0x000000050000720c */ /* 0x000fc40003f26270 */
[-C--:B------:R-:W-:Y:S01]  /*14040*/  ISETP.GE.AND P2, PT, R4, R5.reuse, PT ;  /* 0x000000050400720c */ /* 0x080fe20003f46270 */
[----:B------:R-:W-:Y:S01]  /*14050*/  IMAD R16, R2, 0x20, R17 ;  /* 0x0000002002107824 */ /* 0x000fe200078e0211 */
[----:B------:R-:W-:Y:S01]  /*14060*/  ISETP.GE.AND P3, PT, R6, R5, PT ;  /* 0x000000050600720c */ /* 0x000fe20003f66270 */
[----:B------:R-:W0:Y:S01]  /*14070*/  S2R R4, SR_LANEID ;  /* 0x0000000000047919 */ /* 0x000e220000000000 */
[----:B------:R-:W-:-:S05]  /*14080*/  IMAD.MOV.U32 R6, RZ, RZ, -0x1 ;  /* 0xffffffffff067424 */ /* 0x000fca00078e00ff */
[----:B------:R-:W1:Y:S04]  /*14090*/  @!P0 LDS R12, [R17+0x2000] ;  /* 0x00200000110c8984 */ /* 0x000e680000000800 */
[----:B------:R-:W2:Y:S04]  /*140a0*/  @!P1 LDS R13, [R17+0x2800] ;  /* 0x00280000110d9984 */ /* 0x000ea80000000800 */
[----:B------:R-:W3:Y:S04]  /*140b0*/  @!P2 LDS R14, [R17+0x3000] ;  /* 0x00300000110ea984 */ /* 0x000ee80000000800 */
[----:B------:R-:W5:Y:S04]  /*140c0*/  @!P3 LDS R15, [R17+0x3800] ;  /* 0x00380000110fb984 */ /* 0x000f680000000800 */
[----:B----4-:R4:W0:Y:S04]  /*140d0*/  @!P0 LDS R8, [R17] ;  /* 0x0000000011088984 */ /* 0x0108280000000800 */
[----:B------:R4:W0:Y:S04]  /*140e0*/  @!P1 LDS R9, [R17+0x800] ;  /* 0x0008000011099984 */ /* 0x0008280000000800 */
[----:B------:R4:W0:Y:S04]  /*140f0*/  @!P2 LDS R10, [R17+0x1000] ;  /* 0x00100000110aa984 */ /* 0x0008280000000800 */
[----:B------:R4:W0:Y:S01]  /*14100*/  @!P3 LDS R11, [R17+0x1800] ;  /* 0x00180000110bb984 */ /* 0x0008220000000800 */
[----:B------:R-:W-:Y:S01]  /*14110*/  BAR.SYNC.DEFER_BLOCKING 0x0 ;  /* 0x0000000000007b1d */ /* 0x000fe20000010000 */
[----:B-1----:R-:W-:-:S02]  /*14120*/  ISETP.GT.AND P0, PT, R12, -0x1, PT ;  /* 0xffffffff0c00780c */ /* 0x002fc40003f04270 */
[----:B--2---:R-:W-:Y:S02]  /*14130*/  ISETP.GT.AND P1, PT, R13, -0x1, PT ;  /* 0xffffffff0d00780c */ /* 0x004fe40003f24270 */
[----:B------:R-:W-:Y:S02]  /*14140*/  SEL R5, R6, 0x80000000, !P0 ;  /* 0x8000000006057807 */ /* 0x000fe40004000000 */
[----:B---3--:R-:W-:Y:S02]  /*14150*/  ISETP.GT.AND P2, PT, R14, -0x1, PT ;  /* 0xffffffff0e00780c */ /* 0x008fe40003f44270 */
[C---:B------:R-:W-:Y:S02]  /*14160*/  SEL R0, R6.reuse, 0x80000000, !P1 ;  /* 0x8000000006007807 */ /* 0x040fe40004800000 */
[----:B-----5:R-:W-:Y:S02]  /*14170*/  ISETP.GT.AND P3, PT, R15, -0x1, PT ;  /* 0xffffffff0f00780c */ /* 0x020fe40003f64270 */
[----:B------:R-:W-:-:S02]  /*14180*/  SEL R7, R6, 0x80000000, !P2 ;  /* 0x8000000006077807 */ /* 0x000fc40005000000 */
[----:B------:R-:W-:Y:S02]  /*14190*/  SEL R6, R6, 0x80000000, !P3 ;  /* 0x8000000006067807 */ /* 0x000fe40005800000 */
[----:B------:R-:W-:Y:S02]  /*141a0*/  LOP3.LUT R12, R5, R12, RZ, 0x3c, !PT ;  /* 0x0000000c050c7212 */ /* 0x000fe400078e3cff */
[----:B------:R-:W-:Y:S02]  /*141b0*/  LOP3.LUT R13, R0, R13, RZ, 0x3c, !PT ;  /* 0x0000000d000d7212 */ /* 0x000fe400078e3cff */
[----:B------:R-:W-:Y:S02]  /*141c0*/  LOP3.LUT R14, R7, R14, RZ, 0x3c, !PT ;  /* 0x0000000e070e7212 */ /* 0x000fe400078e3cff */
[----:B----4-:R-:W-:-:S07]  /*141d0*/  LOP3.LUT R15, R6, R15, RZ, 0x3c, !PT ;  /* 0x0000000f060f7212 */ /* 0x010fce00078e3cff */
.L_x_380:
[----:B--2---:R-:W-:Y:S01]  /*141e0*/  ISETP.NE.AND P0, PT, R12, 0x7fffffff, PT ;  /* 0x7fffffff0c00780c */ /* 0x004fe20003f05270 */
[----:B------:R-:W-:Y:S01]  /*141f0*/  STS [R17], RZ ;  /* 0x000000ff11007388 */ /* 0x000fe20000000800 */
[----:B0-----:R-:W-:Y:S01]  /*14200*/  ISETP.NE.AND P1, PT, R4, 0x1f, PT ;  /* 0x0000001f0400780c */ /* 0x001fe20003f25270 */
[----:B------:R-:W0:Y:S01]  /*14210*/  S2UR UR6, SR_CgaCtaId ;  /* 0x00000000000679c3 */ /* 0x000e220000008800 */
[----:B------:R-:W-:Y:S01]  /*14220*/  SEL R0, R12, 0x80000000, P0 ;  /* 0x800000000c007807 */ /* 0x000fe20000000000 */
[----:B------:R-:W-:Y:S01]  /*14230*/  STS [R17+0x800], RZ ;  /* 0x000800ff11007388 */ /* 0x000fe20000000800 */
[----:B------:R-:W-:Y:S01]  /*14240*/  ISETP.NE.AND P0, PT, R13, 0x7fffffff, PT ;  /* 0x7fffffff0d00780c */ /* 0x000fe20003f05270 */
[----:B------:R-:W-:Y:S01]  /*14250*/  UMOV UR5, 0x400 ;  /* 0x0000040000057882 */ /* 0x000fe20000000000 */
[----:B------:R-:W-:Y:S01]  /*14260*/  SHF.R.U32.HI R0, RZ, UR4, R0 ;  /* 0x00000004ff007c19 */ /* 0x000fe20008011600 */
[----:B------:R-:W-:Y:S01]  /*14270*/  STS [R17+0x1000], RZ ;  /* 0x001000ff11007388 */ /* 0x000fe20000000800 */
[----:B------:R-:W-:-:S02]  /*14280*/  UISETP.GE.U32.AND UP0, UPT, UR4, 0x1c, UPT ;  /* 0x0000001c0400788c */ /* 0x000fc4000bf06070 */
[----:B------:R-:W-:Y:S01]  /*14290*/  LOP3.LUT R0, R0, UR7, RZ, 0xc0, !PT ;  /* 0x0000000700007c12 */ /* 0x000fe2000f8ec0ff */
[----:B------:R-:W-:Y:S02]  /*142a0*/  STS [R17+0x1800], RZ ;  /* 0x001800ff11007388 */ /* 0x000fe40000000800 */
[----:B------:R-:W-:Y:S02]  /*142b0*/  @!P1 SHF.R.U32.HI R2, RZ, 0x3, R2 ;  /* 0x00000003ff029819 */ /* 0x000fe40000011602 */
[----:B------:R-:W-:Y:S01]  /*142c0*/  IMAD.SHL.U32 R5, R0, 0x800, RZ ;  /* 0x0000080000057824 */ /* 0x000fe200078e00ff */
[----:B------:R-:W-:Y:S01]  /*142d0*/  SHF.R.U32.HI R0, RZ, 0x2, R0 ;  /* 0x00000002ff007819 */ /* 0x000fe20000011600 */
[----:B------:R-:W-:Y:S01]  /*142e0*/  STS [R17+0x2000], RZ ;  /* 0x002000ff11007388 */ /* 0x000fe20000000800 */
[----:B------:R-:W-:Y:S02]  /*142f0*/  @!P1 LOP3.LUT R2, R2, 0x7c, RZ, 0xc0, !PT ;  /* 0x0000007c02029812 */ /* 0x000fe400078ec0ff */
[----:B------:R-:W-:Y:S01]  /*14300*/  LOP3.LUT R24, R5, 0x3800, RZ, 0xc, !PT ;  /* 0x0000380005187812 */ /* 0x000fe200078e0cff */
[----:B------:R-:W-:Y:S01]  /*14310*/  STS [R17+0x2800], RZ ;  /* 0x002800ff11007388 */ /* 0x000fe20000000800 */
[----:B------:R-:W-:Y:S01]  /*14320*/  LOP3.LUT R0, R0, 0x3ffffffe, RZ, 0xc0, !PT ;  /* 0x3ffffffe00007812 */ /* 0x000fe200078ec0ff */
[----:B------:R-:W-:-:S02]  /*14330*/  @!P1 IMAD.IADD R34, R2, 0x1, R3 ;  /* 0x0000000102229824 */ /* 0x000fc400078e0203 */
[----:B------:R-:W-:Y:S01]  /*14340*/  STS [R17+0x3000], RZ ;  /* 0x003000ff11007388 */ /* 0x000fe20000000800 */
[----:B------:R-:W-:Y:S01]  /*14350*/  IADD3 R24, PT, PT, -R0, R17, R24 ;  /* 0x0000001100187210 */ /* 0x000fe20007ffe118 */
[----:B0-----:R-:W-:Y:S01]  /*14360*/  ULEA UR8, UR6, UR5, 0x18 ;  /* 0x0000000506087291 */ /* 0x001fe2000f8ec0ff */
[----:B------:R-:W-:Y:S01]  /*14370*/  SEL R0, R13, 0x80000000, P0 ;  /* 0x800000000d007807 */ /* 0x000fe20000000000 */
[----:B------:R-:W-:Y:S01]  /*14380*/  STS [R17+0x3800], RZ ;  /* 0x003800ff11007388 */ /* 0x000fe20000000800 */
[----:B------:R-:W-:Y:S02]  /*14390*/  ISETP.NE.AND P0, PT, R14, 0x7fffffff, PT ;  /* 0x7fffffff0e00780c */ /* 0x000fe40003f05270 */
[----:B------:R-:W-:Y:S01]  /*143a0*/  SHF.R.U32.HI R0, RZ, UR4, R0 ;  /* 0x00000004ff007c19 */ /* 0x000fe20008011600 */
[----:B------:R-:W-:Y:S01]  /*143b0*/  STS [R17+0x4000], RZ ;  /* 0x004000ff11007388 */ /* 0x000fe20000000800 */
[----:B------:R-:W-:Y:S02]  /*143c0*/  IMAD.U32 R3, RZ, RZ, UR8 ;  /* 0x00000008ff037e24 */ /* 0x000fe4000f8e00ff */
[----:B------:R-:W-:Y:S01]  /*143d0*/  LOP3.LUT R0, R0, UR7, RZ, 0xc0, !PT ;  /* 0x0000000700007c12 */ /* 0x000fe2000f8ec0ff */
[----:B------:R-:W0:Y:S03]  /*143e0*/  LDS.U16 R23, [R24+0x2] ;  /* 0x0000020018177984 */ /* 0x000e260000000400 */
[----:B------:R-:W-:Y:S01]  /*143f0*/  SHF.R.U32.HI R6, RZ, 0x2, R0 ;  /* 0x00000002ff067819 */ /* 0x000fe20000011600 */
[----:B------:R-:W-:Y:S01]  /*14400*/  IMAD.SHL.U32 R5, R0, 0x800, RZ ;  /* 0x0000080000057824 */ /* 0x000fe200078e00ff */
[----:B------:R-:W1:Y:S02]  /*14410*/  S2R R2, SR_TID.X ;  /* 0x0000000000027919 */ /* 0x000e640000002100 */
[----:B------:R-:W-:-:S02]  /*14420*/  LOP3.LUT R6, R6, 0x3ffffffe, RZ, 0xc0, !PT ;  /* 0x3ffffffe06067812 */ /* 0x000fc400078ec0ff */
[----:B------:R-:W-:-:S04]  /*14430*/  LOP3.LUT R0, R5, 0x3800, RZ, 0xc, !PT ;  /* 0x0000380005007812 */ /* 0x000fc800078e0cff */
[----:B------:R-:W-:Y:S02]  /*14440*/  IADD3 R7, PT, PT, -R6, R17, R0 ;  /* 0x0000001106077210 */ /* 0x000fe40007ffe100 */
[----:B------:R-:W-:Y:S02]  /*14450*/  SEL R0, R14, 0x80000000, P0 ;  /* 0x800000000e007807 */ /* 0x000fe40000000000 */
[----:B------:R-:W-:Y:S02]  /*14460*/  ISETP.NE.AND P0, PT, R15, 0x7fffffff, PT ;  /* 0x7fffffff0f00780c */ /* 0x000fe40003f05270 */
[----:B------:R-:W-:-:S04]  /*14470*/  SHF.R.U32.HI R0, RZ, UR4, R0 ;  /* 0x00000004ff007c19 */ /* 0x000fc80008011600 */
[----:B------:R-:W-:-:S05]  /*14480*/  LOP3.LUT R0, R0, UR7, RZ, 0xc0, !PT ;  /* 0x0000000700007c12 */ /* 0x000fca000f8ec0ff */
[----:B------:R-:W-:Y:S01]  /*14490*/  IMAD.SHL.U32 R6, R0, 0x800, RZ ;  /* 0x0000080000067824 */ /* 0x000fe200078e00ff */
[----:B------:R-:W-:-:S04]  /*144a0*/  SHF.R.U32.HI R0, RZ, 0x2, R0 ;  /* 0x00000002ff007819 */ /* 0x000fc80000011600 */
[----:B------:R-:W-:Y:S02]  /*144b0*/  LOP3.LUT R6, R6, 0x3800, RZ, 0xc, !PT ;  /* 0x0000380006067812 */ /* 0x000fe400078e0cff */
[----:B------:R-:W-:Y:S02]  /*144c0*/  LOP3.LUT R18, R0, 0x3ffffffe, RZ, 0xc0, !PT ;  /* 0x3ffffffe00127812 */ /* 0x000fe400078ec0ff */
[----:B-1----:R-:W-:Y:S01]  /*144d0*/  SHF.R.U32.HI R33, RZ, 0x5, R2 ;  /* 0x00000005ff217819 */ /* 0x002fe20000011602 */
[----:B0-----:R-:W-:-:S03]  /*144e0*/  VIADD R5, R23, 0x1 ;  /* 0x0000000117057836 */ /* 0x001fc60000000000 */
[C---:B------:R-:W-:Y:S02]  /*144f0*/  ISETP.NE.AND P6, PT, R33.reuse, 0x8, PT ;  /* 0x000000082100780c */ /* 0x040fe40003fc5270 */
[C---:B------:R-:W-:Y:S01]  /*14500*/  ISETP.NE.AND P5, PT, R33.reuse, 0xa, PT ;  /* 0x0000000a2100780c */ /* 0x040fe20003fa5270 */
[----:B------:R0:W-:Y:S01]  /*14510*/  STS.U16 [R24+0x2], R5 ;  /* 0x0000020518007388 */ /* 0x0001e20000000400 */
[C---:B------:R-:W-:Y:S02]  /*14520*/  ISETP.NE.AND P4, PT, R33.reuse, 0xb, PT ;  /* 0x0000000b2100780c */ /* 0x040fe40003f85270 */
[C---:B------:R-:W-:Y:S01]  /*14530*/  ISETP.NE.AND P2, PT, R33.reuse, 0xd, PT ;  /* 0x0000000d2100780c */ /* 0x040fe20003f45270 */
[----:B------:R-:W1:Y:S01]  /*14540*/  LDS.U16 R22, [R7+0x2] ;  /* 0x0000020007167984 */ /* 0x000e620000000400 */
[----:B------:R-:W-:Y:S02]  /*14550*/  ISETP.NE.AND P3, PT, R33, 0xc, PT ;  /* 0x0000000c2100780c */ /* 0x000fe40003f65270 */
[----:B0-----:R-:W-:-:S02]  /*14560*/  IADD3 R5, PT, PT, -R18, R17, R6 ;  /* 0x0000001112057210 */ /* 0x001fc40007ffe106 */
[----:B------:R-:W-:-:S04]  /*14570*/  SEL R6, R15, 0x80000000, P0 ;  /* 0x800000000f067807 */ /* 0x000fc80000000000 */
[----:B------:R-:W-:-:S04]  /*14580*/  SHF.R.U32.HI R6, RZ, UR4, R6 ;  /* 0x00000004ff067c19 */ /* 0x000fc80008011606 */
[----:B------:R-:W-:-:S04]  /*14590*/  LOP3.LUT R6, R6, UR7, RZ, 0xc0, !PT ;  /* 0x0000000706067c12 */ /* 0x000fc8000f8ec0ff */
[----:B------:R-:W-:Y:S01]  /*145a0*/  SHF.R.U32.HI R19, RZ, 0x2, R6 ;  /* 0x00000002ff137819 */ /* 0x000fe20000011606 */
[----:B------:R-:W-:-:S03]  /*145b0*/  IMAD.SHL.U32 R18, R6, 0x800, RZ ;  /* 0x0000080006127824 */ /* 0x000fc600078e00ff */
[----:B------:R-:W-:Y:S02]  /*145c0*/  LOP3.LUT R19, R19, 0x3ffffffe, RZ, 0xc0, !PT ;  /* 0x3ffffffe13137812 */ /* 0x000fe400078ec0ff */
[----:B------:R-:W-:-:S04]  /*145d0*/  LOP3.LUT R6, R18, 0x3800, RZ, 0xc, !PT ;  /* 0x0000380012067812 */ /* 0x000fc800078e0cff */
[----:B------:R-:W-:Y:S01]  /*145e0*/  IADD3 R6, PT, PT, -R19, R17, R6 ;  /* 0x0000001113067210 */ /* 0x000fe20007ffe106 */
[----:B-1----:R-:W-:-:S05]  /*145f0*/  VIADD R0, R22, 0x1 ;  /* 0x0000000116007836 */ /* 0x002fca0000000000 */
[----:B------:R-:W-:Y:S04]  /*14600*/  STS.U16 [R7+0x2], R0 ;  /* 0x0000020007007388 */ /* 0x000fe80000000400 */
[----:B------:R-:W0:Y:S02]  /*14610*/  LDS.U16 R21, [R5+0x2] ;  /* 0x0000020005157984 */ /* 0x000e240000000400 */
[----:B0-----:R-:W-:-:S05]  /*14620*/  VIADD R18, R21, 0x1 ;  /* 0x0000000115127836 */ /* 0x001fca0000000000 */
[----:B------:R-:W-:Y:S04]  /*14630*/  STS.U16 [R5+0x2], R18 ;  /* 0x0000021205007388 */ /* 0x000fe80000000400 */
[----:B------:R-:W0:Y:S02]  /*14640*/  LDS.U16 R20, [R6+0x2] ;  /* 0x0000020006147984 */ /* 0x000e240000000400 */
[----:B0-----:R-:W-:-:S05]  /*14650*/  VIADD R17, R20, 0x1 ;  /* 0x0000000114117836 */ /* 0x001fca0000000000 */
[----:B------:R-:W-:Y:S01]  /*14660*/  STS.U16 [R6+0x2], R17 ;  /* 0x0000021106007388 */ /* 0x000fe20000000400 */
[----:B------:R-:W-:Y:S06]  /*14670*/  BAR.SYNC.DEFER_BLOCKING 0x0 ;  /* 0x0000000000007b1d */ /* 0x000fec0000010000 */
[----:B------:R-:W-:Y:S04]  /*14680*/  LDS R32, [R16] ;  /* 0x0000000010207984 */ /* 0x000fe80000000800 */
[----:B------:R-:W0:Y:S04]  /*14690*/  LDS R31, [R16+0x4] ;  /* 0x00000400101f7984 */ /* 0x000e280000000800 */
[----:B------:R-:W1:Y:S04]  /*146a0*/  LDS R30, [R16+0x8] ;  /* 0x00000800101e7984 */ /* 0x000e680000000800 */
[----:B------:R-:W2:Y:S04]  /*146b0*/  LDS R29, [R16+0xc] ;  /* 0x00000c00101d7984 */ /* 0x000ea80000000800 */
[----:B---3--:R-:W3:Y:S04]  /*146c0*/  LDS R28, [R16+0x10] ;  /* 0x00001000101c7984 */ /* 0x008ee80000000800 */
[----:B------:R-:W4:Y:S04]  /*146d0*/  LDS R27, [R16+0x14] ;  /* 0x00001400101b7984 */ /* 0x000f280000000800 */
[----:B------:R-:W5:Y:S04]  /*146e0*/  LDS R26, [R16+0x18] ;  /* 0x00001800101a7984 */ /* 0x000f680000000800 */
[----:B------:R-:W5:Y:S04]  /*146f0*/  LDS R25, [R16+0x1c] ;  /* 0x00001c0010197984 */ /* 0x000f680000000800 */
[----:B------:R-:W5:Y:S01]  /*14700*/  LDS R0, [R16+0x20] ;  /* 0x0000200010007984 */ /* 0x000f620000000800 */
[----:B0-----:R-:W-:-:S04]  /*14710*/  IMAD.IADD R31, R32, 0x1, R31 ;  /* 0x00000001201f7824 */ /* 0x001fc800078e021f */
[----:B-1----:R-:W-:-:S04]  /*14720*/  IMAD.IADD R30, R30, 0x1, R31 ;  /* 0x000000011e1e7824 */ /* 0x002fc800078e021f */
[----:B--2---:R-:W-:-:S04]  /*14730*/  IMAD.IADD R29, R29, 0x1, R30 ;  /* 0x000000011d1d7824 */ /* 0x004fc800078e021e */
[----:B---3--:R-:W-:-:S04]  /*14740*/  IMAD.IADD R28, R28, 0x1, R29 ;  /* 0x000000011c1c7824 */ /* 0x008fc800078e021d */
[----:B----4-:R-:W-:-:S04]  /*14750*/  IMAD.IADD R27, R27, 0x1, R28 ;  /* 0x000000011b1b7824 */ /* 0x010fc800078e021c */
[----:B-----5:R-:W-:-:S04]  /*14760*/  IMAD.IADD R26, R26, 0x1, R27 ;  /* 0x000000011a1a7824 */ /* 0x020fc800078e021b */
[----:B------:R-:W-:-:S04]  /*14770*/  IMAD.IADD R25, R25, 0x1, R26 ;  /* 0x0000000119197824 */ /* 0x000fc800078e021a */
[----:B------:R-:W-:-:S05]  /*14780*/  IMAD.IADD R0, R0, 0x1, R25 ;  /* 0x0000000100007824 */ /* 0x000fca00078e0219 */
        /* <DEDUP_REMOVED lines=8> */
[----:B------:R-:W0:Y:S02]  /*14810*/  SHFL.UP P0, R37, R18, 0x10, RZ ;  /* 0x0600000012257989 */ /* 0x000e2400000000ff */
[----:B0-----:R-:W-:Y:S01]  /*14820*/  @P0 IMAD.IADD R37, R18, 0x1, R37 ;  /* 0x0000000112250824 */ /* 0x001fe200078e0225 */
[----:B------:R-:W-:-:S03]  /*14830*/  ISETP.NE.AND P0, PT, R33, 0x1, PT ;  /* 0x000000012100780c */ /* 0x000fc60003f05270 */
[----:B------:R-:W-:Y:S01]  /*14840*/  IMAD.IADD R0, R37, 0x1, -R0 ;  /* 0x0000000125007824 */ /* 0x000fe200078e0a00 */
[----:B------:R-:W-:Y:S01]  /*14850*/  @!P1 STS [R34+0x4800], R37 ;  /* 0x0048002522009388 */ /* 0x000fe20000000800 */
[----:B------:R-:W-:Y:S01]  /*14860*/  BAR.SYNC.DEFER_BLOCKING 0x0 ;  /* 0x0000000000007b1d */ /* 0x000fe20000010000 */
[----:B------:R-:W-:-:S05]  /*14870*/  ISETP.NE.AND P1, PT, R33, 0xe, PT ;  /* 0x0000000e2100780c */ /* 0x000fca0003f25270 */
[----:B------:R-:W0:Y:S02]  /*14880*/  LDS.128 R16, [R3+0x4800] ;  /* 0x0048000003107984 */ /* 0x000e240000000c00 */
[C---:B0-----:R-:W-:Y:S01]  /*14890*/  SEL R35, R16.reuse, R35, !P0 ;  /* 0x0000002310237207 */ /* 0x041fe20004000000 */
[----:B------:R-:W-:Y:S01]  /*148a0*/  IMAD.IADD R17, R16, 0x1, R17 ;  /* 0x0000000110117824 */ /* 0x000fe200078e0211 */
[----:B------:R-:W-:-:S03]  /*148b0*/  ISETP.NE.AND P0, PT, R33, 0x2, PT ;  /* 0x000000022100780c */ /* 0x000fc60003f05270 */
[----:B------:R-:W-:Y:S01]  /*148c0*/  IMAD.IADD R18, R18, 0x1, R17 ;  /* 0x0000000112127824 */ /* 0x000fe200078e0211 */
[----:B------:R-:W-:Y:S02]  /*148d0*/  SEL R35, R17, R35, !P0 ;  /* 0x0000002311237207 */ /* 0x000fe40004000000 */
[----:B------:R-:W-:Y:S01]  /*148e0*/  ISETP.NE.AND P0, PT, R33, 0x3, PT ;  /* 0x000000032100780c */ /* 0x000fe20003f05270 */
[----:B------:R-:W-:-:S03]  /*148f0*/  IMAD.IADD R34, R19, 0x1, R18 ;  /* 0x0000000113227824 */ /* 0x000fc600078e0212 */
[----:B------:R-:W-:Y:S02]  /*14900*/  SEL R35, R18, R35, !P0 ;  /* 0x0000002312237207 */ /* 0x000fe40004000000 */
[----:B------:R-:W0:Y:S01]  /*14910*/  LDS.128 R16, [R3+0x4810] ;  /* 0x0048100003107984 */ /* 0x000e220000000c00 */
[----:B------:R-:W-:-:S04]  /*14920*/  ISETP.NE.AND P0, PT, R33, 0x4, PT ;  /* 0x000000042100780c */ /* 0x000fc80003f05270 */
[C---:B------:R-:W-:Y:S02]  /*14930*/  SEL R35, R34.reuse, R35, !P0 ;  /* 0x0000002322237207 */ /* 0x040fe40004000000 */
[----:B------:R-:W-:Y:S01]  /*14940*/  ISETP.NE.AND P0, PT, R33, 0x5, PT ;  /* 0x000000052100780c */ /* 0x000fe20003f05270 */
[----:B0-----:R-:W-:-:S04]  /*14950*/  IMAD.IADD R16, R34, 0x1, R16 ;  /* 0x0000000122107824 */ /* 0x001fc800078e0210 */
[----:B------:R-:W-:Y:S01]  /*14960*/  IMAD.IADD R17, R17, 0x1, R16 ;  /* 0x0000000111117824 */ /* 0x000fe200078e0210 */
[----:B------:R-:W-:Y:S02]  /*14970*/  SEL R35, R16, R35, !P0 ;  /* 0x0000002310237207 */ /* 0x000fe40004000000 */
[----:B------:R-:W-:Y:S01]  /*14980*/  ISETP.NE.AND P0, PT, R33, 0x6, PT ;  /* 0x000000062100780c */ /* 0x000fe20003f05270 */
[----:B------:R-:W-:-:S03]  /*14990*/  IMAD.IADD R18, R18, 0x1, R17 ;  /* 0x0000000112127824 */ /* 0x000fc600078e0211 */
[----:B------:R-:W-:Y:S01]  /*149a0*/  SEL R35, R17, R35, !P0 ;  /* 0x0000002311237207 */ /* 0x000fe20004000000 */
[----:B------:R-:W-:Y:S01]  /*149b0*/  IMAD.IADD R34, R19, 0x1, R18 ;  /* 0x0000000113227824 */ /* 0x000fe200078e0212 */
[----:B------:R-:W-:-:S04]  /*149c0*/  ISETP.NE.AND P0, PT, R33, 0x7, PT ;  /* 0x000000072100780c */ /* 0x000fc80003f05270 */
[----:B------:R-:W-:Y:S02]  /*149d0*/  SEL R35, R18, R35, !P0 ;  /* 0x0000002312237207 */ /* 0x000fe40004000000 */
[----:B------:R-:W0:Y:S01]  /*149e0*/  LDS.128 R16, [R3+0x4820] ;  /* 0x0048200003107984 */ /* 0x000e220000000c00 */
[C---:B------:R-:W-:Y:S02]  /*149f0*/  ISETP.NE.AND P0, PT, R33.reuse, 0xf, PT ;  /* 0x0000000f2100780c */ /* 0x040fe40003f05270 */
[C---:B------:R-:W-:Y:S02]  /*14a00*/  SEL R35, R34.reuse, R35, !P6 ;  /* 0x0000002322237207 */ /* 0x040fe40007000000 */
[----:B------:R-:W-:Y:S01]  /*14a10*/  ISETP.NE.AND P6, PT, R33, 0x9, PT ;  /* 0x000000092100780c */ /* 0x000fe20003fc5270 */
[----:B0-----:R-:W-:-:S04]  /*14a20*/  IMAD.IADD R16, R34, 0x1, R16 ;  /* 0x0000000122107824 */ /* 0x001fc800078e0210 */
[----:B------:R-:W-:Y:S01]  /*14a30*/  IMAD.IADD R17, R17, 0x1, R16 ;  /* 0x0000000111117824 */ /* 0x000fe200078e0210 */
[----:B------:R-:W-:-:S03]  /*14a40*/  SEL R35, R16, R35, !P6 ;  /* 0x0000002310237207 */ /* 0x000fc60007000000 */
[----:B------:R-:W-:Y:S01]  /*14a50*/  IMAD.IADD R18, R18, 0x1, R17 ;  /* 0x0000000112127824 */ /* 0x000fe200078e0211 */
[----:B------:R-:W-:-:S03]  /*14a60*/  SEL R35, R17, R35, !P5 ;  /* 0x0000002311237207 */ /* 0x000fc60006800000 */
[----:B------:R-:W-:Y:S01]  /*14a70*/  IMAD.IADD R33, R19, 0x1, R18 ;  /* 0x0000000113217824 */ /* 0x000fe200078e0212 */
[----:B------:R-:W-:Y:S02]  /*14a80*/  SEL R35, R18, R35, !P4 ;  /* 0x0000002312237207 */ /* 0x000fe40006000000 */
[----:B------:R-:W0:Y:S02]  /*14a90*/  LDS.128 R16, [R3+0x4830] ;  /* 0x0048300003107984 */ /* 0x000e240000000c00 */
[C---:B------:R-:W-:Y:S02]  /*14aa0*/  SEL R35, R33.reuse, R35, !P3 ;  /* 0x0000002321237207 */ /* 0x040fe40005800000 */
[----:B------:R-:W-:Y:S01]  /*14ab0*/  ISETP.GT.U32.AND P3, PT, R2, 0x1f, PT ;  /* 0x0000001f0200780c */ /* 0x000fe20003f64070 */
[----:B0-----:R-:W-:-:S04]  /*14ac0*/  IMAD.IADD R16, R33, 0x1, R16 ;  /* 0x0000000121107824 */ /* 0x001fc800078e0210 */
[----:B------:R-:W-:Y:S01]  /*14ad0*/  IMAD.IADD R17, R17, 0x1, R16 ;  /* 0x0000000111117824 */ /* 0x000fe200078e0210 */
[----:B------:R-:W-:Y:S02]  /*14ae0*/  SEL R35, R16, R35, !P2 ;  /* 0x0000002310237207 */ /* 0x000fe40005000000 */
[----:B------:R-:W-:Y:S01]  /*14af0*/  ISETP.NE.AND P2, PT, R4, RZ, PT ;  /* 0x000000ff0400720c */ /* 0x000fe20003f45270 */
[----:B------:R-:W-:Y:S01]  /*14b00*/  IMAD.IADD R18, R18, 0x1, R17 ;  /* 0x0000000112127824 */ /* 0x000fe200078e0211 */
[----:B------:R-:W-:Y:S01]  /*14b10*/  SEL R35, R17, R35, !P1 ;  /* 0x0000002311237207 */ /* 0x000fe20004800000 */
[C---:B------:R-:W-:Y:S01]  /*14b20*/  IMAD R17, R2.reuse, 0x4, R3 ;  /* 0x0000000402117824 */ /* 0x040fe200078e0203 */
[----:B------:R-:W-:Y:S01]  /*14b30*/  ISETP.GT.U32.OR P1, PT, R2, 0x1f, P2 ;  /* 0x0000001f0200780c */ /* 0x000fe20001724470 */
[----:B------:R-:W-:Y:S01]  /*14b40*/  IMAD.IADD R19, R19, 0x1, R18 ;  /* 0x0000000113137824 */ /* 0x000fe200078e0212 */
[----:B------:R-:W-:Y:S02]  /*14b50*/  SEL R35, R18, R35, !P0 ;  /* 0x0000002312237207 */ /* 0x000fe40004000000 */
[----:B------:R-:W-:-:S02]  /*14b60*/  SEL R16, R0, RZ, P2 ;  /* 0x000000ff00107207 */ /* 0x000fc40001000000 */
[----:B------:R-:W-:-:S03]  /*14b70*/  ISETP.NE.AND P0, PT, R2, RZ, PT ;  /* 0x000000ff0200720c */ /* 0x000fc60003f05270 */
[----:B------:R-:W-:-:S04]  /*14b80*/  @P3 IMAD.IADD R0, R35, 0x1, R16 ;  /* 0x0000000123003824 */ /* 0x000fc800078e0210 */
[----:B------:R-:W-:-:S05]  /*14b90*/  @!P1 IMAD.U32 R0, R19, 0x10000, RZ ;  /* 0x0001000013009824 */ /* 0x000fca00078e00ff */
[----:B------:R-:W-:Y:S01]  /*14ba0*/  @!P1 STS [R3+0x4850], R0 ;  /* 0x0048500003009388 */ /* 0x000fe20000000800 */
[----:B------:R-:W-:Y:S06]  /*14bb0*/  BAR.SYNC.DEFER_BLOCKING 0x0 ;  /* 0x0000000000007b1d */ /* 0x000fec0000010000 */
[----:B------:R-:W0:Y:S02]  /*14bc0*/  LDS R16, [R3+0x4850] ;  /* 0x0048500003107984 */ /* 0x000e240000000800 */
[----:B0-----:R-:W-:Y:S01]  /*14bd0*/  SEL R19, R16, RZ, P0 ;  /* 0x000000ff10137207 */ /* 0x001fe20000000000 */
[----:B------:R-:W-:-:S04]  /*14be0*/  IMAD R16, R2, 0x20, R17 ;  /* 0x0000002002107824 */ /* 0x000fc800078e0211 */
[----:B------:R-:W-:-:S04]  /*14bf0*/  IMAD.IADD R19, R19, 0x1, R0 ;  /* 0x0000000113137824 */ /* 0x000fc800078e0200 */
[--C-:B------:R-:W-:Y:S01]  /*14c00*/  IMAD.IADD R33, R32, 0x1, R19.reuse ;  /* 0x0000000120217824 */ /* 0x100fe200078e0213 */
[----:B------:R-:W-:Y:S01]  /*14c10*/  STS [R16], R19 ;  /* 0x0000001310007388 */ /* 0x000fe20000000800 */
[--C-:B------:R-:W-:Y:S02]  /*14c20*/  IMAD.IADD R31, R31, 0x1, R19.reuse ;  /* 0x000000011f1f7824 */ /* 0x100fe400078e0213 */
[--C-:B------:R-:W-:Y:S01]  /*14c30*/  IMAD.IADD R37, R30, 0x1, R19.reuse ;  /* 0x000000011e257824 */ /* 0x100fe200078e0213 */
[----:B------:R-:W-:Y:S01]  /*14c40*/  STS [R16+0x4], R33 ;  /* 0x0000042110007388 */ /* 0x000fe20000000800 */
[--C-:B------:R-:W-:Y:S02]  /*14c50*/  IMAD.IADD R29, R29, 0x1, R19.reuse ;  /* 0x000000011d1d7824 */ /* 0x100fe400078e0213 */
[--C-:B------:R-:W-:Y:S01]  /*14c60*/  IMAD.IADD R28, R28, 0x1, R19.reuse ;  /* 0x000000011c1c7824 */ /* 0x100fe200078e0213 */
[----:B------:R-:W-:Y:S01]  /*14c70*/  STS [R16+0x8], R31 ;  /* 0x0000081f10007388 */ /* 0x000fe20000000800 */
[----:B------:R-:W-:-:S02]  /*14c80*/  IMAD.IADD R27, R27, 0x1, R19 ;  /* 0x000000011b1b7824 */ /* 0x000fc400078e0213 */
[--C-:B------:R-:W-:Y:S01]  /*14c90*/  IMAD.IADD R26, R26, 0x1, R19.reuse ;  /* 0x000000011a1a7824 */ /* 0x100fe200078e0213 */
[----:B------:R-:W-:Y:S01]  /*14ca0*/  STS [R16+0xc], R37 ;  /* 0x00000c2510007388 */ /* 0x000fe20000000800 */
[----:B------:R-:W-:-:S03]  /*14cb0*/  IMAD.IADD R25, R25, 0x1, R19 ;  /* 0x0000000119197824 */ /* 0x000fc600078e0213 */
[----:B------:R-:W-:Y:S04]  /*14cc0*/  STS [R16+0x10], R29 ;  /* 0x0000101d10007388 */ /* 0x000fe80000000800 */
[----:B------:R-:W-:Y:S04]  /*14cd0*/  STS [R16+0x14], R28 ;  /* 0x0000141c10007388 */ /* 0x000fe80000000800 */
[----:B------:R-:W-:Y:S04]  /*14ce0*/  STS [R16+0x18], R27 ;  /* 0x0000181b10007388 */ /* 0x000fe80000000800 */
[----:B------:R-:W-:Y:S04]  /*14cf0*/  STS [R16+0x1c], R26 ;  /* 0x00001c1a10007388 */ /* 0x000fe80000000800 */
[----:B------:R-:W-:Y:S01]  /*14d00*/  STS [R16+0x20], R25 ;  /* 0x0000201910007388 */ /* 0x000fe20000000800 */
[----:B------:R-:W-:Y:S06]  /*14d10*/  BAR.SYNC.DEFER_BLOCKING 0x0 ;  /* 0x0000000000007b1d */ /* 0x000fec0000010000 */
[----:B------:R-:W0:Y:S04]  /*14d20*/  LDS.U16 R24, [R24+0x2] ;  /* 0x0000020018187984 */ /* 0x000e280000000400 */
[----:B------:R-:W1:Y:S04]  /*14d30*/  LDS.U16 R7, [R7+0x2] ;  /* 0x0000020007077984 */ /* 0x000e680000000400 */
[----:B------:R-:W2:Y:S04]  /*14d40*/  LDS.U16 R0, [R5+0x2] ;  /* 0x0000020005007984 */ /* 0x000ea80000000400 */
[----:B------:R-:W3:Y:S01]  /*14d50*/  LDS.U16 R19, [R6+0x2] ;  /* 0x0000020006137984 */ /* 0x000ee20000000400 */
[----:B0-----:R-:W-:-:S02]  /*14d60*/  IMAD.IADD R18, R23, 0x1, R24 ;  /* 0x0000000117127824 */ /* 0x001fc400078e0218 */
[----:B-1----:R-:W-:Y:S02]  /*14d70*/  IMAD.IADD R22, R22, 0x1, R7 ;  /* 0x0000000116167824 */ /* 0x002fe400078e0207 */
[----:B--2---:R-:W-:Y:S02]  /*14d80*/  IMAD.IADD R26, R21, 0x1, R0 ;  /* 0x00000001151a7824 */ /* 0x004fe400078e0200 */
[----:B---3--:R-:W-:Y:S01]  /*14d90*/  IMAD.IADD R20, R20, 0x1, R19 ;  /* 0x0000000114147824 */ /* 0x008fe200078e0213 */
[----:B------:R-:W-:Y:S06]  /*14da0*/  BAR.SYNC.DEFER_BLOCKING 0x0 ;  /* 0x0000000000007b1d */ /* 0x000fec0000010000 */
[----:B------:R-:W-:Y:S05]  /*14db0*/  BRA.U UP0, `(.L_x_379) ;  /* 0x0000000100547547 */ /* 0x000fea000b800000 */
[--C-:B------:R-:W-:Y:S01]  /*14dc0*/  IMAD R5, R18, 0x4, R3.reuse ;  /* 0x0000000412057824 */ /* 0x100fe200078e0203 */
[----:B------:R-:W-:Y:S01]  /*14dd0*/  UIADD3 UR4, UPT, UPT, UR4, 0x4, URZ ;  /* 0x0000000404047890 */ /* 0x000fe2000fffe0ff */
[--C-:B------:R-:W-:Y:S02]  /*14de0*/  IMAD R0, R22, 0x4, R3.reuse ;  /* 0x0000000416007824 */ /* 0x100fe400078e0203 */
[--C-:B------:R-:W-:Y:S01]  /*14df0*/  IMAD R7, R26, 0x4, R3.reuse ;  /* 0x000000041a077824 */ /* 0x100fe200078e0203 */
[----:B------:R1:W-:Y:S01]  /*14e00*/  STS [R5], R12 ;  /* 0x0000000c05007388 */ /* 0x0003e20000000800 */
[----:B------:R-:W-:Y:S02]  /*14e10*/  IMAD R6, R20, 0x4, R3 ;  /* 0x0000000414067824 */ /* 0x000fe400078e0203 */
[----:B------:R-:W-:Y:S01]  /*14e20*/  IMAD R18, R2, 0xc, R17 ;  /* 0x0000000c02127824 */ /* 0x000fe200078e0211 */
[----:B------:R1:W-:Y:S04]  /*14e30*/  STS [R0], R13 ;  /* 0x0000000d00007388 */ /* 0x0003e80000000800 */
[----:B------:R1:W-:Y:S04]  /*14e40*/  STS [R7], R14 ;  /* 0x0000000e07007388 */ /* 0x0003e80000000800 */
[----:B------:R1:W-:Y:S01]  /*14e50*/  STS [R6], R15 ;  /* 0x0000000f06007388 */ /* 0x0003e20000000800 */
[----:B------:R-:W-:Y:S06]  /*14e60*/  BAR.SYNC.DEFER_BLOCKING 0x0 ;  /* 0x0000000000007b1d */ /* 0x000fec0000010000 */
[----:B------:R1:W2:Y:S02]  /*14e70*/  LDS.128 R12, [R18] ;  /* 0x00000000120c7984 */ /* 0x0002a40000000c00 */
[----:B------:R-:W-:Y:S06]  /*14e80*/  BAR.SYNC.DEFER_BLOCKING 0x0 ;  /* 0x0000000000007b1d */ /* 0x000fec0000010000 */
[----:B------:R1:W-:Y:S04]  /*14e90*/  STS [R5], R8 ;  /* 0x0000000805007388 */ /* 0x0003e80000000800 */
[----:B------:R1:W-:Y:S04]  /*14ea0*/  STS [R0], R9 ;  /* 0x0000000900007388 */ /* 0x0003e80000000800 */
[----:B------:R1:W-:Y:S04]  /*14eb0*/  STS [R7], R10 ;  /* 0x0000000a07007388 */ /* 0x0003e80000000800 */
[----:B------:R1:W-:Y:S01]  /*14ec0*/  STS [R6], R11 ;  /* 0x0000000b06007388 */ /* 0x0003e20000000800 */
[----:B------:R-:W-:Y:S06]  /*14ed0*/  BAR.SYNC.DEFER_BLOCKING 0x0 ;  /* 0x0000000000007b1d */ /* 0x000fec0000010000 */
[----:B------:R1:W3:Y:S02]  /*14ee0*/  LDS.128 R8, [R18] ;  /* 0x0000000012087984 */ /* 0x0002e40000000c00 */
[----:B------:R-:W-:Y:S06]  /*14ef0*/  BAR.SYNC.DEFER_BLOCKING 0x0 ;  /* 0x0000000000007b1d */ /* 0x000fec0000010000 */
[----:B-1----:R-:W-:Y:S05]  /*14f00*/  BRA `(.L_x_380) ;  /* 0xfffffff000b47947 */ /* 0x002fea000383ffff */
.L_x_379:
[--C-:B------:R-:W-:Y:S01]  /*14f10*/  IMAD R7, R18, 0x4, R3.reuse ;  /* 0x0000000412077824 */ /* 0x100fe200078e0203 */
[----:B------:R-:W0:Y:S01]  /*14f20*/  LDCU UR4, c[0x0][0x3a8] ;  /* 0x00007500ff0477ac */ /* 0x000e220008000800 */
[--C-:B------:R-:W-:Y:S02]  /*14f30*/  IMAD R22, R22, 0x4, R3.reuse ;  /* 0x0000000416167824 */ /* 0x100fe400078e0203 */
[--C-:B------:R-:W-:Y:S01]  /*14f40*/  IMAD R19, R26, 0x4, R3.reuse ;  /* 0x000000041a137824 */ /* 0x100fe200078e0203 */
[----:B------:R-:W-:Y:S01]  /*14f50*/  STS [R7], R12 ;  /* 0x0000000c07007388 */ /* 0x000fe20000000800 */
[----:B------:R-:W-:Y:S01]  /*14f60*/  IMAD R20, R20, 0x4, R3 ;  /* 0x0000000414147824 */ /* 0x000fe200078e0203 */
[----:B------:R-:W-:Y:S02]  /*14f70*/  UIADD3 UR5, UPT, UPT, UR5, 0x4870, URZ ;  /* 0x0000487005057890 */ /* 0x000fe4000fffe0ff */
[----:B------:R-:W-:Y:S02]  /*14f80*/  STS [R22], R13 ;  /* 0x0000000d16007388 */ /* 0x000fe40000000800 */
[----:B------:R-:W-:-:S02]  /*14f90*/  ULEA UR5, UR6, UR5, 0x18 ;  /* 0x0000000506057291 */ /* 0x000fc4000f8ec0ff */
[----:B------:R-:W-:Y:S04]  /*14fa0*/  STS [R19], R14 ;  /* 0x0000000e13007388 */ /* 0x000fe80000000800 */
[----:B------:R-:W-:Y:S01]  /*14fb0*/  STS [R20], R15 ;  /* 0x0000000f14007388 */ /* 0x000fe20000000800 */
[----:B------:R-:W-:Y:S08]  /*14fc0*/  BAR.SYNC.DEFER_BLOCKING 0x0 ;  /* 0x0000000000007b1d */ /* 0x000ff00000010000 */
[----:B------:R-:W-:Y:S06]  /*14fd0*/  BAR.SYNC.DEFER_BLOCKING 0x0 ;  /* 0x0000000000007b1d */ /* 0x000fec0000010000 */
[----:B------:R-:W-:Y:S04]  /*14fe0*/  STS [R7], R8 ;  /* 0x0000000807007388 */ /* 0x000fe80000000800 */
[----:B------:R-:W-:Y:S04]  /*14ff0*/  STS [R22], R9 ;  /* 0x0000000916007388 */ /* 0x000fe80000000800 */
[----:B------:R-:W-:Y:S04]  /*15000*/  STS [R19], R10 ;  /* 0x0000000a13007388 */ /* 0x000fe80000000800 */
[----:B------:R-:W-:Y:S01]  /*15010*/  STS [R20], R11 ;  /* 0x0000000b14007388 */ /* 0x000fe20000000800 */
[----:B------:R-:W-:Y:S06]  /*15020*/  BAR.SYNC.DEFER_BLOCKING 0x0 ;  /* 0x0000000000007b1d */ /* 0x000fec0000010000 */
[----:B------:R-:W1:Y:S04]  /*15030*/  LDS R3, [R3+0x486c] ;  /* 0x00486c0003037984 */ /* 0x000e680000000800 */
[----:B------:R-:W2:Y:S04]  /*15040*/  LDS R0, [R17+0x800] ;  /* 0x0008000011007984 */ /* 0x000ea80000000800 */
[----:B------:R-:W3:Y:S01]  /*15050*/  LDS R4, [R17+0x1800] ;  /* 0x0018000011047984 */ /* 0x000ee20000000800 */
[----:B-1----:R-:W-:-:S03]  /*15060*/  IMAD.IADD R5, R3, 0x1, R2 ;  /* 0x0000000103057824 */ /* 0x002fc600078e0202 */
[----:B------:R-:W1:Y:S01]  /*15070*/  LDS R2, [R17+0x1000] ;  /* 0x0010000011027984 */ /* 0x000e620000000800 */
[C---:B------:R-:W-:Y:S01]  /*15080*/  VIADD R7, R5.reuse, 0x200 ;  /* 0x0000020005077836 */ /* 0x040fe20000000000 */
[C---:B0-----:R-:W-:Y:S01]  /*15090*/  ISETP.GE.AND P0, PT, R5.reuse, UR4, PT ;  /* 0x0000000405007c0c */ /* 0x041fe2000bf06270 */
[C---:B------:R-:W-:Y:S02]  /*150a0*/  VIADD R8, R5.reuse, 0x400 ;  /* 0x0000040005087836 */ /* 0x040fe40000000000 */
[----:B------:R-:W-:Y:S01]  /*150b0*/  VIADD R3, R5, 0x600 ;  /* 0x0000060005037836 */ /* 0x000fe20000000000 */
[----:B------:R-:W-:Y:S02]  /*150c0*/  ISETP.GE.AND P1, PT, R7, UR4, PT ;  /* 0x0000000407007c0c */ /* 0x000fe4000bf26270 */
[----:B------:R-:W-:Y:S02]  /*150d0*/  ISETP.GE.AND P2, PT, R8, UR4, PT ;  /* 0x0000000408007c0c */ /* 0x000fe4000bf46270 */
[----:B------:R-:W-:-:S02]  /*150e0*/  ISETP.GE.AND P3, PT, R3, UR4, PT ;  /* 0x0000000403007c0c */ /* 0x000fc4000bf66270 */
[----:B------:R-:W-:-:S03]  /*150f0*/  LEA R5, R5, UR5, 0x2 ;  /* 0x0000000505057c11 */ /* 0x000fc6000f8e10ff */
[----:B------:R-:W0:Y:S04]  /*15100*/  @!P0 LDS R6, [R17] ;  /* 0x0000000011068984 */ /* 0x000e280000000800 */
[----:B--2---:R2:W-:Y:S04]  /*15110*/  @!P1 STS [R5+0x800], R0 ;  /* 0x0008000005009388 */ /* 0x0045e80000000800 */
[----:B---3--:R2:W-:Y:S04]  /*15120*/  @!P3 STS [R5+0x1800], R4 ;  /* 0x001800040500b388 */ /* 0x0085e80000000800 */
[----:B-1----:R2:W-:Y:S04]  /*15130*/  @!P2 STS [R5+0x1000], R2 ;  /* 0x001000020500a388 */ /* 0x0025e80000000800 */
[----:B0-----:R2:W-:Y:S01]  /*15140*/  @!P0 STS [R5], R6 ;  /* 0x0000000605008388 */ /* 0x0015e20000000800 */
[----:B------:R-:W-:Y:S06]  /*15150*/  BAR.SYNC.DEFER_BLOCKING 0x0 ;  /* 0x0000000000007b1d */ /* 0x000fec0000010000 */
.L_x_378:
[----:B--2---:R-:W0:Y:S01]  /*15160*/  S2R R5, SR_TID.X ;  /* 0x0000000000057919 */ /* 0x004e220000002100 */
[----:B----4-:R-:W0:Y:S02]  /*15170*/  LDC R0, c[0x0][0x3a8] ;  /* 0x0000ea00ff007b82 */ /* 0x010e240000000800 */
[----:B0-----:R-:W-:-:S13]  /*15180*/  ISETP.GE.AND P0, PT, R5, R0, PT ;  /* 0x000000000500720c */ /* 0x001fda0003f06270 */
[----:B------:R-:W-:Y:S05]  /*15190*/  @P0 EXIT ;  /* 0x000000000000094d */ /* 0x000fea0003800000 */
[----:B------:R-:W0:Y:S01]  /*151a0*/  S2UR UR4, SR_CTAID.X ;  /* 0x00000000000479c3 */ /* 0x000e220000002500 */
[----:B------:R-:W2:Y:S01]  /*151b0*/  LDCU UR6, c[0x0][0x3a4] ;  /* 0x00007480ff0677ac */ /* 0x000ea20008000800 */
[----:B------:R-:W0:Y:S01]  /*151c0*/  LDCU UR5, c[0x0][0x3ac] ;  /* 0x00007580ff0577ac */ /* 0x000e220008000800 */
[----:B--2---:R-:W-:Y:S02]  /*151d0*/  UISETP.NE.AND UP0, UPT, UR6, 0x1, UPT ;  /* 0x000000010600788c */ /* 0x004fe4000bf05270 */
[----:B0-----:R-:W-:-:S06]  /*151e0*/  UIADD3 UR4, UPT, UPT, UR4, UR5, URZ ;  /* 0x0000000504047290 */ /* 0x001fcc000fffe0ff */
[----:B-1----:R-:W-:Y:S01]  /*151f0*/  IMAD.WIDE R2, R0, UR4, RZ ;  /* 0x0000000400027c25 */ /* 0x002fe2000f8e02ff */
[----:B------:R-:W-:Y:S06]  /*15200*/  BRA.U UP0, `(.L_x_381) ;  /* 0x0000000900247547 */ /* 0x000fec000b800000 */
[----:B------:R-:W-:Y:S01]  /*15210*/  LOP3.LUT R7, RZ, R5, RZ, 0x33, !PT ;  /* 0x00000005ff077212 */ /* 0x000fe200078e33ff */
[----:B------:R-:W-:Y:S04]  /*15220*/  BSSY.RECONVERGENT B0, `(.L_x_382) ;  /* 0x0000022000007945 */ /* 0x000fe80003800200 */
[----:B------:R-:W-:-:S05]  /*15230*/  IMAD.IADD R4, R7, 0x1, R0 ;  /* 0x0000000107047824 */ /* 0x000fca00078e0200 */
[C---:B------:R-:W-:Y:S02]  /*15240*/  LOP3.LUT R6, R4.reuse, 0x600, RZ, 0xc0, !PT ;  /* 0x0000060004067812 */ /* 0x040fe400078ec0ff */
[----:B------:R-:W-:Y:S02]  /*15250*/  ISETP.GE.U32.AND P1, PT, R4, 0x600, PT ;  /* 0x000006000400780c */ /* 0x000fe40003f26070 */
[----:B------:R-:W-:-:S13]  /*15260*/  ISETP.NE.AND P0, PT, R6, 0x600, PT ;  /* 0x000006000600780c */ /* 0x000fda0003f05270 */
[----:B------:R-:W-:Y:S05]  /*15270*/  @!P0 BRA `(.L_x_383) ;  /* 0x0000000000708947 */ /* 0x000fea0003800000 */
[----:B------:R-:W0:Y:S01]  /*15280*/  S2UR UR5, SR_CgaCtaId ;  /* 0x00000000000579c3 */ /* 0x000e220000008800 */
[----:B------:R-:W1:Y:S01]  /*15290*/  LDCU.64 UR6, c[0x0][0x398] ;  /* 0x00007300ff0677ac */ /* 0x000e620008000a00 */
[----:B------:R-:W-:Y:S01]  /*152a0*/  LEA.HI R4, R4, 0x1, RZ, 0x17 ;  /* 0x0000000104047811 */ /* 0x000fe200078fb8ff */
[C---:B------:R-:W-:Y:S01]  /*152b0*/  IMAD.SHL.U32 R7, R5.reuse, 0x4, RZ ;  /* 0x0000000405077824 */ /* 0x040fe200078e00ff */
[----:B------:R-:W-:Y:S01]  /*152c0*/  SHF.L.U64.HI R11, R5, 0x2, RZ ;  /* 0x00000002050b7819 */ /* 0x000fe200000102ff */
[----:B------:R-:W-:Y:S02]  /*152d0*/  UMOV UR4, 0x400 ;  /* 0x0000040000047882 */ /* 0x000fe40000000000 */
[----:B------:R-:W-:Y:S01]  /*152e0*/  UIADD3 UR4, UPT, UPT, UR4, 0x4870, URZ ;  /* 0x0000487004047890 */ /* 0x000fe2000fffe0ff */
[----:B------:R-:W-:Y:S01]  /*152f0*/  IMAD.SHL.U32 R6, R4, 0x200, RZ ;  /* 0x0000020004067824 */ /* 0x000fe200078e00ff */
[----:B------:R-:W-:Y:S02]  /*15300*/  LEA R10, P0, R2, R7, 0x2 ;  /* 0x00000007020a7211 */ /* 0x000fe400078010ff */
[----:B------:R-:W-:-:S02]  /*15310*/  LOP3.LUT R4, R4, 0x3, RZ, 0xc0, !PT ;  /* 0x0000000304047812 */ /* 0x000fc400078ec0ff */
[----:B------:R-:W-:Y:S02]  /*15320*/  LOP3.LUT R6, R6, 0x600, RZ, 0xc0, !PT ;  /* 0x0000060006067812 */ /* 0x000fe400078ec0ff */
[----:B------:R-:W-:Y:S01]  /*15330*/  LEA.HI.X R11, R2, R11, R3, 0x2, P0 ;  /* 0x0000000b020b7211 */ /* 0x000fe200000f1403 */
[----:B------:R-:W-:Y:S01]  /*15340*/  IMAD.MOV R8, RZ, RZ, -R4 ;  /* 0x000000ffff087224 */ /* 0x000fe200078e0a04 */
[----:B-1----:R-:W-:-:S04]  /*15350*/  IADD3 R10, P2, PT, R10, UR6, RZ ;  /* 0x000000060a0a7c10 */ /* 0x002fc8000ff5e0ff */
[----:B------:R-:W-:Y:S01]  /*15360*/  IADD3.X R11, PT, PT, R11, UR7, RZ, P2, !PT ;  /* 0x000000070b0b7c10 */ /* 0x000fe200097fe4ff */
[----:B0-----:R-:W-:-:S06]  /*15370*/  ULEA UR4, UR5, UR4, 0x18 ;  /* 0x0000000405047291 */ /* 0x001fcc000f8ec0ff */
[C---:B------:R-:W-:Y:S01]  /*15380*/  LEA R4, R5.reuse, UR4, 0x2 ;  /* 0x0000000405047c11 */ /* 0x040fe2000f8e10ff */
[----:B------:R-:W-:-:S07]  /*15390*/  IMAD.IADD R5, R5, 0x1, R6 ;  /* 0x0000000105057824 */ /* 0x000fce00078e0206 */
.L_x_384:
[----:B0-----:R0:W1:Y:S01]  /*153a0*/  LDS R9, [R4] ;  /* 0x0000000004097984 */ /* 0x0010620000000800 */
[----:B------:R-:W-:Y:S01]  /*153b0*/  IMAD.MOV.U32 R6, RZ, RZ, R10 ;  /* 0x000000ffff067224 */ /* 0x000fe200078e000a */
[----:B------:R-:W-:Y:S01]  /*153c0*/  IADD3 R10, P2, PT, R10, 0x800, RZ ;  /* 0x000008000a0a7810 */ /* 0x000fe20007f5e0ff */
[--C-:B------:R-:W-:Y:S02]  /*153d0*/  IMAD.MOV.U32 R7, RZ, RZ, R11.reuse ;  /* 0x000000ffff077224 */ /* 0x100fe400078e000b */
[----:B------:R-:W-:Y:S02]  /*153e0*/  VIADD R8, R8, 0x1 ;  /* 0x0000000108087836 */ /* 0x000fe40000000000 */
[----:B------:R-:W-:Y:S02]  /*153f0*/  IMAD.X R11, RZ, RZ, R11, P2 ;  /* 0x000000ffff0b7224 */ /* 0x000fe400010e060b */
[----:B0-----:R-:W-:Y:S01]  /*15400*/  VIADD R4, R4, 0x800 ;  /* 0x0000080004047836 */ /* 0x001fe20000000000 */
[----:B------:R-:W-:Y:S01]  /*15410*/  ISETP.NE.AND P0, PT, R8, RZ, PT ;  /* 0x000000ff0800720c */ /* 0x000fe20003f05270 */
[----:B-1----:R0:W-:-:S12]  /*15420*/  STG.E desc[UR12][R6.64], R9 ;  /* 0x0000000906007986 */ /* 0x0021d8000c10190c */
[----:B------:R-:W-:Y:S05]  /*15430*/  @P0 BRA `(.L_x_384) ;  /* 0xfffffffc00d80947 */ /* 0x000fea000383ffff */
.L_x_383:
[----:B------:R-:W-:Y:S05]  /*15440*/  BSYNC.RECONVERGENT B0 ;  /* 0x0000000000007941 */ /* 0x000fea0003800200 */
.L_x_382:
[----:B------:R-:W-:Y:S05]  /*15450*/  @!P1 EXIT ;  /* 0x000000000000994d */ /* 0x000fea0003800000 */
[----:B------:R-:W1:Y:S01]  /*15460*/  S2UR UR5, SR_CgaCtaId ;  /* 0x00000000000579c3 */ /* 0x000e620000008800 */
[----:B------:R-:W2:Y:S01]  /*15470*/  LDCU.64 UR6, c[0x0][0x398] ;  /* 0x00007300ff0677ac */ /* 0x000ea20008000a00 */
[C---:B------:R-:W-:Y:S01]  /*15480*/  SHF.L.U64.HI R3, R2.reuse, 0x2, R3 ;  /* 0x0000000202037819 */ /* 0x040fe20000010203 */
[----:B------:R-:W-:Y:S01]  /*15490*/  IMAD.SHL.U32 R2, R2, 0x4, RZ ;  /* 0x0000000402027824 */ /* 0x000fe200078e00ff */
[----:B------:R-:W-:Y:S01]  /*154a0*/  BSSY.RECONVERGENT B0, `(.L_x_385) ;  /* 0x0000038000007945 */ /* 0x000fe20003800200 */
[----:B------:R-:W-:Y:S01]  /*154b0*/  IMAD.IADD R4, R0, 0x1, -R5 ;  /* 0x0000000100047824 */ /* 0x000fe200078e0a05 */
[----:B------:R-:W-:Y:S01]  /*154c0*/  UMOV UR4, 0x400 ;  /* 0x0000040000047882 */ /* 0x000fe20000000000 */
[----:B------:R-:W-:Y:S01]  /*154d0*/  IMAD.WIDE.U32 R2, R5, 0x4, R2 ;  /* 0x0000000405027825 */ /* 0x000fe200078e0002 */
[----:B------:R-:W-:Y:S02]  /*154e0*/  UIADD3 UR4, UPT, UPT, UR4, 0x4870, URZ ;  /* 0x0000487004047890 */ /* 0x000fe4000fffe0ff */
[----:B------:R-:W-:-:S02]  /*154f0*/  ISETP.GT.AND P1, PT, R4, 0x1800, PT ;  /* 0x000018000400780c */ /* 0x000fc40003f24270 */
[----:B--2---:R-:W-:-:S04]  /*15500*/  IADD3 R2, P0, PT, R2, UR6, RZ ;  /* 0x0000000602027c10 */ /* 0x004fc8000ff1e0ff */
[----:B------:R-:W-:Y:S01]  /*15510*/  IADD3 R2, P2, PT, R2, 0x1000, RZ ;  /* 0x0000100002027810 */ /* 0x000fe20007f5e0ff */
[----:B-1----:R-:W-:-:S03]  /*15520*/  ULEA UR4, UR5, UR4, 0x18 ;  /* 0x0000000405047291 */ /* 0x002fc6000f8ec0ff */
[----:B------:R-:W-:Y:S02]  /*15530*/  IADD3.X R3, PT, PT, RZ, UR7, R3, P2, P0 ;  /* 0x00000007ff037c10 */ /* 0x000fe400097e0403 */
[----:B------:R-:W-:Y:S02]  /*15540*/  PLOP3.LUT P0, PT, PT, PT, PT, 0x80, 0x8 ;  /* 0x000000000008781c */ /* 0x000fe40003f0f070 */
[----:B------:R-:W-:-:S05]  /*15550*/  LEA R4, R5, UR4, 0x2 ;  /* 0x0000000405047c11 */ /* 0x000fca000f8e10ff */
[----:B------:R-:W-:Y:S01]  /*15560*/  VIADD R4, R4, 0x1000 ;  /* 0x0000100004047836 */ /* 0x000fe20000000000 */
[----:B------:R-:W-:Y:S06]  /*15570*/  @!P1 BRA `(.L_x_386) ;  /* 0x0000000000a89947 */ /* 0x000fec0003800000 */
[----:B------:R-:W-:Y:S01]  /*15580*/  PLOP3.LUT P0, PT, PT, PT, PT, 0x8, 0x80 ;  /* 0x000000000080781c */ /* 0x000fe20003f0e170 */
[----:B0-----:R-:W-:-:S12]  /*15590*/  VIADD R6, R0, 0xffffe800 ;  /* 0xffffe80000067836 */ /* 0x001fd80000000000 */
.L_x_387:
[----:B------:R-:W0:Y:S01]  /*155a0*/  LDS R7, [R4+-0x1000] ;  /* 0xfff0000004077984 */ /* 0x000e220000000800 */
[----:B------:R-:W-:-:S03]  /*155b0*/  VIADD R5, R5, 0x2000 ;  /* 0x0000200005057836 */ /* 0x000fc60000000000 */
[----:B------:R-:W1:Y:S02]  /*155c0*/  LDS R9, [R4+-0x800] ;  /* 0xfff8000004097984 */ /* 0x000e640000000800 */
[----:B------:R-:W-:Y:S02]  /*155d0*/  ISETP.GE.AND P1, PT, R5, R6, PT ;  /* 0x000000060500720c */ /* 0x000fe40003f26270 */
[----:B------:R-:W2:Y:S04]  /*155e0*/  LDS R11, [R4] ;  /* 0x00000000040b7984 */ /* 0x000ea80000000800 */
[----:B------:R-:W3:Y:S04]  /*155f0*/  LDS R13, [R4+0x800] ;  /* 0x00080000040d7984 */ /* 0x000ee80000000800 */
[----:B------:R-:W4:Y:S04]  /*15600*/  LDS R15, [R4+0x1000] ;  /* 0x00100000040f7984 */ /* 0x000f280000000800 */
[----:B------:R-:W5:Y:S04]  /*15610*/  LDS R17, [R4+0x1800] ;  /* 0x0018000004117984 */ /* 0x000f680000000800 */
        /* <DEDUP_REMOVED lines=9> */
[----:B------:R2:W5:Y:S04]  /*156b0*/  LDS R37, [R4+0x6800] ;  /* 0x0068000004257984 */ /* 0x0005680000000800 */
[----:B0-----:R0:W-:Y:S04]  /*156c0*/  STG.E desc[UR12][R2.64+-0x1000], R7 ;  /* 0xfff0000702007986 */ /* 0x0011e8000c10190c */
[----:B-1----:R-:W-:Y:S01]  /*156d0*/  STG.E desc[UR12][R2.64+-0x800], R9 ;  /* 0xfff8000902007986 */ /* 0x002fe2000c10190c */
[----:B--2---:R-:W-:-:S03]  /*156e0*/  VIADD R4, R4, 0x8000 ;  /* 0x0000800004047836 */ /* 0x004fc60000000000 */
[----:B------:R-:W-:Y:S01]  /*156f0*/  STG.E desc[UR12][R2.64], R11 ;  /* 0x0000000b02007986 */ /* 0x000fe2000c10190c */
[----:B0-----:R-:W-:-:S03]  /*15700*/  IADD3 R7, P2, PT, R2, 0x8000, RZ ;  /* 0x0000800002077810 */ /* 0x001fc60007f5e0ff */
[----:B---3--:R-:W-:Y:S02]  /*15710*/  STG.E desc[UR12][R2.64+0x800], R13 ;  /* 0x0008000d02007986 */ /* 0x008fe4000c10190c */
[----:B------:R-:W-:Y:S02]  /*15720*/  IMAD.X R8, RZ, RZ, R3, P2 ;  /* 0x000000ffff087224 */ /* 0x000fe400010e0603 */
[----:B----4-:R-:W-:Y:S04]  /*15730*/  STG.E desc[UR12][R2.64+0x1000], R15 ;  /* 0x0010000f02007986 */ /* 0x010fe8000c10190c */
[----:B-----5:R-:W-:Y:S04]  /*15740*/  STG.E desc[UR12][R2.64+0x1800], R17 ;  /* 0x0018001102007986 */ /* 0x020fe8000c10190c */
[----:B------:R-:W-:Y:S04]  /*15750*/  STG.E desc[UR12][R2.64+0x2000], R19 ;  /* 0x0020001302007986 */ /* 0x000fe8000c10190c */
        /* <DEDUP_REMOVED lines=9> */
[----:B0-----:R-:W-:-:S02]  /*157f0*/  IMAD.MOV.U32 R2, RZ, RZ, R7 ;  /* 0x000000ffff027224 */ /* 0x001fc400078e0007 */
[----:B------:R-:W-:Y:S01]  /*15800*/  IMAD.MOV.U32 R3, RZ, RZ, R8 ;  /* 0x000000ffff037224 */ /* 0x000fe200078e0008 */
[----:B------:R-:W-:Y:S06]  /*15810*/  @!P1 BRA `(.L_x_387) ;  /* 0xfffffffc00609947 */ /* 0x000fec000383ffff */
.L_x_386:
[----:B------:R-:W-:Y:S05]  /*15820*/  BSYNC.RECONVERGENT B0 ;  /* 0x0000000000007941 */ /* 0x000fea0003800200 */
.L_x_385:
[----:B0-----:R-:W-:Y:S01]  /*15830*/  IMAD.IADD R6, R0, 0x1, -R5 ;  /* 0x0000000100067824 */ /* 0x001fe200078e0a05 */
[----:B------:R-:W-:Y:S04]  /*15840*/  BSSY.RECONVERGENT B0, `(.L_x_388) ;  /* 0x000001a000007945 */ /* 0x000fe80003800200 */
[----:B------:R-:W-:-:S13]  /*15850*/  ISETP.GT.AND P1, PT, R6, 0x800, PT ;  /* 0x000008000600780c */ /* 0x000fda0003f24270 */
[----:B------:R-:W-:Y:S05]  /*15860*/  @!P1 BRA `(.L_x_389) ;  /* 0x00000000005c9947 */ /* 0x000fea0003800000 */
[----:B------:R-:W0:Y:S01]  /*15870*/  LDS R7, [R4+-0x1000] ;  /* 0xfff0000004077984 */ /* 0x000e220000000800 */
[----:B------:R-:W-:Y:S01]  /*15880*/  IADD3 R6, P1, PT, R2, 0x4000, RZ ;  /* 0x0000400002067810 */ /* 0x000fe20007f3e0ff */
[----:B------:R-:W-:Y:S01]  /*15890*/  VIADD R5, R5, 0x1000 ;  /* 0x0000100005057836 */ /* 0x000fe20000000000 */
[----:B------:R-:W-:Y:S01]  /*158a0*/  PLOP3.LUT P0, PT, PT, PT, PT, 0x8, 0x80 ;  /* 0x000000000080781c */ /* 0x000fe20003f0e170 */
[----:B------:R-:W1:Y:S02]  /*158b0*/  LDS R9, [R4+-0x800] ;  /* 0xfff8000004097984 */ /* 0x000e640000000800 */
[----:B------:R-:W-:Y:S02]  /*158c0*/  IMAD.X R23, RZ, RZ, R3, P1 ;  /* 0x000000ffff177224 */ /* 0x000fe400008e0603 */
[----:B------:R-:W2:Y:S04]  /*158d0*/  LDS R11, [R4] ;  /* 0x00000000040b7984 */ /* 0x000ea80000000800 */
[----:B------:R-:W3:Y:S04]  /*158e0*/  LDS R13, [R4+0x800] ;  /* 0x00080000040d7984 */ /* 0x000ee80000000800 */
[----:B------:R-:W4:Y:S04]  /*158f0*/  LDS R15, [R4+0x1000] ;  /* 0x00100000040f7984 */ /* 0x000f280000000800 */
[----:B------:R-:W5:Y:S04]  /*15900*/  LDS R17, [R4+0x1800] ;  /* 0x0018000004117984 */ /* 0x000f680000000800 */
[----:B------:R-:W5:Y:S04]  /*15910*/  LDS R19, [R4+0x2000] ;  /* 0x0020000004137984 */ /* 0x000f680000000800 */
[----:B------:R0:W5:Y:S02]  /*15920*/  LDS R21, [R4+0x2800] ;  /* 0x0028000004157984 */ /* 0x0001640000000800 */
[----:B0-----:R-:W-:-:S02]  /*15930*/  VIADD R4, R4, 0x4000 ;  /* 0x0000400004047836 */ /* 0x001fc40000000000 */
[----:B------:R-:W-:Y:S04]  /*15940*/  STG.E desc[UR12][R2.64+-0x1000], R7 ;  /* 0xfff0000702007986 */ /* 0x000fe8000c10190c */
[----:B-1----:R-:W-:Y:S04]  /*15950*/  STG.E desc[UR12][R2.64+-0x800], R9 ;  /* 0xfff8000902007986 */ /* 0x002fe8000c10190c */
[----:B--2---:R-:W-:Y:S04]  /*15960*/  STG.E desc[UR12][R2.64], R11 ;  /* 0x0000000b02007986 */ /* 0x004fe8000c10190c */
[----:B---3--:R-:W-:Y:S04]  /*15970*/  STG.E desc[UR12][R2.64+0x800], R13 ;  /* 0x0008000d02007986 */ /* 0x008fe8000c10190c */
[----:B----4-:R-:W-:Y:S04]  /*15980*/  STG.E desc[UR12][R2.64+0x1000], R15 ;  /* 0x0010000f02007986 */ /* 0x010fe8000c10190c */
[----:B-----5:R-:W-:Y:S04]  /*15990*/  STG.E desc[UR12][R2.64+0x1800], R17 ;  /* 0x0018001102007986 */ /* 0x020fe8000c10190c */
[----:B------:R-:W-:Y:S04]  /*159a0*/  STG.E desc[UR12][R2.64+0x2000], R19 ;  /* 0x0020001302007986 */ /* 0x000fe8000c10190c */
[----:B------:R0:W-:Y:S02]  /*159b0*/  STG.E desc[UR12][R2.64+0x2800], R21 ;  /* 0x0028001502007986 */ /* 0x0001e4000c10190c */
[----:B0-----:R-:W-:-:S02]  /*159c0*/  IMAD.MOV.U32 R2, RZ, RZ, R6 ;  /* 0x000000ffff027224 */ /* 0x001fc400078e0006 */
[----:B------:R-:W-:-:S07]  /*159d0*/  IMAD.MOV.U32 R3, RZ, RZ, R23 ;  /* 0x000000ffff037224 */ /* 0x000fce00078e0017 */
.L_x_389:
[----:B------:R-:W-:Y:S05]  /*159e0*/  BSYNC.RECONVERGENT B0 ;  /* 0x0000000000007941 */ /* 0x000fea0003800200 */
.L_x_388:
[----:B------:R-:W-:-:S13]  /*159f0*/  ISETP.LT.OR P0, PT, R5, R0, P0 ;  /* 0x000000000500720c */ /* 0x000fda0000701670 */
[----:B------:R-:W-:Y:S05]  /*15a00*/  @!P0 EXIT ;  /* 0x000000000000894d */ /* 0x000fea0003800000 */
[----:B------:R-:W0:Y:S04]  /*15a10*/  LDS R5, [R4+-0x1000] ;  /* 0xfff0000004057984 */ /* 0x000e280000000800 */
[----:B------:R-:W1:Y:S04]  /*15a20*/  LDS R7, [R4+-0x800] ;  /* 0xfff8000004077984 */ /* 0x000e680000000800 */
[----:B------:R-:W2:Y:S04]  /*15a30*/  LDS R9, [R4] ;  /* 0x0000000004097984 */ /* 0x000ea80000000800 */
[----:B------:R-:W3:Y:S04]  /*15a40*/  LDS R11, [R4+0x800] ;  /* 0x00080000040b7984 */ /* 0x000ee80000000800 */
[----:B0-----:R-:W-:Y:S04]  /*15a50*/  STG.E desc[UR12][R2.64+-0x1000], R5 ;  /* 0xfff0000502007986 */ /* 0x001fe8000c10190c */
[----:B-1----:R-:W-:Y:S04]  /*15a60*/  STG.E desc[UR12][R2.64+-0x800], R7 ;  /* 0xfff8000702007986 */ /* 0x002fe8000c10190c */
[----:B--2---:R-:W-:Y:S04]  /*15a70*/  STG.E desc[UR12][R2.64], R9 ;  /* 0x0000000902007986 */ /* 0x004fe8000c10190c */
[----:B---3--:R-:W-:Y:S01]  /*15a80*/  STG.E desc[UR12][R2.64+0x800], R11 ;  /* 0x0008000b02007986 */ /* 0x008fe2000c10190c */
[----:B------:R-:W-:Y:S05]  /*15a90*/  EXIT ;  /* 0x000000000000794d */ /* 0x000fea0003800000 */
.L_x_381:
        /* <DEDUP_REMOVED lines=25> */
.L_x_392:
[----:B0-----:R0:W1:Y:S01]  /*15c30*/  LDS R6, [R4] ;  /* 0x0000000004067984 */ /* 0x0010620000000800 */
[----:B------:R-:W-:Y:S02]  /*15c40*/  IMAD.MOV.U32 R7, RZ, RZ, R11 ;  /* 0x000000ffff077224 */ /* 0x000fe400078e000b */
[----:B------:R-:W-:-:S05]  /*15c50*/  VIADD R8, R8, 0x1 ;  /* 0x0000000108087836 */ /* 0x000fca0000000000 */
[----:B------:R-:W-:Y:S01]  /*15c60*/  ISETP.NE.AND P0, PT, R8, RZ, PT ;  /* 0x000000ff0800720c */ /* 0x000fe20003f05270 */
[----:B0-----:R-:W-:Y:S02]  /*15c70*/  VIADD R4, R4, 0x800 ;  /* 0x0000080004047836 */ /* 0x001fe40000000000 */
[----:B-1----:R-:W-:Y:S02]  /*15c80*/  VIADD R9, R6, -UR16 ;  /* 0x8000001006097c36 */ /* 0x002fe40008000000 */
[----:B------:R-:W-:Y:S01]  /*15c90*/  IMAD.MOV.U32 R6, RZ, RZ, R10 ;  /* 0x000000ffff067224 */ /* 0x000fe200078e000a */
[----:B------:R-:W-:-:S04]  /*15ca0*/  IADD3 R10, P2, PT, R10, 0x800, RZ ;  /* 0x000008000a0a7810 */ /* 0x000fc80007f5e0ff */
[----:B------:R0:W-:Y:S01]  /*15cb0*/  STG.E desc[UR12][R6.64], R9 ;  /* 0x0000000906007986 */ /* 0x0001e2000c10190c */
[----:B------:R-:W-:Y:S02]  /*15cc0*/  IMAD.X R11, RZ, RZ, R11, P2 ;  /* 0x000000ffff0b7224 */ /* 0x000fe400010e060b */
[----:B------:R-:W-:Y:S06]  /*15cd0*/  @P0 BRA `(.L_x_392) ;  /* 0xfffffffc00d40947 */ /* 0x000fec000383ffff */
.L_x_391:
[----:B------:R-:W-:Y:S05]  /*15ce0*/  BSYNC.RECONVERGENT B0 ;  /* 0x0000000000007941 */ /* 0x000fea0003800200 */
.L_x_390:
        /* <DEDUP_REMOVED lines=21> */
.L_x_395:
[----:B------:R-:W0:Y:S01]  /*15e40*/  LDS R7, [R4+-0x1000] ;  /* 0xfff0000004077984 */ /* 0x000e220000000800 */
[----:B------:R-:W-:-:S03]  /*15e50*/  VIADD R5, R5, 0x2000 ;  /* 0x0000200005057836 */ /* 0x000fc60000000000 */
[----:B------:R-:W-:Y:S02]  /*15e60*/  LDS R18, [R4+0x2000] ;  /* 0x0020000004127984 */ /* 0x000fe40000000800 */
[----:B------:R-:W-:Y:S02]  /*15e70*/  ISETP.GE.AND P2, PT, R5, R6, PT ;  /* 0x000000060500720c */ /* 0x000fe40003f46270 */
[----:B------:R-:W1:Y:S04]  /*15e80*/  LDS R8, [R4+-0x800] ;  /* 0xfff8000004087984 */ /* 0x000e680000000800 */
[----:B------:R-:W2:Y:S04]  /*15e90*/  LDS R10, [R4] ;  /* 0x00000000040a7984 */ /* 0x000ea80000000800 */
[----:B------:R-:W3:Y:S04]  /*15ea0*/  LDS R12, [R4+0x800] ;  /* 0x00080000040c7984 */ /* 0x000ee80000000800 */
[----:B------:R-:W4:Y:S04]  /*15eb0*/  LDS R14, [R4+0x1000] ;  /* 0x00100000040e7984 */ /* 0x000f280000000800 */
[----:B------:R-:W5:Y:S04]  /*15ec0*/  LDS R16, [R4+0x1800] ;  /* 0x0018000004107984 */ /* 0x000f680000000800 */
[----:B------:R-:W5:Y:S04]  /*15ed0*/  LDS R19, [R4+0x2800] ;  /* 0x0028000004137984 */ /* 0x000f680000000800 */
[----:B------:R-:W5:Y:S04]  /*15ee0*/  LDS R20, [R4+0x3000] ;  /* 0x0030000004147984 */ /* 0x000f680000000800 */
[----:B------:R-:W5:Y:S04]  /*15ef0*/  LDS R22, [R4+0x3800] ;  /* 0x0038000004167984 */ /* 0x000f680000000800 */
[----:B------:R-:W5:Y:S01]  /*15f00*/  LDS R24, [R4+0x4000] ;  /* 0x0040000004187984 */ /* 0x000f620000000800 */
[----:B0-----:R-:W-:-:S03]  /*15f10*/  VIADD R7, R7, -UR16 ;  /* 0x8000001007077c36 */ /* 0x001fc60008000000 */
[----:B------:R-:W0:Y:S04]  /*15f20*/  LDS R26, [R4+0x4800] ;  /* 0x00480000041a7984 */ /* 0x000e280000000800 */
[----:B------:R-:W0:Y:S01]  /*15f30*/  LDS R27, [R4+0x5000] ;  /* 0x00500000041b7984 */ /* 0x000e220000000800 */
[----:B-1----:R-:W-:-:S03]  /*15f40*/  VIADD R9, R8, -UR16 ;  /* 0x8000001008097c36 */ /* 0x002fc60008000000 */
[----:B------:R-:W1:Y:S01]  /*15f50*/  LDS R28, [R4+0x5800] ;  /* 0x00580000041c7984 */ /* 0x000e620000000800 */
[----:B--2---:R-:W-:-:S03]  /*15f60*/  VIADD R11, R10, -UR16 ;  /* 0x800000100a0b7c36 */ /* 0x004fc60008000000 */
[----:B------:R-:W2:Y:S01]  /*15f70*/  LDS R29, [R4+0x6000] ;  /* 0x00600000041d7984 */ /* 0x000ea20000000800 */
[----:B---3--:R-:W-:-:S03]  /*15f80*/  VIADD R13, R12, -UR16 ;  /* 0x800000100c0d7c36 */ /* 0x008fc60008000000 */
[----:B------:R3:W2:Y:S01]  /*15f90*/  LDS R30, [R4+0x6800] ;  /* 0x00680000041e7984 */ /* 0x0006a20000000800 */
[----:B----4-:R-:W-:-:S03]  /*15fa0*/  VIADD R15, R14, -UR16 ;  /* 0x800000100e0f7c36 */ /* 0x010fc60008000000 */
[----:B------:R4:W-:Y:S01]  /*15fb0*/  STG.E desc[UR12][R2.64+-0x1000], R7 ;  /* 0xfff0000702007986 */ /* 0x0009e2000c10190c */
[----:B-----5:R-:W-:-:S03]  /*15fc0*/  VIADD R17, R16, -UR16 ;  /* 0x8000001010117c36 */ /* 0x020fc60008000000 */
[----:B------:R0:W-:Y:S01]  /*15fd0*/  STG.E desc[UR12][R2.64+-0x800], R9 ;  /* 0xfff8000902007986 */ /* 0x0001e2000c10190c */
[----:B------:R-:W-:Y:S02]  /*15fe0*/  VIADD R19, R19, -UR16 ;  /* 0x8000001013137c36 */ /* 0x000fe40008000000 */
[----:B---3--:R-:W-:Y:S01]  /*15ff0*/  VIADD R4, R4, 0x8000 ;  /* 0x0000800004047836 */ /* 0x008fe20000000000 */
[----:B------:R1:W-:Y:S01]  /*16000*/  STG.E desc[UR12][R2.64], R11 ;  /* 0x0000000b02007986 */ /* 0x0003e2000c10190c */
[----:B------:R-:W-:Y:S02]  /*16010*/  VIADD R21, R20, -UR16 ;  /* 0x8000001014157c36 */ /* 0x000fe40008000000 */
[----:B----4-:R-:W-:Y:S01]  /*16020*/  VIADD R7, R18, -UR16 ;  /* 0x8000001012077c36 */ /* 0x010fe20008000000 */
[----:B------:R-:W-:Y:S01]  /*16030*/  STG.E desc[UR12][R2.64+0x800], R13 ;  /* 0x0008000d02007986 */ /* 0x000fe2000c10190c */
[----:B------:R-:W-:Y:S02]  /*16040*/  VIADD R23, R22, -UR16 ;  /* 0x8000001016177c36 */ /* 0x000fe40008000000 */
[----:B------:R-:W-:Y:S01]  /*16050*/  VIADD R25, R24, -UR16 ;  /* 0x8000001018197c36 */ /* 0x000fe20008000000 */
[----:B------:R3:W-:Y:S01]  /*16060*/  STG.E desc[UR12][R2.64+0x2000], R7 ;  /* 0x0020000702007986 */ /* 0x0007e2000c10190c */
[----:B0-----:R-:W-:-:S03]  /*16070*/  VIADD R9, R26, -UR16 ;  /* 0x800000101a097c36 */ /* 0x001fc60008000000 */
[----:B------:R-:W-:Y:S01]  /*16080*/  STG.E desc[UR12][R2.64+0x1000], R15 ;  /* 0x0010000f02007986 */ /* 0x000fe2000c10190c */
[----:B------:R-:W-:-:S03]  /*16090*/  VIADD R27, R27, -UR16 ;  /* 0x800000101b1b7c36 */ /* 0x000fc60008000000 */
[----:B------:R-:W-:Y:S01]  /*160a0*/  STG.E desc[UR12][R2.64+0x1800], R17 ;  /* 0x0018001102007986 */ /* 0x000fe2000c10190c */
[----:B-1----:R-:W-:Y:S01]  /*160b0*/  VIADD R11, R28, -UR16 ;  /* 0x800000101c0b7c36 */ /* 0x002fe20008000000 */
[----:B---3--:R-:W-:Y:S02]  /*160c0*/  IADD3 R7, P1, PT, R2, 0x8000, RZ ;  /* 0x0000800002077810 */ /* 0x008fe40007f3e0ff */
[----:B------:R-:W-:Y:S01]  /*160d0*/  STG.E desc[UR12][R2.64+0x2800], R19 ;  /* 0x0028001302007986 */ /* 0x000fe2000c10190c */
[----:B--2---:R-:W-:Y:S02]  /*160e0*/  VIADD R29, R29, -UR16 ;  /* 0x800000101d1d7c36 */ /* 0x004fe40008000000 */
[----:B------:R-:W-:Y:S01]  /*160f0*/  IMAD.X R8, RZ, RZ, R3, P1 ;  /* 0x000000ffff087224 */ /* 0x000fe200008e0603 */
[----:B------:R-:W-:Y:S01]  /*16100*/  STG.E desc[UR12][R2.64+0x3000], R21 ;  /* 0x0030001502007986 */ /* 0x000fe2000c10190c */
[----:B------:R-:W-:-:S03]  /*16110*/  VIADD R13, R30, -UR16 ;  /* 0x800000101e0d7c36 */ /* 0x000fc60008000000 */
        /* <DEDUP_REMOVED lines=10> */
.L_x_394:
[----:B------:R-:W-:Y:S05]  /*161c0*/  BSYNC.RECONVERGENT B0 ;  /* 0x0000000000007941 */ /* 0x000fea0003800200 */
.L_x_393:
[----:B0-----:R-:W-:Y:S01]  /*161d0*/  IMAD.IADD R6, R0, 0x1, -R5 ;  /* 0x0000000100067824 */ /* 0x001fe200078e0a05 */
[----:B------:R-:W-:Y:S04]  /*161e0*/  BSSY.RECONVERGENT B0, `(.L_x_396) ;  /* 0x0000022000007945 */ /* 0x000fe80003800200 */
[----:B------:R-:W-:-:S13]  /*161f0*/  ISETP.GT.AND P1, PT, R6, 0x800, PT ;  /* 0x000008000600780c */ /* 0x000fda0003f24270 */
[----:B------:R-:W-:Y:S05]  /*16200*/  @!P1 BRA `(.L_x_397) ;  /* 0x00000000007c9947 */ /* 0x000fea0003800000 */
[----:B------:R-:W0:Y:S01]  /*16210*/  LDS R6, [R4+-0x1000] ;  /* 0xfff0000004067984 */ /* 0x000e220000000800 */
[----:B------:R-:W-:Y:S01]  /*16220*/  PLOP3.LUT P0, PT, PT, PT, PT, 0x8, 0x80 ;  /* 0x000000000080781c */ /* 0x000fe20003f0e170 */
[----:B------:R-:W-:Y:S02]  /*16230*/  VIADD R5, R5, 0x1000 ;  /* 0x0000100005057836 */ /* 0x000fe40000000000 */
[----:B------:R-:W1:Y:S04]  /*16240*/  LDS R8, [R4+-0x800] ;  /* 0xfff8000004087984 */ /* 0x000e680000000800 */
[----:B------:R-:W2:Y:S04]  /*16250*/  LDS R10, [R4] ;  /* 0x00000000040a7984 */ /* 0x000ea80000000800 */
[----:B------:R-:W3:Y:S04]  /*16260*/  LDS R12, [R4+0x800] ;  /* 0x00080000040c7984 */ /* 0x000ee80000000800 */
[----:B------:R-:W4:Y:S04]  /*16270*/  LDS R14, [R4+0x1000] ;  /* 0x00100000040e7984 */ /* 0x000f280000000800 */
[----:B------:R-:W5:Y:S04]  /*16280*/  LDS R16, [R4+0x1800] ;  /* 0x0018000004107984 */ /* 0x000f680000000800 */
[----:B------:R-:W5:Y:S04]  /*16290*/  LDS R18, [R4+0x2000] ;  /* 0x0020000004127984 */ /* 0x000f680000000800 */
[----:B------:R0:W5:Y:S02]  /*162a0*/  LDS R20, [R4+0x2800] ;  /* 0x0028000004147984 */ /* 0x0001640000000800 */
[----:B0-----:R-:W-:-:S02]  /*162b0*/  VIADD R4, R4, 0x4000 ;  /* 0x0000400004047836 */ /* 0x001fc40000000000 */
[----:B------:R-:W-:Y:S01]  /*162c0*/  VIADD R7, R6, -UR16 ;  /* 0x8000001006077c36 */ /* 0x000fe20008000000 */
[----:B------:R-:W-:Y:S01]  /*162d0*/  IADD3 R6, P1, PT, R2, 0x4000, RZ ;  /* 0x0000400002067810 */ /* 0x000fe20007f3e0ff */
[----:B-1----:R-:W-:-:S03]  /*162e0*/  VIADD R9, R8, -UR16 ;  /* 0x8000001008097c36 */ /* 0x002fc60008000000 */
[----:B------:R0:W-:Y:S01]  /*162f0*/  STG.E desc[UR12][R2.64+-0x1000], R7 ;  /* 0xfff0000702007986 */ /* 0x0001e2000c10190c */
[----:B--2---:R-:W-:-:S03]  /*16300*/  VIADD R11, R10, -UR16 ;  /* 0x800000100a0b7c36 */ /* 0x004fc60008000000 */
[----:B------:R-:W-:Y:S01]  /*16310*/  STG.E desc[UR12][R2.64+-0x800], R9 ;  /* 0xfff8000902007986 */ /* 0x000fe2000c10190c */
[----:B---3--:R-:W-:-:S03]  /*16320*/  VIADD R13, R12, -UR16 ;  /* 0x800000100c0d7c36 */ /* 0x008fc60008000000 */
[----:B------:R-:W-:Y:S01]  /*16330*/  STG.E desc[UR12][R2.64], R11 ;  /* 0x0000000b02007986 */ /* 0x000fe2000c10190c */
[----:B----4-:R-:W-:-:S03]  /*16340*/  VIADD R15, R14, -UR16 ;  /* 0x800000100e0f7c36 */ /* 0x010fc60008000000 */
[----:B------:R-:W-:Y:S01]  /*16350*/  STG.E desc[UR12][R2.64+0x800], R13 ;  /* 0x0008000d02007986 */ /* 0x000fe2000c10190c */
[----:B0-----:R-:W-:Y:S02]  /*16360*/  IMAD.X R7, RZ, RZ, R3, P1 ;  /* 0x000000ffff077224 */ /* 0x001fe400008e0603 */
[----:B-----5:R-:W-:Y:S01]  /*16370*/  VIADD R17, R16, -UR16 ;  /* 0x8000001010117c36 */ /* 0x020fe20008000000 */
[----:B------:R-:W-:Y:S01]  /*16380*/  STG.E desc[UR12][R2.64+0x1000], R15 ;  /* 0x0010000f02007986 */ /* 0x000fe2000c10190c */
[----:B------:R-:W-:-:S03]  /*16390*/  VIADD R19, R18, -UR16 ;  /* 0x8000001012137c36 */ /* 0x000fc60008000000 */
[----:B------:R-:W-:Y:S01]  /*163a0*/  STG.E desc[UR12][R2.64+0x1800], R17 ;  /* 0x0018001102007986 */ /* 0x000fe2000c10190c */
[----:B------:R-:W-:-:S03]  /*163b0*/  VIADD R21, R20, -UR16 ;  /* 0x8000001014157c36 */ /* 0x000fc60008000000 */
[----:B------:R-:W-:Y:S04]  /*163c0*/  STG.E desc[UR12][R2.64+0x2000], R19 ;  /* 0x0020001302007986 */ /* 0x000fe8000c10190c */
[----:B------:R0:W-:Y:S02]  /*163d0*/  STG.E desc[UR12][R2.64+0x2800], R21 ;  /* 0x0028001502007986 */ /* 0x0001e4000c10190c */
[----:B0-----:R-:W-:Y:S02]  /*163e0*/  IMAD.MOV.U32 R2, RZ, RZ, R6 ;  /* 0x000000ffff027224 */ /* 0x001fe400078e0006 */
[----:B------:R-:W-:-:S07]  /*163f0*/  IMAD.MOV.U32 R3, RZ, RZ, R7 ;  /* 0x000000ffff037224 */ /* 0x000fce00078e0007 */
.L_x_397:
[----:B------:R-:W-:Y:S05]  /*16400*/  BSYNC.RECONVERGENT B0 ;  /* 0x0000000000007941 */ /* 0x000fea0003800200 */
.L_x_396:
[----:B------:R-:W-:-:S13]  /*16410*/  ISETP.LT.OR P0, PT, R5, R0, P0 ;  /* 0x000000000500720c */ /* 0x000fda0000701670 */
[----:B------:R-:W-:Y:S05]  /*16420*/  @!P0 EXIT ;  /* 0x000000000000894d */ /* 0x000fea0003800000 */
[----:B------:R-:W0:Y:S04]  /*16430*/  LDS R0, [R4+-0x1000] ;  /* 0xfff0000004007984 */ /* 0x000e280000000800 */
[----:B------:R-:W1:Y:S04]  /*16440*/  LDS R6, [R4+-0x800] ;  /* 0xfff8000004067984 */ /* 0x000e680000000800 */
[----:B------:R-:W2:Y:S04]  /*16450*/  LDS R8, [R4] ;  /* 0x0000000004087984 */ /* 0x000ea80000000800 */
[----:B------:R-:W3:Y:S01]  /*16460*/  LDS R10, [R4+0x800] ;  /* 0x00080000040a7984 */ /* 0x000ee20000000800 */
[----:B0-----:R-:W-:-:S02]  /*16470*/  VIADD R5, R0, -UR16 ;  /* 0x8000001000057c36 */ /* 0x001fc40008000000 */
[----:B-1----:R-:W-:-:S03]  /*16480*/  VIADD R7, R6, -UR16 ;  /* 0x8000001006077c36 */ /* 0x002fc60008000000 */
[----:B------:R-:W-:Y:S01]  /*16490*/  STG.E desc[UR12][R2.64+-0x1000], R5 ;  /* 0xfff0000502007986 */ /* 0x000fe2000c10190c */
[----:B--2---:R-:W-:-:S03]  /*164a0*/  VIADD R9, R8, -UR16 ;  /* 0x8000001008097c36 */ /* 0x004fc60008000000 */
[----:B------:R-:W-:Y:S01]  /*164b0*/  STG.E desc[UR12][R2.64+-0x800], R7 ;  /* 0xfff8000702007986 */ /* 0x000fe2000c10190c */
[----:B---3--:R-:W-:-:S03]  /*164c0*/  VIADD R11, R10, -UR16 ;  /* 0x800000100a0b7c36 */ /* 0x008fc60008000000 */
[----:B------:R-:W-:Y:S04]  /*164d0*/  STG.E desc[UR12][R2.64], R9 ;  /* 0x0000000902007986 */ /* 0x000fe8000c10190c */
[----:B------:R-:W-:Y:S01]  /*164e0*/  STG.E desc[UR12][R2.64+0x800], R11 ;  /* 0x0008000b02007986 */ /* 0x000fe2000c10190c */
[----:B------:R-:W-:Y:S05]  /*164f0*/  EXIT ;  /* 0x000000000000794d */ /* 0x000fea0003800000 */
.L_x_33:
[----:B------:R-:W-:Y:S02]  /*16500*/  IMAD.MOV.U32 R9, RZ, RZ, R33 ;  /* 0x000000ffff097224 */ /* 0x000fe400078e0021 */
[----:B------:R-:W-:Y:S02]  /*16510*/  IMAD.MOV.U32 R8, RZ, RZ, 0x1 ;  /* 0x00000001ff087424 */ /* 0x000fe400078e00ff */
[----:B------:R-:W-:Y:S02]  /*16520*/  IMAD.MOV.U32 R3, RZ, RZ, RZ ;  /* 0x000000ffff037224 */ /* 0x000fe400078e00ff */
[----:B------:R-:W-:-:S07]  /*16530*/  IMAD.MOV.U32 R2, RZ, RZ, -0x1 ;  /* 0xffffffffff027424 */ /* 0x000fce00078e00ff */
[----:B------:R-:W-:Y:S05]  /*16540*/  WARPSYNC.COLLECTIVE R2, `(.L_x_398) ;  /* 0x0000000002087348 */ /* 0x000fea0003c00000 */
[----:B------:R0:W1:Y:S02]  /*16550*/  SHFL.UP P0, R10, R9, R8, R3 ;  /* 0x04000008090a7389 */ /* 0x0000640000000003 */
[----:B01----:R-:W-:Y:S05]  /*16560*/  ENDCOLLECTIVE ;  /* 0x000000000000791b */ /* 0x003fea0003800000 */
.L_x_398:
[----:B------:R-:W-:Y:S02]  /*16570*/  IMAD.MOV.U32 R8, RZ, RZ, 0x2 ;  /* 0x00000002ff087424 */ /* 0x000fe400078e00ff */
[----:B------:R-:W-:-:S04]  /*16580*/  IMAD.MOV.U32 R32, RZ, RZ, R10 ;  /* 0x000000ffff207224 */ /* 0x000fc800078e000a */
[----:B------:R-:W-:-:S04]  /*16590*/  @P0 IMAD.IADD R32, R33, 0x1, R32 ;  /* 0x0000000121200824 */ /* 0x000fc800078e0220 */
[----:B------:R-:W-:-:S07]  /*165a0*/  IMAD.MOV.U32 R9, RZ, RZ, R32 ;  /* 0x000000ffff097224 */ /* 0x000fce00078e0020 */
[----:B------:R-:W-:Y:S05]  /*165b0*/  WARPSYNC.COLLECTIVE R2, `(.L_x_399) ;  /* 0x0000000002087348 */ /* 0x000fea0003c00000 */
[----:B------:R0:W1:Y:S02]  /*165c0*/  SHFL.UP P0, R10, R9, R8, R3 ;  /* 0x04000008090a7389 */ /* 0x0000640000000003 */
[----:B01----:R-:W-:Y:S05]  /*165d0*/  ENDCOLLECTIVE ;  /* 0x000000000000791b */ /* 0x003fea0003800000 */
.L_x_399:
[----:B------:R-:W-:Y:S02]  /*165e0*/  IMAD.MOV.U32 R8, RZ, RZ, 0x4 ;  /* 0x00000004ff087424 */ /* 0x000fe400078e00ff */
[----:B------:R-:W-:-:S04]  /*165f0*/  IMAD.MOV.U32 R35, RZ, RZ, R10 ;  /* 0x000000ffff237224 */ /* 0x000fc800078e000a */
[----:B------:R-:W-:-:S04]  /*16600*/  @P0 IMAD.IADD R35, R32, 0x1, R35 ;  /* 0x0000000120230824 */ /* 0x000fc800078e0223 */
[----:B------:R-:W-:-:S07]  /*16610*/  IMAD.MOV.U32 R9, RZ, RZ, R35 ;  /* 0x000000ffff097224 */ /* 0x000fce00078e0023 */
[----:B------:R-:W-:Y:S05]  /*16620*/  WARPSYNC.COLLECTIVE R2, `(.L_x_400) ;  /* 0x0000000002087348 */ /* 0x000fea0003c00000 */
[----:B------:R0:W1:Y:S02]  /*16630*/  SHFL.UP P0, R10, R9, R8, R3 ;  /* 0x04000008090a7389 */ /* 0x0000640000000003 */
[----:B01----:R-:W-:Y:S05]  /*16640*/  ENDCOLLECTIVE ;  /* 0x000000000000791b */ /* 0x003fea0003800000 */
.L_x_400:
[----:B------:R-:W-:Y:S02]  /*16650*/  IMAD.MOV.U32 R8, RZ, RZ, 0x8 ;  /* 0x00000008ff087424 */ /* 0x000fe400078e00ff */
[----:B------:R-:W-:-:S04]  /*16660*/  IMAD.MOV.U32 R34, RZ, RZ, R10 ;  /* 0x000000ffff227224 */ /* 0x000fc800078e000a */
[----:B------:R-:W-:-:S04]  /*16670*/  @P0 IMAD.IADD R34, R35, 0x1, R34 ;  /* 0x0000000123220824 */ /* 0x000fc800078e0222 */
[----:B------:R-:W-:-:S07]  /*16680*/  IMAD.MOV.U32 R9, RZ, RZ, R34 ;  /* 0x000000ffff097224 */ /* 0x000fce00078e0022 */
[----:B------:R-:W-:Y:S05]  /*16690*/  WARPSYNC.COLLECTIVE R2, `(.L_x_401) ;  /* 0x0000000002087348 */ /* 0x000fea0003c00000 */
[----:B------:R0:W1:Y:S02]  /*166a0*/  SHFL.UP P0, R10, R9, R8, R3 ;  /* 0x04000008090a7389 */ /* 0x0000640000000003 */
[----:B01----:R-:W-:Y:S05]  /*166b0*/  ENDCOLLECTIVE ;  /* 0x000000000000791b */ /* 0x003fea0003800000 */
.L_x_401:
[----:B------:R-:W-:Y:S02]  /*166c0*/  IMAD.MOV.U32 R8, RZ, RZ, 0x10 ;  /* 0x00000010ff087424 */ /* 0x000fe400078e00ff */
[----:B------:R-:W-:-:S04]  /*166d0*/  IMAD.MOV.U32 R37, RZ, RZ, R10 ;  /* 0x000000ffff257224 */ /* 0x000fc800078e000a */
[----:B------:R-:W-:-:S04]  /*166e0*/  @P0 IMAD.IADD R37, R34, 0x1, R37 ;  /* 0x0000000122250824 */ /* 0x000fc800078e0225 */
[----:B------:R-:W-:-:S07]  /*166f0*/  IMAD.MOV.U32 R9, RZ, RZ, R37 ;  /* 0x000000ffff097224 */ /* 0x000fce00078e0025 */
[----:B------:R-:W-:Y:S05]  /*16700*/  WARPSYNC.COLLECTIVE R2, `(.L_x_402) ;  /* 0x0000000002087348 */ /* 0x000fea0003c00000 */
[----:B------:R0:W1:Y:S02]  /*16710*/  SHFL.UP P0, R10, R9, R8, R3 ;  /* 0x04000008090a7389 */ /* 0x0000640000000003 */
[----:B01----:R-:W-:Y:S05]  /*16720*/  ENDCOLLECTIVE ;  /* 0x000000000000791b */ /* 0x003fea0003800000 */
.L_x_402:
[----:B------:R-:W-:Y:S05]  /*16730*/  BRA `(.L_x_403) ;  /* 0xfffffec000387947 */ /* 0x000fea000383ffff */
.L_x_106:
[----:B------:R-:W-:Y:S02]  /*16740*/  IMAD.MOV.U32 R9, RZ, RZ, R33 ;  /* 0x000000ffff097224 */ /* 0x000fe400078e0021 */
[----:B------:R-:W-:Y:S02]  /*16750*/  IMAD.MOV.U32 R8, RZ, RZ, 0x1 ;  /* 0x00000001ff087424 */ /* 0x000fe400078e00ff */
[----:B------:R-:W-:Y:S02]  /*16760*/  IMAD.MOV.U32 R3, RZ, RZ, RZ ;  /* 0x000000ffff037224 */ /* 0x000fe400078e00ff */
[----:B------:R-:W-:-:S07]  /*16770*/  IMAD.MOV.U32 R2, RZ, RZ, -0x1 ;  /* 0xffffffffff027424 */ /* 0x000fce00078e00ff */
[----:B------:R-:W-:Y:S05]  /*16780*/  WARPSYNC.COLLECTIVE R2, `(.L_x_404) ;  /* 0x0000000002087348 */ /* 0x000fea0003c00000 */
[----:B------:R0:W1:Y:S02]  /*16790*/  SHFL.UP P0, R10, R9, R8, R3 ;  /* 0x04000008090a7389 */ /* 0x0000640000000003 */
[----:B01----:R-:W-:Y:S05]  /*167a0*/  ENDCOLLECTIVE ;  /* 0x000000000000791b */ /* 0x003fea0003800000 */
.L_x_404:
[----:B------:R-:W-:Y:S02]  /*167b0*/  IMAD.MOV.U32 R8, RZ, RZ, 0x2 ;  /* 0x00000002ff087424 */ /* 0x000fe400078e00ff */
[----:B------:R-:W-:-:S04]  /*167c0*/  IMAD.MOV.U32 R32, RZ, RZ, R10 ;  /* 0x000000ffff207224 */ /* 0x000fc800078e000a */
[----:B------:R-:W-:-:S04]  /*167d0*/  @P0 IMAD.IADD R32, R33, 0x1, R32 ;  /* 0x0000000121200824 */ /* 0x000fc800078e0220 */
[----:B------:R-:W-:-:S07]  /*167e0*/  IMAD.MOV.U32 R9, RZ, RZ, R32 ;  /* 0x000000ffff097224 */ /* 0x000fce00078e0020 */
[----:B------:R-:W-:Y:S05]  /*167f0*/  WARPSYNC.COLLECTIVE R2, `(.L_x_405) ;  /* 0x0000000002087348 */ /* 0x000fea0003c00000 */
[----:B------:R0:W1:Y:S02]  /*16800*/  SHFL.UP P0, R10, R9, R8, R3 ;  /* 0x04000008090a7389 */ /* 0x0000640000000003 */
[----:B01----:R-:W-:Y:S05]  /*16810*/  ENDCOLLECTIVE ;  /* 0x000000000000791b */ /* 0x003fea0003800000 */
.L_x_405:
[----:B------:R-:W-:Y:S02]  /*16820*/  IMAD.MOV.U32 R8, RZ, RZ, 0x4 ;  /* 0x00000004ff087424 */ /* 0x000fe400078e00ff */
[----:B------:R-:W-:-:S04]  /*16830*/  IMAD.MOV.U32 R35, RZ, RZ, R10 ;  /* 0x000000ffff237224 */ /* 0x000fc800078e000a */
[----:B------:R-:W-:-:S04]  /*16840*/  @P0 IMAD.IADD R35, R32, 0x1, R35 ;  /* 0x0000000120230824 */ /* 0x000fc800078e0223 */
[----:B------:R-:W-:-:S07]  /*16850*/  IMAD.MOV.U32 R9, RZ, RZ, R35 ;  /* 0x000000ffff097224 */ /* 0x000fce00078e0023 */
[----:B------:R-:W-:Y:S05]  /*16860*/  WARPSYNC.COLLECTIVE R2, `(.L_x_406) ;  /* 0x0000000002087348 */ /* 0x000fea0003c00000 */
[----:B------:R0:W1:Y:S02]  /*16870*/  SHFL.UP P0, R10, R9, R8, R3 ;  /* 0x04000008090a7389 */ /* 0x0000640000000003 */
[----:B01----:R-:W-:Y:S05]  /*16880*/  ENDCOLLECTIVE ;  /* 0x000000000000791b */ /* 0x003fea0003800000 */
.L_x_406:
[----:B------:R-:W-:Y:S02]  /*16890*/  IMAD.MOV.U32 R8, RZ, RZ, 0x8 ;  /* 0x00000008ff087424 */ /* 0x000fe400078e00ff */
[----:B------:R-:W-:-:S04]  /*168a0*/  IMAD.MOV.U32 R34, RZ, RZ, R10 ;  /* 0x000000ffff227224 */ /* 0x000fc800078e000a */
[----:B------:R-:W-:-:S04]  /*168b0*/  @P0 IMAD.IADD R34, R35, 0x1, R34 ;  /* 0x0000000123220824 */ /* 0x000fc800078e0222 */
[----:B------:R-:W-:-:S07]  /*168c0*/  IMAD.MOV.U32 R9, RZ, RZ, R34 ;  /* 0x000000ffff097224 */ /* 0x000fce00078e0022 */
[----:B------:R-:W-:Y:S05]  /*168d0*/  WARPSYNC.COLLECTIVE R2, `(.L_x_407) ;  /* 0x0000000002087348 */ /* 0x000fea0003c00000 */
[----:B------:R0:W1:Y:S02]  /*168e0*/  SHFL.UP P0, R10, R9, R8, R3 ;  /* 0x04000008090a7389 */ /* 0x0000640000000003 */
[----:B01----:R-:W-:Y:S05]  /*168f0*/  ENDCOLLECTIVE ;  /* 0x000000000000791b */ /* 0x003fea0003800000 */
.L_x_407:
[----:B------:R-:W-:Y:S02]  /*16900*/  IMAD.MOV.U32 R8, RZ, RZ, 0x10 ;  /* 0x00000010ff087424 */ /* 0x000fe400078e00ff */
[----:B------:R-:W-:-:S04]  /*16910*/  IMAD.MOV.U32 R37, RZ, RZ, R10 ;  /* 0x000000ffff257224 */ /* 0x000fc800078e000a */
[----:B------:R-:W-:-:S04]  /*16920*/  @P0 IMAD.IADD R37, R34, 0x1, R37 ;  /* 0x0000000122250824 */ /* 0x000fc800078e0225 */
[----:B------:R-:W-:-:S07]  /*16930*/  IMAD.MOV.U32 R9, RZ, RZ, R37 ;  /* 0x000000ffff097224 */ /* 0x000fce00078e0025 */
[----:B------:R-:W-:Y:S05]  /*16940*/  WARPSYNC.COLLECTIVE R2, `(.L_x_408) ;  /* 0x0000000002087348 */ /* 0x000fea0003c00000 */
[----:B------:R0:W1:Y:S02]  /*16950*/  SHFL.UP P0, R10, R9, R8, R3 ;  /* 0x04000008090a7389 */ /* 0x0000640000000003 */
[----:B01----:R-:W-:Y:S05]  /*16960*/  ENDCOLLECTIVE ;  /* 0x000000000000791b */ /* 0x003fea0003800000 */
.L_x_408:
[----:B------:R-:W-:Y:S05]  /*16970*/  BRA `(.L_x_409) ;  /* 0xffffff0000b07947 */ /* 0x000fea000383ffff */
.L_x_214:
[----:B------:R-:W-:Y:S02]  /*16980*/  IMAD.MOV.U32 R9, RZ, RZ, R33 ;  /* 0x000000ffff097224 */ /* 0x000fe400078e0021 */
[----:B------:R-:W-:Y:S02]  /*16990*/  IMAD.MOV.U32 R8, RZ, RZ, 0x1 ;  /* 0x00000001ff087424 */ /* 0x000fe400078e00ff */
[----:B------:R-:W-:Y:S02]  /*169a0*/  IMAD.MOV.U32 R3, RZ, RZ, RZ ;  /* 0x000000ffff037224 */ /* 0x000fe400078e00ff */
[----:B------:R-:W-:-:S07]  /*169b0*/  IMAD.MOV.U32 R2, RZ, RZ, -0x1 ;  /* 0xffffffffff027424 */ /* 0x000fce00078e00ff */
[----:B------:R-:W-:Y:S05]  /*169c0*/  WARPSYNC.COLLECTIVE R2, `(.L_x_410) ;  /* 0x0000000002087348 */ /* 0x000fea0003c00000 */
[----:B------:R0:W1:Y:S02]  /*169d0*/  SHFL.UP P0, R10, R9, R8, R3 ;  /* 0x04000008090a7389 */ /* 0x0000640000000003 */
[----:B01----:R-:W-:Y:S05]  /*169e0*/  ENDCOLLECTIVE ;  /* 0x000000000000791b */ /* 0x003fea0003800000 */
.L_x_410:
[----:B------:R-:W-:Y:S02]  /*169f0*/  IMAD.MOV.U32 R8, RZ, RZ, 0x2 ;  /* 0x00000002ff087424 */ /* 0x000fe400078e00ff */
[----:B------:R-:W-:-:S04]  /*16a00*/  IMAD.MOV.U32 R32, RZ, RZ, R10 ;  /* 0x000000ffff207224 */ /* 0x000fc800078e000a */
[----:B------:R-:W-:-:S04]  /*16a10*/  @P0 IMAD.IADD R32, R33, 0x1, R32 ;  /* 0x0000000121200824 */ /* 0x000fc800078e0220 */
[----:B------:R-:W-:-:S07]  /*16a20*/  IMAD.MOV.U32 R9, RZ, RZ, R32 ;  /* 0x000000ffff097224 */ /* 0x000fce00078e0020 */
[----:B------:R-:W-:Y:S05]  /*16a30*/  WARPSYNC.COLLECTIVE R2, `(.L_x_411) ;  /* 0x0000000002087348 */ /* 0x000fea0003c00000 */
[----:B------:R0:W1:Y:S02]  /*16a40*/  SHFL.UP P0, R10, R9, R8, R3 ;  /* 0x04000008090a7389 */ /* 0x0000640000000003 */
[----:B01----:R-:W-:Y:S05]  /*16a50*/  ENDCOLLECTIVE ;  /* 0x000000000000791b */ /* 0x003fea0003800000 */
.L_x_411:
[----:B------:R-:W-:Y:S02]  /*16a60*/  IMAD.MOV.U32 R8, RZ, RZ, 0x4 ;  /* 0x00000004ff087424 */ /* 0x000fe400078e00ff */
[----:B------:R-:W-:-:S04]  /*16a70*/  IMAD.MOV.U32 R35, RZ, RZ, R10 ;  /* 0x000000ffff237224 */ /* 0x000fc800078e000a */
[----:B------:R-:W-:-:S04]  /*16a80*/  @P0 IMAD.IADD R35, R32, 0x1, R35 ;  /* 0x0000000120230824 */ /* 0x000fc800078e0223 */
[----:B------:R-:W-:-:S07]  /*16a90*/  IMAD.MOV.U32 R9, RZ, RZ, R35 ;  /* 0x000000ffff097224 */ /* 0x000fce00078e0023 */
[----:B------:R-:W-:Y:S05]  /*16aa0*/  WARPSYNC.COLLECTIVE R2, `(.L_x_412) ;  /* 0x0000000002087348 */ /* 0x000fea0003c00000 */
[----:B------:R0:W1:Y:S02]  /*16ab0*/  SHFL.UP P0, R10, R9, R8, R3 ;  /* 0x04000008090a7389 */ /* 0x0000640000000003 */
[----:B01----:R-:W-:Y:S05]  /*16ac0*/  ENDCOLLECTIVE ;  /* 0x000000000000791b */ /* 0x003fea0003800000 */
.L_x_412:
[----:B------:R-:W-:Y:S02]  /*16ad0*/  IMAD.MOV.U32 R8, RZ, RZ, 0x8 ;  /* 0x00000008ff087424 */ /* 0x000fe400078e00ff */
[----:B------:R-:W-:-:S04]  /*16ae0*/  IMAD.MOV.U32 R34, RZ, RZ, R10 ;  /* 0x000000ffff227224 */ /* 0x000fc800078e000a */
[----:B------:R-:W-:-:S04]  /*16af0*/  @P0 IMAD.IADD R34, R35, 0x1, R34 ;  /* 0x0000000123220824 */ /* 0x000fc800078e0222 */
[----:B------:R-:W-:-:S07]  /*16b00*/  IMAD.MOV.U32 R9, RZ, RZ, R34 ;  /* 0x000000ffff097224 */ /* 0x000fce00078e0022 */
[----:B------:R-:W-:Y:S05]  /*16b10*/  WARPSYNC.COLLECTIVE R2, `(.L_x_413) ;  /* 0x0000000002087348 */ /* 0x000fea0003c00000 */
[----:B------:R0:W1:Y:S02]  /*16b20*/  SHFL.UP P0, R10, R9, R8, R3 ;  /* 0x04000008090a7389 */ /* 0x0000640000000003 */
[----:B01----:R-:W-:Y:S05]  /*16b30*/  ENDCOLLECTIVE ;  /* 0x000000000000791b */ /* 0x003fea0003800000 */
.L_x_413:
[----:B------:R-:W-:Y:S02]  /*16b40*/  IMAD.MOV.U32 R8, RZ, RZ, 0x10 ;  /* 0x00000010ff087424 */ /* 0x000fe400078e00ff */
[----:B------:R-:W-:-:S04]  /*16b50*/  IMAD.MOV.U32 R37, RZ, RZ, R10 ;  /* 0x000000ffff257224 */ /* 0x000fc800078e000a */
[----:B------:R-:W-:-:S04]  /*16b60*/  @P0 IMAD.IADD R37, R34, 0x1, R37 ;  /* 0x0000000122250824 */ /* 0x000fc800078e0225 */
[----:B------:R-:W-:-:S07]  /*16b70*/  IMAD.MOV.U32 R9, RZ, RZ, R37 ;  /* 0x000000ffff097224 */ /* 0x000fce00078e0025 */
[----:B------:R-:W-:Y:S05]  /*16b80*/  WARPSYNC.COLLECTIVE R2, `(.L_x_414) ;  /* 0x0000000002087348 */ /* 0x000fea0003c00000 */
[----:B------:R0:W1:Y:S02]  /*16b90*/  SHFL.UP P0, R10, R9, R8, R3 ;  /* 0x04000008090a7389 */ /* 0x0000640000000003 */
[----:B01----:R-:W-:Y:S05]  /*16ba0*/  ENDCOLLECTIVE ;  /* 0x000000000000791b */ /* 0x003fea0003800000 */
.L_x_414:
[----:B------:R-:W-:Y:S05]  /*16bb0*/  BRA `(.L_x_415) ;  /* 0xffffff5000047947 */ /* 0x000fea000383ffff */
.L_x_322:
[----:B------:R-:W-:Y:S02]  /*16bc0*/  IMAD.MOV.U32 R9, RZ, RZ, R33 ;  /* 0x000000ffff097224 */ /* 0x000fe400078e0021 */
[----:B------:R-:W-:Y:S02]  /*16bd0*/  IMAD.MOV.U32 R8, RZ, RZ, 0x1 ;  /* 0x00000001ff087424 */ /* 0x000fe400078e00ff */
[----:B------:R-:W-:Y:S02]  /*16be0*/  IMAD.MOV.U32 R3, RZ, RZ, RZ ;  /* 0x000000ffff037224 */ /* 0x000fe400078e00ff */
[----:B------:R-:W-:-:S07]  /*16bf0*/  IMAD.MOV.U32 R2, RZ, RZ, -0x1 ;  /* 0xffffffffff027424 */ /* 0x000fce00078e00ff */
[----:B------:R-:W-:Y:S05]  /*16c00*/  WARPSYNC.COLLECTIVE R2, `(.L_x_416) ;  /* 0x0000000002087348 */ /* 0x000fea0003c00000 */
[----:B------:R0:W1:Y:S02]  /*16c10*/  SHFL.UP P0, R10, R9, R8, R3 ;  /* 0x04000008090a7389 */ /* 0x0000640000000003 */
[----:B01----:R-:W-:Y:S05]  /*16c20*/  ENDCOLLECTIVE ;  /* 0x000000000000791b */ /* 0x003fea0003800000 */
.L_x_416:
[----:B------:R-:W-:Y:S02]  /*16c30*/  IMAD.MOV.U32 R8, RZ, RZ, 0x2 ;  /* 0x00000002ff087424 */ /* 0x000fe400078e00ff */
[----:B------:R-:W-:-:S04]  /*16c40*/  IMAD.MOV.U32 R32, RZ, RZ, R10 ;  /* 0x000000ffff207224 */ /* 0x000fc800078e000a */
[----:B------:R-:W-:-:S04]  /*16c50*/  @P0 IMAD.IADD R32, R33, 0x1, R32 ;  /* 0x0000000121200824 */ /* 0x000fc800078e0220 */
[----:B------:R-:W-:-:S07]  /*16c60*/  IMAD.MOV.U32 R9, RZ, RZ, R32 ;  /* 0x000000ffff097224 */ /* 0x000fce00078e0020 */
[----:B------:R-:W-:Y:S05]  /*16c70*/  WARPSYNC.COLLECTIVE R2, `(.L_x_417) ;  /* 0x0000000002087348 */ /* 0x000fea0003c00000 */
[----:B------:R0:W1:Y:S02]  /*16c80*/  SHFL.UP P0, R10, R9, R8, R3 ;  /* 0x04000008090a7389 */ /* 0x0000640000000003 */
[----:B01----:R-:W-:Y:S05]  /*16c90*/  ENDCOLLECTIVE ;  /* 0x000000000000791b */ /* 0x003fea0003800000 */
.L_x_417:
[----:B------:R-:W-:Y:S02]  /*16ca0*/  IMAD.MOV.U32 R8, RZ, RZ, 0x4 ;  /* 0x00000004ff087424 */ /* 0x000fe400078e00ff */
[----:B------:R-:W-:-:S04]  /*16cb0*/  IMAD.MOV.U32 R35, RZ, RZ, R10 ;  /* 0x000000ffff237224 */ /* 0x000fc800078e000a */
[----:B------:R-:W-:-:S04]  /*16cc0*/  @P0 IMAD.IADD R35, R32, 0x1, R35 ;  /* 0x0000000120230824 */ /* 0x000fc800078e0223 */
[----:B------:R-:W-:-:S07]  /*16cd0*/  IMAD.MOV.U32 R9, RZ, RZ, R35 ;  /* 0x000000ffff097224 */ /* 0x000fce00078e0023 */
[----:B------:R-:W-:Y:S05]  /*16ce0*/  WARPSYNC.COLLECTIVE R2, `(.L_x_418) ;  /* 0x0000000002087348 */ /* 0x000fea0003c00000 */
[----:B------:R0:W1:Y:S02]  /*16cf0*/  SHFL.UP P0, R10, R9, R8, R3 ;  /* 0x04000008090a7389 */ /* 0x0000640000000003 */
[----:B01----:R-:W-:Y:S05]  /*16d00*/  ENDCOLLECTIVE ;  /* 0x000000000000791b */ /* 0x003fea0003800000 */
.L_x_418:
[----:B------:R-:W-:Y:S02]  /*16d10*/  IMAD.MOV.U32 R8, RZ, RZ, 0x8 ;  /* 0x00000008ff087424 */ /* 0x000fe400078e00ff */
[----:B------:R-:W-:-:S04]  /*16d20*/  IMAD.MOV.U32 R34, RZ, RZ, R10 ;  /* 0x000000ffff227224 */ /* 0x000fc800078e000a */
[----:B------:R-:W-:-:S04]  /*16d30*/  @P0 IMAD.IADD R34, R35, 0x1, R34 ;  /* 0x0000000123220824 */ /* 0x000fc800078e0222 */
[----:B------:R-:W-:-:S07]  /*16d40*/  IMAD.MOV.U32 R9, RZ, RZ, R34 ;  /* 0x000000ffff097224 */ /* 0x000fce00078e0022 */
[----:B------:R-:W-:Y:S05]  /*16d50*/  WARPSYNC.COLLECTIVE R2, `(.L_x_419) ;  /* 0x0000000002087348 */ /* 0x000fea0003c00000 */
[----:B------:R0:W1:Y:S02]  /*16d60*/  SHFL.UP P0, R10, R9, R8, R3 ;  /* 0x04000008090a7389 */ /* 0x0000640000000003 */
[----:B01----:R-:W-:Y:S05]  /*16d70*/  ENDCOLLECTIVE ;  /* 0x000000000000791b */ /* 0x003fea0003800000 */
.L_x_419:
[----:B------:R-:W-:Y:S02]  /*16d80*/  IMAD.MOV.U32 R8, RZ, RZ, 0x10 ;  /* 0x00000010ff087424 */ /* 0x000fe400078e00ff */
[----:B------:R-:W-:-:S04]  /*16d90*/  IMAD.MOV.U32 R37, RZ, RZ, R10 ;  /* 0x000000ffff257224 */ /* 0x000fc800078e000a */
[----:B------:R-:W-:-:S04]  /*16da0*/  @P0 IMAD.IADD R37, R34, 0x1, R37 ;  /* 0x0000000122250824 */ /* 0x000fc800078e0225 */
[----:B------:R-:W-:-:S07]  /*16db0*/  IMAD.MOV.U32 R9, RZ, RZ, R37 ;  /* 0x000000ffff097224 */ /* 0x000fce00078e0025 */
[----:B------:R-:W-:Y:S05]  /*16dc0*/  WARPSYNC.COLLECTIVE R2, `(.L_x_420) ;  /* 0x0000000002087348 */ /* 0x000fea0003c00000 */
[----:B------:R0:W1:Y:S02]  /*16dd0*/  SHFL.UP P0, R10, R9, R8, R3 ;  /* 0x04000008090a7389 */ /* 0x0000640000000003 */
[----:B01----:R-:W-:Y:S05]  /*16de0*/  ENDCOLLECTIVE ;  /* 0x000000000000791b */ /* 0x003fea0003800000 */
.L_x_420:
[----:B------:R-:W-:Y:S05]  /*16df0*/  BRA `(.L_x_421) ;  /* 0xffffffa000287947 */ /* 0x000fea000383ffff */
.L_x_422:
[----:B------:R-:W-:-:S00]  /*16e00*/  BRA `(.L_x_422) ;  /* 0xfffffffc00fc7947 */ /* 0x000fc0000383ffff */
[----:B------:R-:W-:-:S00]  /*16e10*/  NOP ;  /* 0x0000000000007918 */ /* 0x000fc00000000000 */
        /* <DEDUP_REMOVED lines=14> */
.L_x_2575:


//--------------------- .text._ZN4vllm17topKPerRowPrefillILi512ELb0EEEvPKfPKiS4_Piiiii --------------------------
	.section	.text._ZN4vllm17topKPerRowPrefillILi512ELb0EEEvPKfPKiS4_Piiiii,"ax",@progbits
	.align	128
.text._ZN4vllm17topKPerRowPrefillILi512ELb0EEEvPKfPKiS4_Piiiii:
        .type           _ZN4vllm17topKPerRowPrefillILi512ELb0EEEvPKfPKiS4_Piiiii,@function
        .size           _ZN4vllm17topKPerRowPrefillILi512ELb0EEEvPKfPKiS4_Piiiii,(.L_x_2576 - _ZN4vllm17topKPerRowPrefillILi512ELb0EEEvPKfPKiS4_Piiiii)
        .other          _ZN4vllm17topKPerRowPrefillILi512ELb0EEEvPKfPKiS4_Piiiii,@"STO_CUDA_ENTRY STV_DEFAULT"
_ZN4vllm17topKPerRowPrefillILi512ELb0EEEvPKfPKiS4_Piiiii:
[----:B------:R-:W-:Y:S08]  /*0000*/  LDC R1, c[0x0][0x37c] ;  /* 0x0000df00ff017b82 */ /* 0x000ff00000000800 */
[----:B------:R-:W0:Y:S01]  /*0010*/  S2UR UR4, SR_CTAID.X ;  /* 0x00000000000479c3 */ /* 0x000e220000002500 */
[----:B------:R-:W0:Y:S01]  /*0020*/  LDCU.64 UR14, c[0x0][0x3a8] ;  /* 0x00007500ff0e77ac */ /* 0x000e220008000a00 */
[----:B------:R-:W1:Y:S01]  /*0030*/  LDCU.64 UR6, c[0x0][0x388] ;  /* 0x00007100ff0677ac */ /* 0x000e620008000a00 */
[----:B------:R-:W2:Y:S01]  /*0040*/  LDCU.64 UR12, c[0x0][0x358] ;  /* 0x00006b00ff0c77ac */ /* 0x000ea20008000a00 */
[----:B------:R-:W3:Y:S01]  /*0050*/  LDCU.64 UR8, c[0x0][0x390] ;  /* 0x00007200ff0877ac */ /* 0x000ee20008000a00 */
[----:B0-----:R-:W-:-:S04]  /*0060*/  UIADD3 UR5, UPT, UPT, UR4, UR15, URZ ;  /* 0x0000000f04057290 */ /* 0x001fc8000fffe0ff */
[----:B-1----:R-:W-:-:S06]  /*0070*/  UIMAD.WIDE UR6, UR5, 0x4, UR6 ;  /* 0x00000004050678a5 */ /* 0x002fcc000f8e0206 */
[----:B------:R-:W-:Y:S02]  /*0080*/  IMAD.U32 R2, RZ, RZ, UR6 ;  /* 0x00000006ff027e24 */ /* 0x000fe4000f8e00ff */
[----:B------:R-:W-:Y:S01]  /*0090*/  IMAD.U32 R3, RZ, RZ, UR7 ;  /* 0x00000007ff037e24 */ /* 0x000fe2000f8e00ff */
[----:B---3--:R-:W-:-:S04]  /*00a0*/  UIMAD.WIDE UR6, UR5, 0x4, UR8 ;  /* 0x00000004050678a5 */ /* 0x008fc8000f8e0208 */
[----:B--2---:R-:W2:Y:S02]  /*00b0*/  LDG.E R2, desc[UR12][R2.64] ;  /* 0x0000000c02027981 */ /* 0x004ea4000c1e1900 */
[----:B------:R-:W-:Y:S02]  /*00c0*/  IMAD.U32 R4, RZ, RZ, UR6 ;  /* 0x00000006ff047e24 */ /* 0x000fe4000f8e00ff */
[----:B------:R-:W-:-:S05]  /*00d0*/  IMAD.U32 R5, RZ, RZ, UR7 ;  /* 0x00000007ff057e24 */ /* 0x000fca000f8e00ff */
[----:B------:R-:W3:Y:S01]  /*00e0*/  LDG.E R0, desc[UR12][R4.64] ;  /* 0x0000000c04007981 */ /* 0x000ee2000c1e1900 */
[----:B------:R-:W-:Y:S01]  /*00f0*/  USHF.R.S32.HI UR9, URZ, 0x1f, UR5 ;  /* 0x0000001fff097899 */ /* 0x000fe20008011405 */
[----:B--2---:R-:W-:-:S13]  /*0100*/  R2UR UR15, R2 ;  /* 0x00000000020f72ca */ /* 0x004fda00000e0000 */
[----:B---3--:R-:W-:Y:S01]  /*0110*/  VIADD R8, R0, -UR15 ;  /* 0x8000000f00087c36 */ /* 0x008fe20008000000 */
[----:B------:R-:W-:-:S04]  /*0120*/  USHF.R.S32.HI UR10, URZ, 0x1f, UR15 ;  /* 0x0000001fff0a7899 */ /* 0x000fc8000801140f */
[----:B------:R-:W-:-:S13]  /*0130*/  ISETP.GT.AND P0, PT, R8, UR14, PT ;  /* 0x0000000e08007c0c */ /* 0x000fda000bf04270 */
[----:B------:R-:W-:Y:S05]  /*0140*/  @P0 BRA `(.L_x_423) ;  /* 0x0000000800ec0947 */ /* 0x000fea0003800000 */
[----:B------:R-:W0:Y:S01]  /*0150*/  S2R R7, SR_TID.X ;  /* 0x0000000000077919 */ /* 0x000e220000002100 */
[----:B------:R-:W1:Y:S01]  /*0160*/  LDCU.64 UR6, c[0x0][0x398] ;  /* 0x00007300ff0677ac */ /* 0x000e620008000a00 */
[----:B------:R-:W-:Y:S01]  /*0170*/  BSSY.RECONVERGENT B0, `(.L_x_424) ;  /* 0x0000069000007945 */ /* 0x000fe20003800200 */
[----:B------:R-:W-:-:S04]  /*0180*/  UIMAD.WIDE UR4, UR5, UR14, URZ ;  /* 0x0000000e050472a5 */ /* 0x000fc8000f8e02ff */
[----:B-1----:R-:W-:-:S04]  /*0190*/  ULEA UR6, UP0, UR4, UR6, 0x2 ;  /* 0x0000000604067291 */ /* 0x002fc8000f8010ff */
[----:B------:R-:W-:Y:S02]  /*01a0*/  ULEA.HI.X UR4, UR4, UR7, UR5, 0x2, UP0 ;  /* 0x0000000704047291 */ /* 0x000fe400080f1405 */
[----:B------:R-:W-:-:S04]  /*01b0*/  IMAD.U32 R2, RZ, RZ, UR6 ;  /* 0x00000006ff027e24 */ /* 0x000fc8000f8e00ff */
[----:B------:R-:W-:Y:S01]  /*01c0*/  IMAD.U32 R3, RZ, RZ, UR4 ;  /* 0x00000004ff037e24 */ /* 0x000fe2000f8e00ff */
[----:B0-----:R-:W-:-:S13]  /*01d0*/  ISETP.GE.AND P0, PT, R7, R8, PT ;  /* 0x000000080700720c */ /* 0x001fda0003f06270 */
[----:B------:R-:W-:Y:S05]  /*01e0*/  @P0 BRA `(.L_x_425) ;  /* 0x0000000400840947 */ /* 0x000fea0003800000 */
[----:B------:R-:W-:Y:S01]  /*01f0*/  LOP3.LUT R5, RZ, R7, RZ, 0x33, !PT ;  /* 0x00000007ff057212 */ /* 0x000fe200078e33ff */
[----:B------:R-:W-:Y:S01]  /*0200*/  BSSY.RECONVERGENT B1, `(.L_x_426) ;  /* 0x000002f000017945 */ /* 0x000fe20003800200 */
[----:B------:R-:W-:Y:S02]  /*0210*/  IMAD.MOV.U32 R9, RZ, RZ, R7 ;  /* 0x000000ffff097224 */ /* 0x000fe400078e0007 */
[----:B------:R-:W-:-:S04]  /*0220*/  IADD3 R5, PT, PT, R0, -UR15, R5 ;  /* 0x8000000f00057c10 */ /* 0x000fc8000fffe005 */
[C---:B------:R-:W-:Y:S02]  /*0230*/  ISETP.GE.U32.AND P0, PT, R5.reuse, 0x1e00, PT ;  /* 0x00001e000500780c */ /* 0x040fe40003f06070 */
[----:B------:R-:W-:-:S04]  /*0240*/  LEA.HI R6, R5, 0x1, RZ, 0x17 ;  /* 0x0000000105067811 */ /* 0x000fc800078fb8ff */
[----:B------:R-:W-:-:S04]  /*0250*/  LOP3.LUT R12, R6, 0xf, RZ, 0xc0, !PT ;  /* 0x0000000f060c7812 */ /* 0x000fc800078ec0ff */
[----:B------:R-:W-:-:S03]  /*0260*/  ISETP.NE.AND P1, PT, R12, RZ, PT ;  /* 0x000000ff0c00720c */ /* 0x000fc60003f25270 */
[----:B------:R-:W-:Y:S10]  /*0270*/  @!P0 BRA `(.L_x_427) ;  /* 0x00000000009c8947 */ /* 0x000ff40003800000 */
[----:B------:R-:W-:Y:S01]  /*0280*/  LOP3.LUT R10, R6, 0xfffff0, RZ, 0xc0, !PT ;  /* 0x00fffff0060a7812 */ /* 0x000fe200078ec0ff */
[----:B------:R-:W-:Y:S02]  /*0290*/  IMAD.MOV.U32 R11, RZ, RZ, RZ ;  /* 0x000000ffff0b7224 */ /* 0x000fe400078e00ff */
[----:B------:R-:W-:-:S07]  /*02a0*/  IMAD.MOV.U32 R9, RZ, RZ, R7 ;  /* 0x000000ffff097224 */ /* 0x000fce00078e0007 */
.L_x_428:
        /* <DEDUP_REMOVED lines=25> */
[----:B------:R-:W-:-:S03]  /*0440*/  ISETP.NE.AND P0, PT, R11, R10, PT ;  /* 0x0000000a0b00720c */ /* 0x000fc60003f05270 */
        /* <DEDUP_REMOVED lines=10> */
.L_x_427:
[----:B------:R-:W-:Y:S05]  /*04f0*/  BSYNC.RECONVERGENT B1 ;  /* 0x0000000000017941 */ /* 0x000fea0003800200 */
.L_x_426:
        /* <DEDUP_REMOVED lines=23> */
.L_x_430:
[----:B------:R-:W-:Y:S05]  /*0670*/  BSYNC.RECONVERGENT B1 ;  /* 0x0000000000017941 */ /* 0x000fea0003800200 */
.L_x_429:
        /* <DEDUP_REMOVED lines=15> */
.L_x_432:
[----:B------:R-:W-:Y:S05]  /*0770*/  BSYNC.RECONVERGENT B1 ;  /* 0x0000000000017941 */ /* 0x000fea0003800200 */
.L_x_431:
[----:B------:R-:W-:Y:S05]  /*0780*/  @!P1 BRA `(.L_x_425) ;  /* 0x00000000001c9947 */ /* 0x000fea0003800000 */
[----:B------:R-:W-:-:S07]  /*0790*/  IMAD.MOV.U32 R11, RZ, RZ, RZ ;  /* 0x000000ffff0b7224 */ /* 0x000fce00078e00ff */
.L_x_433:
[----:B------:R-:W-:Y:S02]  /*07a0*/  VIADD R11, R11, 0x1 ;  /* 0x000000010b0b7836 */ /* 0x000fe40000000000 */
[----:B------:R-:W-:-:S03]  /*07b0*/  IMAD.WIDE.U32 R4, R9, 0x4, R2 ;  /* 0x0000000409047825 */ /* 0x000fc600078e0002 */
[----:B------:R-:W-:Y:S02]  /*07c0*/  ISETP.NE.AND P0, PT, R11, R6, PT ;  /* 0x000000060b00720c */ /* 0x000fe40003f05270 */
[----:B------:R0:W-:Y:S02]  /*07d0*/  STG.E desc[UR12][R4.64], R9 ;  /* 0x0000000904007986 */ /* 0x0001e4000c10190c */
[----:B0-----:R-:W-:-:S09]  /*07e0*/  VIADD R9, R9, 0x200 ;  /* 0x0000020009097836 */ /* 0x001fd20000000000 */
[----:B------:R-:W-:Y:S05]  /*07f0*/  @P0 BRA `(.L_x_433) ;  /* 0xfffffffc00e80947 */ /* 0x000fea000383ffff */
.L_x_425:
[----:B------:R-:W-:Y:S05]  /*0800*/  BSYNC.RECONVERGENT B0 ;  /* 0x0000000000007941 */ /* 0x000fea0003800200 */
.L_x_424:
[----:B------:R-:W-:-:S05]  /*0810*/  IMAD.IADD R8, R8, 0x1, R7 ;  /* 0x0000000108087824 */ /* 0x000fca00078e0207 */
[----:B------:R-:W-:-:S13]  /*0820*/  ISETP.GE.AND P0, PT, R8, UR14, PT ;  /* 0x0000000e08007c0c */ /* 0x000fda000bf06270 */
[----:B------:R-:W-:Y:S05]  /*0830*/  @P0 EXIT ;  /* 0x000000000000094d */ /* 0x000fea0003800000 */
[----:B------:R-:W-:Y:S01]  /*0840*/  IMAD.U32 R9, RZ, RZ, UR14 ;  /* 0x0000000eff097e24 */ /* 0x000fe2000f8e00ff */
[----:B------:R-:W-:Y:S01]  /*0850*/  IADD3 R4, PT, PT, R0, -UR15, R7 ;  /* 0x8000000f00047c10 */ /* 0x000fe2000fffe007 */
[----:B------:R-:W-:Y:S01]  /*0860*/  BSSY.RECONVERGENT B0, `(.L_x_434) ;  /* 0x0000022000007945 */ /* 0x000fe20003800200 */
[----:B------:R-:W-:Y:S02]  /*0870*/  LOP3.LUT R5, RZ, R7, RZ, 0x33, !PT ;  /* 0x00000007ff057212 */ /* 0x000fe400078e33ff */
[----:B------:R-:W-:-:S04]  /*0880*/  VIADDMNMX R4, R4, 0x200, R9, !PT ;  /* 0x0000020004047846 */ /* 0x000fc80007800109 */
[----:B------:R-:W-:-:S05]  /*0890*/  IADD3 R5, PT, PT, R5, UR15, R4 ;  /* 0x0000000f05057c10 */ /* 0x000fca000fffe004 */
[----:B------:R-:W-:-:S05]  /*08a0*/  IMAD.IADD R5, R5, 0x1, -R0 ;  /* 0x0000000105057824 */ /* 0x000fca00078e0a00 */
[C---:B------:R-:W-:Y:S02]  /*08b0*/  ISETP.GE.U32.AND P0, PT, R5.reuse, 0x1e00, PT ;  /* 0x00001e000500780c */ /* 0x040fe40003f06070 */
[----:B------:R-:W-:-:S04]  /*08c0*/  LEA.HI R0, R5, 0x1, RZ, 0x17 ;  /* 0x0000000105007811 */ /* 0x000fc800078fb8ff */
[----:B------:R-:W-:-:S04]  /*08d0*/  LOP3.LUT R10, R0, 0xf, RZ, 0xc0, !PT ;  /* 0x0000000f000a7812 */ /* 0x000fc800078ec0ff */
[----:B------:R-:W-:-:S03]  /*08e0*/  ISETP.NE.AND P1, PT, R10, RZ, PT ;  /* 0x000000ff0a00720c */ /* 0x000fc60003f25270 */
[----:B------:R-:W-:Y:S10]  /*08f0*/  @!P0 BRA `(.L_x_435) ;  /* 0x0000000000608947 */ /* 0x000ff40003800000 */
[----:B------:R-:W-:Y:S01]  /*0900*/  LOP3.LUT R6, R0, 0xfffff0, RZ, 0xc0, !PT ;  /* 0x00fffff000067812 */ /* 0x000fe200078ec0ff */
[----:B------:R-:W-:Y:S02]  /*0910*/  IMAD.MOV.U32 R7, RZ, RZ, RZ ;  /* 0x000000ffff077224 */ /* 0x000fe400078e00ff */
[----:B------:R-:W-:-:S07]  /*0920*/  IMAD.MOV.U32 R9, RZ, RZ, -0x1 ;  /* 0xffffffffff097424 */ /* 0x000fce00078e00ff */
.L_x_436:
[----:B0-----:R-:W-:-:S04]  /*0930*/  IMAD.WIDE R4, R8, 0x4, R2 ;  /* 0x0000000408047825 */ /* 0x001fc800078e0202 */
[----:B------:R-:W-:Y:S01]  /*0940*/  VIADD R7, R7, 0x10 ;  /* 0x0000001007077836 */ /* 0x000fe20000000000 */
[----:B------:R0:W-:Y:S01]  /*0950*/  STG.E desc[UR12][R4.64], R9 ;  /* 0x0000000904007986 */ /* 0x0001e2000c10190c */
[----:B------:R-:W-:-:S03]  /*0960*/  VIADD R8, R8, 0x2000 ;  /* 0x0000200008087836 */ /* 0x000fc60000000000 */
[----:B------:R0:W-:Y:S01]  /*0970*/  STG.E desc[UR12][R4.64+0x800], R9 ;  /* 0x0008000904007986 */ /* 0x0001e2000c10190c */
[----:B------:R-:W-:-:S03]  /*0980*/  ISETP.NE.AND P0, PT, R7, R6, PT ;  /* 0x000000060700720c */ /* 0x000fc60003f05270 */
        /* <DEDUP_REMOVED lines=15> */
.L_x_435:
[----:B------:R-:W-:Y:S05]  /*0a80*/  BSYNC.RECONVERGENT B0 ;  /* 0x0000000000007941 */ /* 0x000fea0003800200 */
.L_x_434:
        /* <DEDUP_REMOVED lines=17> */
.L_x_438:
[----:B------:R-:W-:Y:S05]  /*0ba0*/  BSYNC.RECONVERGENT B0 ;  /* 0x0000000000007941 */ /* 0x000fea0003800200 */
.L_x_437:
        /* <DEDUP_REMOVED lines=12> */
[----:B0-----:R-:W-:Y:S02]  /*0c70*/  IMAD.MOV.U32 R7, RZ, RZ, RZ ;  /* 0x000000ffff077224 */ /* 0x001fe400078e00ff */
[----:B------:R-:W-:-:S07]  /*0c80*/  IMAD.MOV.U32 R9, RZ, RZ, -0x1 ;  /* 0xffffffffff097424 */ /* 0x000fce00078e00ff */
.L_x_439:
[----:B------:R-:W-:-:S04]  /*0c90*/  IMAD.WIDE R4, R8, 0x4, R2 ;  /* 0x0000000408047825 */ /* 0x000fc800078e0202 */
[----:B------:R-:W-:Y:S01]  /*0ca0*/  VIADD R7, R7, 0x1 ;  /* 0x0000000107077836 */ /* 0x000fe20000000000 */
[----:B------:R0:W-:Y:S01]  /*0cb0*/  STG.E desc[UR12][R4.64], R9 ;  /* 0x0000000904007986 */ /* 0x0001e2000c10190c */
[----:B------:R-:W-:-:S03]  /*0cc0*/  VIADD R8, R8, 0x200 ;  /* 0x0000020008087836 */ /* 0x000fc60000000000 */
[----:B------:R-:W-:-:S13]  /*0cd0*/  ISETP.NE.AND P0, PT, R7, R0, PT ;  /* 0x000000000700720c */ /* 0x000fda0003f05270 */
[----:B0-----:R-:W-:Y:S05]  /*0ce0*/  @P0 BRA `(.L_x_439) ;  /* 0xfffffffc00e80947 */ /* 0x001fea000383ffff */
[----:B------:R-:W-:Y:S05]  /*0cf0*/  EXIT ;  /* 0x000000000000794d */ /* 0x000fea0003800000 */
.L_x_423:
        /* <DEDUP_REMOVED lines=18> */
[----:B------:R-:W-:Y:S01]  /*0e20*/  IMAD.U32 R4, RZ, RZ, UR9 ;  /* 0x00000009ff047e24 */ /* 0x000fe2000f8e00ff */
[----:B------:R-:W-:Y:S01]  /*0e30*/  ULEA.HI.X UR7, UR6, UR17, UR5, 0x2, UP0 ;  /* 0x0000001106077291 */ /* 0x000fe200080f1405 */
[----:B------:R-:W-:Y:S01]  /*0e40*/  IMAD R12, R7, 0x4, R6 ;  /* 0x00000004070c7824 */ /* 0x000fe200078e0206 */
[----:B------:R-:W-:Y:S02]  /*0e50*/  UIADD3 UR6, UPT, UPT, UR15, UR6, URZ ;  /* 0x000000060f067290 */ /* 0x000fe4000fffe0ff */
[----:B------:R-:W-:Y:S01]  /*0e60*/  ULEA.HI.X UR5, UR15, UR7, UR10, 0x2, UP1 ;  /* 0x000000070f057291 */ /* 0x000fe200088f140a */
[----:B------:R-:W-:Y:S01]  /*0e70*/  IMAD.U32 R2, RZ, RZ, UR11 ;  /* 0x0000000bff027e24 */ /* 0x000fe2000f8e00ff */
[----:B------:R-:W-:Y:S01]  /*0e80*/  ULEA UR6, UR6, UR16, 0x2 ;  /* 0x0000001006067291 */ /* 0x000fe2000f8e10ff */
[----:B------:R-:W-:Y:S01]  /*0e90*/  @!P0 STS [UR8+0x4004], RZ ;  /* 0x004004ffff008988 */ /* 0x000fe20008000808 */
[----:B------:R-:W-:Y:S02]  /*0ea0*/  IMAD.U32 R5, RZ, RZ, UR7 ;  /* 0x00000007ff057e24 */ /* 0x000fe4000f8e00ff */
[----:B------:R-:W-:Y:S01]  /*0eb0*/  IMAD.U32 R3, RZ, RZ, UR5 ;  /* 0x00000005ff037e24 */ /* 0x000fe2000f8e00ff */
[----:B------:R-:W-:Y:S01]  /*0ec0*/  @!P0 STS [UR8+0x400c], RZ ;  /* 0x00400cffff008988 */ /* 0x000fe20008000808 */
[----:B------:R-:W-:Y:S01]  /*0ed0*/  BAR.SYNC.DEFER_BLOCKING 0x0 ;  /* 0x0000000000007b1d */ /* 0x000fe20000010000 */
[----:B----4-:R-:W-:-:S05]  /*0ee0*/  ISETP.NE.AND P0, PT, R10, 0x1, PT ;  /* 0x000000010a00780c */ /* 0x010fca0003f05270 */
        /* <DEDUP_REMOVED lines=14> */
[----:B------:R-:W-:-:S04]  /*0fd0*/  VIMNMX R14, PT, PT, R8, UR7, PT ;  /* 0x00000007080e7c48 */ /* 0x000fc8000bfe0100 */
[----:B------:R-:W-:Y:S01]  /*0fe0*/  ISETP.GE.U32.AND P0, PT, R7, R14, PT ;  /* 0x0000000e0700720c */ /* 0x000fe20003f06070 */
[----:B------:R-:W-:Y:S02]  /*0ff0*/  IMAD.IADD R9, R8, 0x1, -R14 ;  /* 0x0000000108097824 */ /* 0x000fe400078e0a0e */
[----:B------:R-:W-:-:S03]  /*1000*/  IMAD.IADD R13, R14, 0x1, R7 ;  /* 0x000000010e0d7824 */ /* 0x000fc600078e0207 */
[----:B------:R-:W-:-:S04]  /*1010*/  SHF.R.S32.HI R10, RZ, 0x1f, R9 ;  /* 0x0000001fff0a7819 */ /* 0x000fc80000011409 */
[----:B------:R-:W-:-:S04]  /*1020*/  LEA.HI R10, R10, R9, RZ, 0x2 ;  /* 0x000000090a0a7211 */ /* 0x000fc800078f10ff */
[----:B------:R-:W-:-:S04]  /*1030*/  SHF.R.S32.HI R16, RZ, 0x2, R10 ;  /* 0x00000002ff107819 */ /* 0x000fc8000001140a */
[C---:B------:R-:W-:Y:S01]  /*1040*/  ISETP.GT.AND P2, PT, R16.reuse, R7, PT ;  /* 0x000000071000720c */ /* 0x040fe20003f44270 */
[----:B------:R-:W-:-:S05]  /*1050*/  IMAD R13, R16, 0x4, R13 ;  /* 0x00000004100d7824 */ /* 0x000fca00078e020d */
[----:B------:R-:W-:-:S07]  /*1060*/  ISETP.GE.AND P1, PT, R13, R8, PT ;  /* 0x000000080d00720c */ /* 0x000fce0003f26270 */
[----:B------:R-:W-:Y:S06]  /*1070*/  @!P2 BRA `(.L_x_443) ;  /* 0x0000000000bca947 */ /* 0x000fec0003800000 */
[----:B------:R-:W-:Y:S02]  /*1080*/  IMAD.MOV.U32 R17, RZ, RZ, R7 ;  /* 0x000000ffff117224 */ /* 0x000fe400078e0007 */
[----:B------:R-:W-:-:S04]  /*1090*/  IMAD.WIDE R14, R14, 0x4, R2 ;  /* 0x000000040e0e7825 */ /* 0x000fc800078e0202 */
[----:B------:R-:W-:-:S07]  /*10a0*/  VIADD R18, R6, 0x8a0 ;  /* 0x000008a006127836 */ /* 0x000fce0000000000 */
.L_x_444:
        /* <DEDUP_REMOVED lines=44> */
.L_x_443:
[----:B------:R-:W-:Y:S05]  /*1370*/  BSYNC.RECONVERGENT B1 ;  /* 0x0000000000017941 */ /* 0x000fea0003800200 */
.L_x_442:
[----:B------:R-:W-:Y:S01]  /*1380*/  BSSY.RECONVERGENT B1, `(.L_x_445) ;  /* 0x000000d000017945 */ /* 0x000fe20003800200 */
[----:B-1----:R-:W-:-:S03]  /*1390*/  IMAD.WIDE.U32 R8, R7, 0x4, R2 ;  /* 0x0000000407087825 */ /* 0x002fc600078e0002 */
[----:B------:R-:W-:Y:S05]  /*13a0*/  @P0 BRA `(.L_x_446) ;  /* 0x0000000000280947 */ /* 0x000fea0003800000 */
        /* <DEDUP_REMOVED lines=10> */
.L_x_446:
[----:B------:R-:W-:Y:S05]  /*1450*/  BSYNC.RECONVERGENT B1 ;  /* 0x0000000000017941 */ /* 0x000fea0003800200 */
.L_x_445:
[----:B------:R-:W-:Y:S05]  /*1460*/  @P1 BRA `(.L_x_447) ;  /* 0x0000000c00a81947 */ /* 0x000fea0003800000 */
[----:B------:R-:W-:-:S06]  /*1470*/  IMAD.WIDE R8, R13, 0x4, R2 ;  /* 0x000000040d087825 */ /* 0x000fcc00078e0202 */
        /* <DEDUP_REMOVED lines=11> */
.L_x_441:
[----:B------:R-:W-:-:S05]  /*1530*/  VIADD R13, R7, UR15 ;  /* 0x0000000f070d7c36 */ /* 0x000fca0008000000 */
[----:B------:R-:W-:-:S13]  /*1540*/  ISETP.GE.AND P0, PT, R13, R0, PT ;  /* 0x000000000d00720c */ /* 0x000fda0003f06270 */
[----:B------:R-:W-:Y:S05]  /*1550*/  @P0 BRA `(.L_x_447) ;  /* 0x0000000c006c0947 */ /* 0x000fea0003800000 */
[----:B------:R-:W-:Y:S01]  /*1560*/  LOP3.LUT R8, RZ, R7, RZ, 0x33, !PT ;  /* 0x00000007ff087212 */ /* 0x000fe200078e33ff */
[----:B------:R-:W-:Y:S01]  /*1570*/  BSSY.RECONVERGENT B1, `(.L_x_448) ;  /* 0x0000074000017945 */ /* 0x000fe20003800200 */
[----:B------:R-:W-:-:S04]  /*1580*/  VIADDMNMX R11, R13, 0x200, R0, !PT ;  /* 0x000002000d0b7846 */ /* 0x000fc80007800100 */
[----:B------:R-:W-:-:S04]  /*1590*/  IADD3 R11, PT, PT, R11, -UR15, R8 ;  /* 0x8000000f0b0b7c10 */ /* 0x000fc8000fffe008 */
[C---:B------:R-:W-:Y:S02]  /*15a0*/  ISETP.GE.U32.AND P1, PT, R11.reuse, 0xe00, PT ;  /* 0x00000e000b00780c */ /* 0x040fe40003f26070 */
[----:B------:R-:W-:-:S04]  /*15b0*/  LEA.HI R16, R11, 0x1, RZ, 0x17 ;  /* 0x000000010b107811 */ /* 0x000fc800078fb8ff */
[----:B------:R-:W-:-:S04]  /*15c0*/  LOP3.LUT R29, R16, 0x7, RZ, 0xc0, !PT ;  /* 0x00000007101d7812 */ /* 0x000fc800078ec0ff */
[----:B------:R-:W-:-:S03]  /*15d0*/  ISETP.NE.AND P0, PT, R29, RZ, PT ;  /* 0x000000ff1d00720c */ /* 0x000fc60003f05270 */
[----:B------:R-:W-:Y:S10]  /*15e0*/  @!P1 BRA `(.L_x_449) ;  /* 0x0000000400b09947 */ /* 0x000ff40003800000 */
[----:B------:R-:W-:Y:S01]  /*15f0*/  LOP3.LUT R17, R16, 0xfffff8, RZ, 0xc0, !PT ;  /* 0x00fffff810117812 */ /* 0x000fe200078ec0ff */
[----:B------:R-:W-:-:S07]  /*1600*/  IMAD.MOV.U32 R18, RZ, RZ, RZ ;  /* 0x000000ffff127224 */ /* 0x000fce00078e00ff */
.L_x_450:
[----:B-1----:R-:W-:-:S04]  /*1610*/  IMAD R9, R13, R10, RZ ;  /* 0x0000000a0d097224 */ /* 0x002fc800078e02ff */
[----:B------:R-:W-:Y:S02]  /*1620*/  IMAD R25, R10, 0x200, R9 ;  /* 0x000002000a197824 */ /* 0x000fe400078e0209 */
[----:B------:R-:W-:-:S04]  /*1630*/  IMAD.WIDE R22, R9, 0x4, R4 ;  /* 0x0000000409167825 */ /* 0x000fc800078e0204 */
[----:B------:R-:W-:Y:S01]  /*1640*/  IMAD.WIDE R24, R25, 0x4, R4 ;  /* 0x0000000419187825 */ /* 0x000fe200078e0204 */
[----:B------:R1:W2:Y:S03]  /*1650*/  LDG.E R19, desc[UR12][R22.64] ;  /* 0x0000000c16137981 */ /* 0x0002a6000c1e1900 */
[C-C-:B------:R-:W-:Y:S01]  /*1660*/  IMAD R21, R10.reuse, 0x400, R9.reuse ;  /* 0x000004000a157824 */ /* 0x140fe200078e0209 */
[----:B------:R3:W4:Y:S01]  /*1670*/  LDG.E R28, desc[UR12][R24.64] ;  /* 0x0000000c181c7981 */ /* 0x000722000c1e1900 */
[C---:B------:R-:W-:Y:S02]  /*1680*/  IMAD R27, R10.reuse, 0x800, R9 ;  /* 0x000008000a1b7824 */ /* 0x040fe400078e0209 */
[----:B------:R-:W-:Y:S02]  /*1690*/  IMAD R9, R10, 0x200, R21 ;  /* 0x000002000a097824 */ /* 0x000fe400078e0215 */
[----:B------:R-:W-:-:S04]  /*16a0*/  IMAD.WIDE R20, R21, 0x4, R4 ;  /* 0x0000000415147825 */ /* 0x000fc800078e0204 */
[--C-:B------:R-:W-:Y:S02]  /*16b0*/  IMAD.WIDE R14, R27, 0x4, R4.reuse ;  /* 0x000000041b0e7825 */ /* 0x100fe400078e0204 */
[----:B------:R2:W5:Y:S02]  /*16c0*/  LDG.E R20, desc[UR12][R20.64] ;  /* 0x0000000c14147981 */ /* 0x000564000c1e1900 */
[----:B------:R-:W-:Y:S02]  /*16d0*/  IMAD.WIDE R8, R9, 0x4, R4 ;  /* 0x0000000409087825 */ /* 0x000fe400078e0204 */
[----:B------:R5:W5:Y:S02]  /*16e0*/  LDG.E R14, desc[UR12][R14.64] ;  /* 0x0000000c0e0e7981 */ /* 0x000b64000c1e1900 */
[----:B------:R-:W-:Y:S02]  /*16f0*/  IMAD R31, R10, 0x200, R27 ;  /* 0x000002000a1f7824 */ /* 0x000fe400078e021b */
[----:B------:R-:W5:Y:S02]  /*1700*/  LDG.E R8, desc[UR12][R8.64] ;  /* 0x0000000c08087981 */ /* 0x000f64000c1e1900 */
[----:B-1----:R-:W-:-:S04]  /*1710*/  IMAD.WIDE R22, R31, 0x4, R4 ;  /* 0x000000041f167825 */ /* 0x002fc800078e0204 */
[----:B------:R-:W-:Y:S02]  /*1720*/  IMAD R27, R10, 0x400, R27 ;  /* 0x000004000a1b7824 */ /* 0x000fe400078e021b */
[----:B------:R1:W5:Y:S02]  /*1730*/  LDG.E R22, desc[UR12][R22.64] ;  /* 0x0000000c16167981 */ /* 0x000364000c1e1900 */
[----:B---3--:R-:W-:-:S04]  /*1740*/  IMAD.WIDE R24, R27, 0x4, R4 ;  /* 0x000000041b187825 */ /* 0x008fc800078e0204 */
[----:B------:R-:W-:Y:S02]  /*1750*/  IMAD R27, R10, 0x200, R27 ;  /* 0x000002000a1b7824 */ /* 0x000fe400078e021b */
[----:B------:R3:W3:Y:S02]  /*1760*/  LDG.E R24, desc[UR12][R24.64] ;  /* 0x0000000c18187981 */ /* 0x0006e4000c1e1900 */
[----:B------:R-:W-:-:S06]  /*1770*/  IMAD.WIDE R26, R27, 0x4, R4 ;  /* 0x000000041b1a7825 */ /* 0x000fcc00078e0204 */
[----:B------:R-:W3:Y:S01]  /*1780*/  LDG.E R26, desc[UR12][R26.64] ;  /* 0x0000000c1a1a7981 */ /* 0x000ee2000c1e1900 */
[----:B------:R-:W-:Y:S02]  /*1790*/  VIADD R18, R18, 0x8 ;  /* 0x0000000812127836 */ /* 0x000fe40000000000 */
[----:B------:R-:W-:Y:S01]  /*17a0*/  VIADD R13, R13, 0x1000 ;  /* 0x000010000d0d7836 */ /* 0x000fe20000000000 */
[----:B--2---:R-:W1:Y:S08]  /*17b0*/  F2F.F16.F32 R21, R19 ;  /* 0x0000001300157304 */ /* 0x004e700000200800 */
[----:B----4-:R-:W3:Y:S08]  /*17c0*/  F2F.F16.F32 R28, R28 ;  /* 0x0000001c001c7304 */ /* 0x010ef00000200800 */
[----:B-----5:R-:W2:Y:S01]  /*17d0*/  F2F.F16.F32 R15, R20 ;  /* 0x00000014000f7304 */ /* 0x020ea20000200800 */
[----:B-1----:R-:W-:-:S07]  /*17e0*/  PRMT R23, R21, 0x9910, RZ ;  /* 0x0000991015177816 */ /* 0x002fce00000000ff */
[----:B------:R-:W1:Y:S01]  /*17f0*/  F2F.F16.F32 R14, R14 ;  /* 0x0000000e000e7304 */ /* 0x000e620000200800 */
[----:B---3--:R-:W-:-:S07]  /*1800*/  PRMT R25, R28, 0x9910, RZ ;  /* 0x000099101c197816 */ /* 0x008fce00000000ff */
[----:B------:R-:W3:Y:S01]  /*1810*/  F2F.F16.F32 R8, R8 ;  /* 0x0000000800087304 */ /* 0x000ee20000200800 */
[----:B------:R-:W-:Y:S01]  /*1820*/  ISETP.GE.AND P6, PT, R23, RZ, PT ;  /* 0x000000ff1700720c */ /* 0x000fe20003fc6270 */
[----:B------:R-:W-:-:S06]  /*1830*/  IMAD.MOV.U32 R23, RZ, RZ, R25 ;  /* 0x000000ffff177224 */ /* 0x000fcc00078e0019 */
[----:B------:R3:W4:Y:S01]  /*1840*/  F2F.F16.F32 R9, R22 ;  /* 0x0000001600097304 */ /* 0x0007220000200800 */
[----:B--2---:R-:W-:Y:S02]  /*1850*/  PRMT R20, R15, 0x9910, RZ ;  /* 0x000099100f147816 */ /* 0x004fe400000000ff */
[----:B------:R-:W-:Y:S02]  /*1860*/  ISETP.GE.AND P1, PT, R23, RZ, PT ;  /* 0x000000ff1700720c */ /* 0x000fe40003f26270 */
[----:B-1----:R-:W-:-:S03]  /*1870*/  PRMT R23, R14, 0x9910, RZ ;  /* 0x000099100e177816 */ /* 0x002fc600000000ff */
[----:B------:R-:W1:Y:S01]  /*1880*/  F2F.F16.F32 R19, R24 ;  /* 0x0000001800137304 */ /* 0x000e620000200800 */
[----:B---3--:R-:W-:Y:S02]  /*1890*/  PRMT R22, R8, 0x9910, RZ ;  /* 0x0000991008167816 */ /* 0x008fe400000000ff */
[----:B------:R-:W-:Y:S02]  /*18a0*/  ISETP.GE.AND P2, PT, R20, RZ, PT ;  /* 0x000000ff1400720c */ /* 0x000fe40003f46270 */
[----:B------:R-:W-:Y:S01]  /*18b0*/  ISETP.GE.AND P3, PT, R22, RZ, PT ;  /* 0x000000ff1600720c */ /* 0x000fe20003f66270 */
[----:B------:R-:W-:Y:S02]  /*18c0*/  IMAD.MOV.U32 R22, RZ, RZ, R23 ;  /* 0x000000ffff167224 */ /* 0x000fe400078e0017 */
[----:B------:R-:W2:Y:S01]  /*18d0*/  F2F.F16.F32 R20, R26 ;  /* 0x0000001a00147304 */ /* 0x000ea20000200800 */
[----:B----4-:R-:W-:Y:S02]  /*18e0*/  PRMT R23, R9, 0x9910, RZ ;  /* 0x0000991009177816 */ /* 0x010fe400000000ff */
[----:B------:R-:W-:-:S03]  /*18f0*/  ISETP.GE.AND P4, PT, R22, RZ, PT ;  /* 0x000000ff1600720c */ /* 0x000fc60003f86270 */
[----:B------:R-:W-:Y:S01]  /*1900*/  IMAD.MOV.U32 R22, RZ, RZ, R23 ;  /* 0x000000ffff167224 */ /* 0x000fe200078e0017 */
[----:B-1----:R-:W-:-:S04]  /*1910*/  PRMT R23, R19, 0x9910, RZ ;  /* 0x0000991013177816 */ /* 0x002fc800000000ff */
[----:B------:R-:W-:Y:S01]  /*1920*/  ISETP.GE.AND P5, PT, R22, RZ, PT ;  /* 0x000000ff1600720c */ /* 0x000fe20003fa6270 */
[----:B------:R-:W-:Y:S01]  /*1930*/  IMAD.MOV.U32 R22, RZ, RZ, R23 ;  /* 0x000000ffff167224 */ /* 0x000fe200078e0017 */
[----:B--2---:R-:W-:Y:S02]  /*1940*/  PRMT R23, R20, 0x9910, RZ ;  /* 0x0000991014177816 */ /* 0x004fe400000000ff */
[----:B------:R-:W-:Y:S02]  /*1950*/  @P6 LOP3.LUT R21, R21, 0x7fe0, RZ, 0xc, !PT ;  /* 0x00007fe015156812 */ /* 0x000fe400078e0cff */
[----:B------:R-:W-:Y:S01]  /*1960*/  ISETP.GE.AND P6, PT, R22, RZ, PT ;  /* 0x000000ff1600720c */ /* 0x000fe20003fc6270 */
[----:B------:R-:W-:Y:S01]  /*1970*/  IMAD.MOV.U32 R22, RZ, RZ, R23 ;  /* 0x000000ffff167224 */ /* 0x000fe200078e0017 */
[----:B------:R-:W-:Y:S02]  /*1980*/  @P1 LOP3.LUT R28, R28, 0x7fe0, RZ, 0xc, !PT ;  /* 0x00007fe01c1c1812 */ /* 0x000fe400078e0cff */
[----:B------:R-:W-:-:S02]  /*1990*/  LOP3.LUT R21, R21, 0xffff, RZ, 0xc0, !PT ;  /* 0x0000ffff15157812 */ /* 0x000fc400078ec0ff */
[----:B------:R-:W-:Y:S02]  /*19a0*/  ISETP.GE.AND P1, PT, R22, RZ, PT ;  /* 0x000000ff1600720c */ /* 0x000fe40003f26270 */
[----:B------:R-:W-:Y:S02]  /*19b0*/  LOP3.LUT R22, R28, 0xffff, RZ, 0xc0, !PT ;  /* 0x0000ffff1c167812 */ /* 0x000fe400078ec0ff */
[----:B------:R-:W-:Y:S02]  /*19c0*/  @P2 LOP3.LUT R15, R15, 0x7fe0, RZ, 0xc, !PT ;  /* 0x00007fe00f0f2812 */ /* 0x000fe400078e0cff */
[----:B------:R-:W-:Y:S02]  /*19d0*/  SHF.R.U32.HI R21, RZ, 0x5, R21 ;  /* 0x00000005ff157819 */ /* 0x000fe40000011615 */
[----:B------:R-:W-:Y:S02]  /*19e0*/  SHF.R.U32.HI R22, RZ, 0x5, R22 ;  /* 0x00000005ff167819 */ /* 0x000fe40000011616 */
[----:B------:R-:W-:Y:S01]  /*19f0*/  LOP3.LUT R23, R15, 0xffff, RZ, 0xc0, !PT ;  /* 0x0000ffff0f177812 */ /* 0x000fe200078ec0ff */
[----:B------:R-:W-:Y:S01]  /*1a00*/  VIADD R15, R6, 0x8a0 ;  /* 0x000008a0060f7836 */ /* 0x000fe20000000000 */
[----:B------:R-:W-:-:S02]  /*1a10*/  LOP3.LUT R24, R21, 0xffff, RZ, 0xc0, !PT ;  /* 0x0000ffff15187812 */ /* 0x000fc400078ec0ff */
[----:B------:R-:W-:Y:S02]  /*1a20*/  @P4 LOP3.LUT R14, R14, 0x7fe0, RZ, 0xc, !PT ;  /* 0x00007fe00e0e4812 */ /* 0x000fe400078e0cff */
[----:B------:R-:W-:Y:S02]  /*1a30*/  LOP3.LUT R22, R22, 0xffff, RZ, 0xc0, !PT ;  /* 0x0000ffff16167812 */ /* 0x000fe400078ec0ff */
[----:B------:R-:W-:Y:S01]  /*1a40*/  @P3 LOP3.LUT R8, R8, 0x7fe0, RZ, 0xc, !PT ;  /* 0x00007fe008083812 */ /* 0x000fe200078e0cff */
[--C-:B------:R-:W-:Y:S01]  /*1a50*/  IMAD R21, R24, 0x4, R15.reuse ;  /* 0x0000000418157824 */ /* 0x100fe200078e020f */
[----:B------:R-:W-:Y:S02]  /*1a60*/  LOP3.LUT R14, R14, 0xffff, RZ, 0xc0, !PT ;  /* 0x0000ffff0e0e7812 */ /* 0x000fe400078ec0ff */
[----:B------:R-:W-:Y:S01]  /*1a70*/  @P5 LOP3.LUT R9, R9, 0x7fe0, RZ, 0xc, !PT ;  /* 0x00007fe009095812 */ /* 0x000fe200078e0cff */
[----:B------:R-:W-:Y:S01]  /*1a80*/  IMAD R22, R22, 0x4, R15 ;  /* 0x0000000416167824 */ /* 0x000fe200078e020f */
[----:B------:R-:W-:Y:S01]  /*1a90*/  @P6 LOP3.LUT R19, R19, 0x7fe0, RZ, 0xc, !PT ;  /* 0x00007fe013136812 */ /* 0x000fe200078e0cff */
[----:B------:R-:W-:Y:S01]  /*1aa0*/  ATOMS.POPC.INC.32 RZ, [R21+URZ] ;  /* 0x0000000015ff7f8c */ /* 0x000fe2000d8000ff */
[----:B------:R-:W-:-:S02]  /*1ab0*/  LOP3.LUT R8, R8, 0xffff, RZ, 0xc0, !PT ;  /* 0x0000ffff08087812 */ /* 0x000fc400078ec0ff */
[----:B------:R-:W-:Y:S01]  /*1ac0*/  @P1 LOP3.LUT R20, R20, 0x7fe0, RZ, 0xc, !PT ;  /* 0x00007fe014141812 */ /* 0x000fe200078e0cff */
[----:B------:R1:W-:Y:S01]  /*1ad0*/  ATOMS.POPC.INC.32 RZ, [R22+URZ] ;  /* 0x0000000016ff7f8c */ /* 0x0003e2000d8000ff */
[----:B------:R-:W-:Y:S02]  /*1ae0*/  SHF.R.U32.HI R23, RZ, 0x5, R23 ;  /* 0x00000005ff177819 */ /* 0x000fe40000011617 */
[----:B------:R-:W-:Y:S02]  /*1af0*/  SHF.R.U32.HI R14, RZ, 0x5, R14 ;  /* 0x00000005ff0e7819 */ /* 0x000fe4000001160e */
[----:B------:R-:W-:Y:S02]  /*1b00*/  LOP3.LUT R9, R9, 0xffff, RZ, 0xc0, !PT ;  /* 0x0000ffff09097812 */ /* 0x000fe400078ec0ff */
[----:B------:R-:W-:Y:S02]  /*1b10*/  LOP3.LUT R19, R19, 0xffff, RZ, 0xc0, !PT ;  /* 0x0000ffff13137812 */ /* 0x000fe400078ec0ff */
[----:B------:R-:W-:-:S02]  /*1b20*/  SHF.R.U32.HI R8, RZ, 0x5, R8 ;  /* 0x00000005ff087819 */ /* 0x000fc40000011608 */
[----:B------:R-:W-:Y:S02]  /*1b30*/  LOP3.LUT R20, R20, 0xffff, RZ, 0xc0, !PT ;  /* 0x0000ffff14147812 */ /* 0x000fe400078ec0ff */
[----:B------:R-:W-:Y:S02]  /*1b40*/  LOP3.LUT R26, R23, 0xffff, RZ, 0xc0, !PT ;  /* 0x0000ffff171a7812 */ /* 0x000fe400078ec0ff */
[----:B-1----:R-:W-:Y:S02]  /*1b50*/  LOP3.LUT R22, R14, 0xffff, RZ, 0xc0, !PT ;  /* 0x0000ffff0e167812 */ /* 0x002fe400078ec0ff */
[----:B------:R-:W-:Y:S02]  /*1b60*/  SHF.R.U32.HI R9, RZ, 0x5, R9 ;  /* 0x00000005ff097819 */ /* 0x000fe40000011609 */
[----:B------:R-:W-:Y:S02]  /*1b70*/  SHF.R.U32.HI R14, RZ, 0x5, R19 ;  /* 0x00000005ff0e7819 */ /* 0x000fe40000011613 */
[----:B------:R-:W-:-:S02]  /*1b80*/  LOP3.LUT R8, R8, 0xffff, RZ, 0xc0, !PT ;  /* 0x0000ffff08087812 */ /* 0x000fc400078ec0ff */
[----:B------:R-:W-:Y:S01]  /*1b90*/  SHF.R.U32.HI R19, RZ, 0x5, R20 ;  /* 0x00000005ff137819 */ /* 0x000fe20000011614 */
[--C-:B------:R-:W-:Y:S01]  /*1ba0*/  IMAD R23, R26, 0x4, R15.reuse ;  /* 0x000000041a177824 */ /* 0x100fe200078e020f */
[----:B------:R-:W-:Y:S02]  /*1bb0*/  LOP3.LUT R20, R9, 0xffff, RZ, 0xc0, !PT ;  /* 0x0000ffff09147812 */ /* 0x000fe400078ec0ff */
[----:B------:R-:W-:Y:S02]  /*1bc0*/  ISETP.NE.AND P1, PT, R18, R17, PT ;  /* 0x000000111200720c */ /* 0x000fe40003f25270 */
[----:B------:R-:W-:Y:S01]  /*1bd0*/  LOP3.LUT R24, R14, 0xffff, RZ, 0xc0, !PT ;  /* 0x0000ffff0e187812 */ /* 0x000fe200078ec0ff */
[--C-:B------:R-:W-:Y:S01]  /*1be0*/  IMAD R8, R8, 0x4, R15.reuse ;  /* 0x0000000408087824 */ /* 0x100fe200078e020f */
[----:B------:R-:W-:Y:S01]  /*1bf0*/  LOP3.LUT R26, R19, 0xffff, RZ, 0xc0, !PT ;  /* 0x0000ffff131a7812 */ /* 0x000fe200078ec0ff */
[--C-:B------:R-:W-:Y:S01]  /*1c00*/  IMAD R9, R22, 0x4, R15.reuse ;  /* 0x0000000416097824 */ /* 0x100fe200078e020f */
[----:B------:R1:W-:Y:S01]  /*1c10*/  ATOMS.POPC.INC.32 RZ, [R23+URZ] ;  /* 0x0000000017ff7f8c */ /* 0x0003e2000d8000ff */
[----:B------:R-:W-:-:S02]  /*1c20*/  IMAD R14, R20, 0x4, R15 ;  /* 0x00000004140e7824 */ /* 0x000fc400078e020f */
[--C-:B------:R-:W-:Y:S01]  /*1c30*/  IMAD R19, R24, 0x4, R15.reuse ;  /* 0x0000000418137824 */ /* 0x100fe200078e020f */
[----:B------:R1:W-:Y:S01]  /*1c40*/  ATOMS.POPC.INC.32 RZ, [R8+URZ] ;  /* 0x0000000008ff7f8c */ /* 0x0003e2000d8000ff */
[----:B------:R-:W-:-:S03]  /*1c50*/  IMAD R15, R26, 0x4, R15 ;  /* 0x000000041a0f7824 */ /* 0x000fc600078e020f */
[----:B------:R1:W-:Y:S04]  /*1c60*/  ATOMS.POPC.INC.32 RZ, [R9+URZ] ;  /* 0x0000000009ff7f8c */ /* 0x0003e8000d8000ff */
[----:B------:R1:W-:Y:S04]  /*1c70*/  ATOMS.POPC.INC.32 RZ, [R14+URZ] ;  /* 0x000000000eff7f8c */ /* 0x0003e8000d8000ff */
[----:B------:R1:W-:Y:S04]  /*1c80*/  ATOMS.POPC.INC.32 RZ, [R19+URZ] ;  /* 0x0000000013ff7f8c */ /* 0x0003e8000d8000ff */
[----:B------:R1:W-:Y:S01]  /*1c90*/  ATOMS.POPC.INC.32 RZ, [R15+URZ] ;  /* 0x000000000fff7f8c */ /* 0x0003e2000d8000ff */
[----:B------:R-:W-:Y:S05]  /*1ca0*/  @P1 BRA `(.L_x_450) ;  /* 0xfffffff800581947 */ /* 0x000fea000383ffff */
.L_x_449:
[----:B------:R-:W-:Y:S05]  /*1cb0*/  BSYNC.RECONVERGENT B1 ;  /* 0x0000000000017941 */ /* 0x000fea0003800200 */
.L_x_448:
        /* <DEDUP_REMOVED lines=55> */
.L_x_452:
[----:B------:R-:W-:Y:S05]  /*2030*/  BSYNC.RECONVERGENT B1 ;  /* 0x0000000000017941 */ /* 0x000fea0003800200 */
.L_x_451:
        /* <DEDUP_REMOVED lines=9> */
[----:B------:R-:W2:Y:S04]  /*20d0*/  LDG.E R8, desc[UR12][R8.64] ;  /* 0x0000000c08087981 */ /* 0x000ea8000c1e1900 */
[----:B------:R-:W3:Y:S01]  /*20e0*/  LDG.E R14, desc[UR12][R14.64] ;  /* 0x0000000c0e0e7981 */ /* 0x000ee2000c1e1900 */
[----:B------:R-:W-:Y:S01]  /*20f0*/  VIADD R13, R13, 0x400 ;  /* 0x000004000d0d7836 */ /* 0x000fe20000000000 */
[----:B--2---:R1:W2:Y:S08]  /*2100*/  F2F.F16.F32 R11, R8 ;  /* 0x00000008000b7304 */ /* 0x0042b00000200800 */
[----:B---3--:R-:W3:Y:S01]  /*2110*/  F2F.F16.F32 R17, R14 ;  /* 0x0000000e00117304 */ /* 0x008ee20000200800 */
[----:B-1----:R-:W-:Y:S01]  /*2120*/  VIADD R8, R6, 0x8a0 ;  /* 0x000008a006087836 */ /* 0x002fe20000000000 */
[----:B--2---:R-:W-:-:S04]  /*2130*/  PRMT R16, R11, 0x9910, RZ ;  /* 0x000099100b107816 */ /* 0x004fc800000000ff */
[----:B------:R-:W-:Y:S02]  /*2140*/  ISETP.GE.AND P1, PT, R16, RZ, PT ;  /* 0x000000ff1000720c */ /* 0x000fe40003f26270 */
[----:B---3--:R-:W-:-:S04]  /*2150*/  PRMT R18, R17, 0x9910, RZ ;  /* 0x0000991011127816 */ /* 0x008fc800000000ff */
        /* <DEDUP_REMOVED lines=13> */
.L_x_454:
[----:B------:R-:W-:Y:S05]  /*2230*/  BSYNC.RECONVERGENT B1 ;  /* 0x0000000000017941 */ /* 0x000fea0003800200 */
.L_x_453:
[----:B------:R-:W-:Y:S05]  /*2240*/  @P0 BRA `(.L_x_447) ;  /* 0x0000000000300947 */ /* 0x000fea0003800000 */
[----:B-12---:R-:W-:-:S04]  /*2250*/  IMAD R9, R13, R10, RZ ;  /* 0x0000000a0d097224 */ /* 0x006fc800078e02ff */
[----:B------:R-:W-:-:S06]  /*2260*/  IMAD.WIDE R8, R9, 0x4, R4 ;  /* 0x0000000409087825 */ /* 0x000fcc00078e0204 */
[----:B------:R-:W2:Y:S02]  /*2270*/  LDG.E R8, desc[UR12][R8.64] ;  /* 0x0000000c08087981 */ /* 0x000ea4000c1e1900 */
[----:B--2---:R-:W3:Y:S02]  /*2280*/  F2F.F16.F32 R10, R8 ;  /* 0x00000008000a7304 */ /* 0x004ee40000200800 */
[----:B---3--:R-:W-:-:S04]  /*2290*/  PRMT R11, R10, 0x9910, RZ ;  /* 0x000099100a0b7816 */ /* 0x008fc800000000ff */
[----:B------:R-:W-:-:S13]  /*22a0*/  ISETP.GE.AND P0, PT, R11, RZ, PT ;  /* 0x000000ff0b00720c */ /* 0x000fda0003f06270 */
[----:B------:R-:W-:-:S04]  /*22b0*/  @P0 LOP3.LUT R10, R10, 0x7fe0, RZ, 0xc, !PT ;  /* 0x00007fe00a0a0812 */ /* 0x000fc800078e0cff */
[----:B------:R-:W-:-:S04]  /*22c0*/  LOP3.LUT R10, R10, 0xffff, RZ, 0xc0, !PT ;  /* 0x0000ffff0a0a7812 */ /* 0x000fc800078ec0ff */
[----:B------:R-:W-:-:S04]  /*22d0*/  SHF.R.U32.HI R10, RZ, 0x5, R10 ;  /* 0x00000005ff0a7819 */ /* 0x000fc8000001160a */
[----:B------:R-:W-:-:S05]  /*22e0*/  LOP3.LUT R11, R10, 0xffff, RZ, 0xc0, !PT ;  /* 0x0000ffff0a0b7812 */ /* 0x000fca00078ec0ff */
[----:B------:R-:W-:-:S05]  /*22f0*/  IMAD R10, R11, 0x4, R6 ;  /* 0x000000040b0a7824 */ /* 0x000fca00078e0206 */
[----:B------:R4:W-:Y:S02]  /*2300*/  ATOMS.POPC.INC.32 RZ, [R10+URZ+0x8a0] ;  /* 0x0008a0000aff7f8c */ /* 0x0009e4000d8000ff */
.L_x_447:
[----:B------:R-:W-:Y:S05]  /*2310*/  BSYNC.RECONVERGENT B0 ;  /* 0x0000000000007941 */ /* 0x000fea0003800200 */
.L_x_440:
[----:B------:R-:W-:Y:S01]  /*2320*/  BAR.SYNC.DEFER_BLOCKING 0x0 ;  /* 0x0000000000007b1d */ /* 0x000fe20000010000 */
[C---:B-12---:R-:W-:Y:S01]  /*2330*/  LEA.HI R9, R7.reuse, R7, RZ, 0x1c ;  /* 0x0000000707097211 */ /* 0x046fe200078fe0ff */
[----:B------:R-:W-:Y:S01]  /*2340*/  IMAD.MOV.U32 R15, RZ, RZ, RZ ;  /* 0x000000ffff0f7224 */ /* 0x000fe200078e00ff */
[----:B------:R-:W-:-:S03]  /*2350*/  ISETP.GT.U32.AND P2, PT, R7, 0x1f, PT ;  /* 0x0000001f0700780c */ /* 0x000fc60003f44070 */
[----:B------:R-:W-:Y:S01]  /*2360*/  IMAD R14, R9, 0x4, R6 ;  /* 0x00000004090e7824 */ /* 0x000fe200078e0206 */
[----:B------:R-:W1:Y:S01]  /*2370*/  LDCU UR9, c[0x0][0x3a8] ;  /* 0x00007500ff0977ac */ /* 0x000e620008000800 */
[----:B------:R2:W0:Y:S08]  /*2380*/  LDS R13, [R6+0x400c] ;  /* 0x00400c00060d7984 */ /* 0x0004300000000800 */
.L_x_459:
[----:B------:R-:W-:Y:S01]  /*2390*/  IMAD R8, R15, 0x800, R12 ;  /* 0x000008000f087824 */ /* 0x000fe200078e020c */
[----:B------:R-:W-:Y:S05]  /*23a0*/  WARPSYNC.ALL ;  /* 0x0000000000007948 */ /* 0x000fea0003800000 */
[----:B0-----:R-:W5:Y:S01]  /*23b0*/  LDS R9, [R8+0x8a0] ;  /* 0x0008a00008097984 */ /* 0x001f620000000800 */
[----:B------:R-:W-:Y:S06]  /*23c0*/  BAR.SYNC.DEFER_BLOCKING 0x0 ;  /* 0x0000000000007b1d */ /* 0x000fec0000010000 */
[----:B-----5:R0:W-:Y:S02]  /*23d0*/  STS [R14+0x10], R9 ;  /* 0x000010090e007388 */ /* 0x0201e40000000800 */
[----:B------:R-:W-:Y:S06]  /*23e0*/  BAR.SYNC.DEFER_BLOCKING 0x0 ;  /* 0x0000000000007b1d */ /* 0x000fec0000010000 */
[----:B------:R-:W-:Y:S05]  /*23f0*/  @P2 BRA `(.L_x_455) ;  /* 0x0000000400342947 */ /* 0x000fea0003800000 */
[----:B------:R-:W5:Y:S01]  /*2400*/  S2R R7, SR_TID.X ;  /* 0x0000000000077919 */ /* 0x000f620000002100 */
[----:B------:R-:W-:Y:S01]  /*2410*/  UMOV UR7, 0xffffffff ;  /* 0xffffffff00077882 */ /* 0x000fe20000000000 */
[C---:B-----5:R-:W-:Y:S01]  /*2420*/  IMAD R16, R7.reuse, 0x44, R6 ;  /* 0x0000004407107824 */ /* 0x060fe200078e0206 */
[----:B------:R-:W-:-:S04]  /*2430*/  ISETP.NE.AND P1, PT, R7, RZ, PT ;  /* 0x000000ff0700720c */ /* 0x000fc80003f25270 */
[----:B------:R-:W-:Y:S04]  /*2440*/  LDS R27, [R16+0x10] ;  /* 0x00001000101b7984 */ /* 0x000fe80000000800 */
[----:B------:R-:W-:Y:S04]  /*2450*/  LDS R28, [R16+0x14] ;  /* 0x00001400101c7984 */ /* 0x000fe80000000800 */
[----:B------:R-:W5:Y:S04]  /*2460*/  LDS R29, [R16+0x18] ;  /* 0x00001800101d7984 */ /* 0x000f680000000800 */
[----:B------:R-:W-:Y:S04]  /*2470*/  LDS R30, [R16+0x1c] ;  /* 0x00001c00101e7984 */ /* 0x000fe80000000800 */
[----:B------:R-:W1:Y:S04]  /*2480*/  LDS R31, [R16+0x20] ;  /* 0x00002000101f7984 */ /* 0x000e680000000800 */
[----:B---3--:R-:W-:Y:S04]  /*2490*/  LDS R17, [R16+0x24] ;  /* 0x0000240010117984 */ /* 0x008fe80000000800 */
[----:B------:R-:W3:Y:S04]  /*24a0*/  LDS R18, [R16+0x28] ;  /* 0x0000280010127984 */ /* 0x000ee80000000800 */
[----:B------:R-:W-:Y:S04]  /*24b0*/  LDS R19, [R16+0x2c] ;  /* 0x00002c0010137984 */ /* 0x000fe80000000800 */
[----:B------:R-:W4:Y:S04]  /*24c0*/  LDS R20, [R16+0x30] ;  /* 0x0000300010147984 */ /* 0x000f280000000800 */
[----:B------:R-:W-:Y:S04]  /*24d0*/  LDS R21, [R16+0x34] ;  /* 0x0000340010157984 */ /* 0x000fe80000000800 */
[----:B------:R-:W0:Y:S04]  /*24e0*/  LDS R22, [R16+0x38] ;  /* 0x0000380010167984 */ /* 0x000e280000000800 */
[----:B------:R-:W-:Y:S04]  /*24f0*/  LDS R23, [R16+0x3c] ;  /* 0x00003c0010177984 */ /* 0x000fe80000000800 */
[----:B------:R-:W0:Y:S01]  /*2500*/  LDS R24, [R16+0x40] ;  /* 0x0000400010187984 */ /* 0x000e220000000800 */
[----:B-----5:R-:W-:-:S03]  /*2510*/  IADD3 R8, PT, PT, R29, R28, R27 ;  /* 0x0000001c1d087210 */ /* 0x020fc60007ffe01b */
[----:B------:R-:W-:Y:S04]  /*2520*/  LDS R25, [R16+0x44] ;  /* 0x0000440010197984 */ /* 0x000fe80000000800 */
[----:B------:R-:W5:Y:S01]  /*2530*/  LDS R26, [R16+0x48] ;  /* 0x00004800101a7984 */ /* 0x000f620000000800 */
[----:B-1----:R-:W-:-:S03]  /*2540*/  IADD3 R8, PT, PT, R31, R8, R30 ;  /* 0x000000081f087210 */ /* 0x002fc60007ffe01e */
[----:B--2---:R-:W1:Y:S01]  /*2550*/  LDS R6, [R16+0x4c] ;  /* 0x00004c0010067984 */ /* 0x004e620000000800 */
[----:B---3--:R-:W-:-:S04]  /*2560*/  IADD3 R8, PT, PT, R18, R8, R17 ;  /* 0x0000000812087210 */ /* 0x008fc80007ffe011 */
[----:B----4-:R-:W-:-:S04]  /*2570*/  IADD3 R8, PT, PT, R20, R8, R19 ;  /* 0x0000000814087210 */ /* 0x010fc80007ffe013 */
[----:B0-----:R-:W-:-:S04]  /*2580*/  IADD3 R8, PT, PT, R22, R8, R21 ;  /* 0x0000000816087210 */ /* 0x001fc80007ffe015 */
[----:B------:R-:W-:-:S04]  /*2590*/  IADD3 R8, PT, PT, R24, R8, R23 ;  /* 0x0000000818087210 */ /* 0x000fc80007ffe017 */
[----:B-----5:R-:W-:-:S05]  /*25a0*/  IADD3 R9, PT, PT, R26, R8, R25 ;  /* 0x000000081a097210 */ /* 0x020fca0007ffe019 */
        /* <DEDUP_REMOVED lines=11> */
.L_x_832:
        /* <DEDUP_REMOVED lines=39> */
.L_x_455:
[----:B------:R-:W-:Y:S05]  /*28d0*/  WARPSYNC.ALL ;  /* 0x0000000000007948 */ /* 0x000fea0003800000 */
[----:B---3--:R-:W-:Y:S01]  /*28e0*/  IMAD R16, R15, 0x800, R12 ;  /* 0x000008000f107824 */ /* 0x008fe200078e020c */
[----:B------:R-:W-:Y:S01]  /*28f0*/  BAR.SYNC.DEFER_BLOCKING 0x0 ;  /* 0x0000000000007b1d */ /* 0x000fe20000010000 */
[----:B------:R-:W-:-:S07]  /*2900*/  PLOP3.LUT P0, PT, PT, PT, PT, 0x8, 0x80 ;  /* 0x000000000080781c */ /* 0x000fce0003f0e170 */
[----:B------:R-:W3:Y:S01]  /*2910*/  S2UR UR8, SR_CgaCtaId ;  /* 0x00000000000879c3 */ /* 0x000ee20000008800 */
[----:B------:R-:W-:Y:S01]  /*2920*/  UMOV UR7, 0x400 ;  /* 0x0000040000077882 */ /* 0x000fe20000000000 */
[----:B------:R-:W-:Y:S01]  /*2930*/  BSSY.RECONVERGENT B0, `(.L_x_457) ;  /* 0x0000014000007945 */ /* 0x000fe20003800200 */
[----:B------:R-:W0:Y:S01]  /*2940*/  LDS R8, [R14+0x10] ;  /* 0x000010000e087984 */ /* 0x000e220000000800 */
[----:B---3--:R-:W-:-:S06]  /*2950*/  ULEA UR7, UR8, UR7, 0x18 ;  /* 0x0000000708077291 */ /* 0x008fcc000f8ec0ff */
[----:B--2---:R-:W-:-:S05]  /*2960*/  IMAD.U32 R6, RZ, RZ, UR7 ;  /* 0x00000007ff067e24 */ /* 0x004fca000f8e00ff */
[----:B----4-:R-:W2:Y:S01]  /*2970*/  LDS R10, [R6+0x890] ;  /* 0x00089000060a7984 */ /* 0x010ea20000000800 */
[----:B0-----:R-:W-:-:S05]  /*2980*/  IMAD.IADD R11, R8, 0x1, R13 ;  /* 0x00000001080b7824 */ /* 0x001fca00078e020d */
[----:B-1----:R-:W-:Y:S01]  /*2990*/  ISETP.GE.AND P1, PT, R11, UR9, PT ;  /* 0x000000090b007c0c */ /* 0x002fe2000bf26270 */
[----:B------:R0:W-:Y:S01]  /*29a0*/  STS [R16+0x8a0], R11 ;  /* 0x0008a00b10007388 */ /* 0x0001e20000000800 */
[----:B--2---:R-:W-:Y:S01]  /*29b0*/  IMAD.IADD R13, R10, 0x1, R13 ;  /* 0x000000010a0d7824 */ /* 0x004fe200078e020d */
        /* <DEDUP_REMOVED lines=11> */
.L_x_458:
[----:B------:R-:W-:Y:S05]  /*2a70*/  BSYNC.RECONVERGENT B0 ;  /* 0x0000000000007941 */ /* 0x000fea0003800200 */
.L_x_457:
[----:B------:R-:W-:Y:S06]  /*2a80*/  BAR.RED.OR.DEFER_BLOCKING 0x0, P0 ;  /* 0x0000000000007b1d */ /* 0x000fec0000014800 */
[----:B------:R-:W1:Y:S01]  /*2a90*/  B2R.RESULT RZ, P0 ;  /* 0x0000000000ff731c */ /* 0x000e620000004000 */
[C---:B------:R-:W-:Y:S01]  /*2aa0*/  ISETP.LT.U32.AND P1, PT, R15.reuse, 0x3, PT ;  /* 0x000000030f00780c */ /* 0x040fe20003f21070 */
[----:B------:R-:W-:-:S12]  /*2ab0*/  VIADD R15, R15, 0x1 ;  /* 0x000000010f0f7836 */ /* 0x000fd80000000000 */
[----:B-1----:R-:W-:Y:S05]  /*2ac0*/  @!P0 BRA P1, `(.L_x_459) ;  /* 0xfffffff800308947 */ /* 0x002fea000083ffff */
[----:B------:R-:W1:Y:S01]  /*2ad0*/  LDC R8, c[0x0][0x3a4] ;  /* 0x0000e900ff087b82 */ /* 0x000e620000000800 */
[----:B------:R-:W-:Y:S05]  /*2ae0*/  WARPSYNC.ALL ;  /* 0x0000000000007948 */ /* 0x000fea0003800000 */
[----:B------:R-:W-:Y:S01]  /*2af0*/  VIADD R13, R0, -UR15 ;  /* 0x8000000f000d7c36 */ /* 0x000fe20008000000 */
[----:B-1----:R-:W-:Y:S01]  /*2b00*/  ISETP.NE.AND P0, PT, R8, 0x1, PT ;  /* 0x000000010800780c */ /* 0x002fe20003f05270 */
        /* <DEDUP_REMOVED lines=12> */
[----:B------:R-:W-:-:S05]  /*2bd0*/  VIMNMX R18, PT, PT, R13, UR7, PT ;  /* 0x000000070d127c48 */ /* 0x000fca000bfe0100 */
[----:B------:R-:W-:-:S05]  /*2be0*/  IMAD.IADD R8, R13, 0x1, -R18 ;  /* 0x000000010d087824 */ /* 0x000fca00078e0a12 */
[----:B0-----:R-:W-:-:S04]  /*2bf0*/  SHF.R.S32.HI R9, RZ, 0x1f, R8 ;  /* 0x0000001fff097819 */ /* 0x001fc80000011408 */
        /* <DEDUP_REMOVED lines=8> */
.L_x_480:
[----:B--23--:R-:W-:-:S04]  /*2c80*/  SHF.R.S64 R9, RZ, 0x1c, R17 ;  /* 0x0000001cff097819 */ /* 0x00cfc80000001011 */
[----:B------:R-:W-:-:S04]  /*2c90*/  IADD3 R8, P0, PT, R14, R9, RZ ;  /* 0x000000090e087210 */ /* 0x000fc80007f1e0ff */
        /* <DEDUP_REMOVED lines=11> */
[----:B------:R-:W-:Y:S02]  /*2d50*/  ISETP.GE.AND P1, PT, R26, RZ, PT ;  /* 0x000000ff1a00720c */ /* 0x000fe40003f26270 */
[----:B---3--:R-:W-:-:S03]  /*2d60*/  PRMT R26, R25, 0x9910, RZ ;  /* 0x00009910191a7816 */ /* 0x008fc600000000ff */
[----:B------:R-:W-:Y:S02]  /*2d70*/  @P0 LOP3.LUT R22, R22, 0x7fe0, RZ, 0xc, !PT ;  /* 0x00007fe016160812 */ /* 0x000fe400078e0cff */
[----:B------:R-:W-:Y:S02]  /*2d80*/  ISETP.GE.AND P2, PT, R26, RZ, PT ;  /* 0x000000ff1a00720c */ /* 0x000fe40003f46270 */
[----:B------:R-:W-:Y:S02]  /*2d90*/  LOP3.LUT R22, R22, 0xffff, RZ, 0xc0, !PT ;  /* 0x0000ffff16167812 */ /* 0x000fe400078ec0ff */
[----:B----4-:R-:W-:Y:S02]  /*2da0*/  PRMT R26, R21, 0x9910, RZ ;  /* 0x00009910151a7816 */ /* 0x010fe400000000ff */
[----:B------:R-:W-:Y:S02]  /*2db0*/  SHF.R.U32.HI R22, RZ, 0x5, R22 ;  /* 0x00000005ff167819 */ /* 0x000fe40000011616 */
[----:B------:R-:W-:-:S02]  /*2dc0*/  ISETP.GE.AND P3, PT, R26, RZ, PT ;  /* 0x000000ff1a00720c */ /* 0x000fc40003f66270 */
[----:B------:R-:W-:Y:S02]  /*2dd0*/  LOP3.LUT R27, R22, 0xffff, RZ, 0xc0, !PT ;  /* 0x0000ffff161b7812 */ /* 0x000fe400078ec0ff */
[----:B------:R-:W-:Y:S02]  /*2de0*/  @P1 LOP3.LUT R23, R23, 0x7fe0, RZ, 0xc, !PT ;  /* 0x00007fe017171812 */ /* 0x000fe400078e0cff */
[----:B------:R-:W-:Y:S02]  /*2df0*/  @P2 LOP3.LUT R25, R25, 0x7fe0, RZ, 0xc, !PT ;  /* 0x00007fe019192812 */ /* 0x000fe400078e0cff */
[----:B--2---:R-:W-:Y:S02]  /*2e00*/  ISETP.GT.U32.AND P1, PT, R16, R27, PT ;  /* 0x0000001b1000720c */ /* 0x004fe40003f24070 */
[----:B------:R-:W-:Y:S02]  /*2e10*/  LOP3.LUT R23, R23, 0xffff, RZ, 0xc0, !PT ;  /* 0x0000ffff17177812 */ /* 0x000fe400078ec0ff */
[----:B------:R-:W-:-:S02]  /*2e20*/  LOP3.LUT R25, R25, 0xffff, RZ, 0xc0, !PT ;  /* 0x0000ffff19197812 */ /* 0x000fc400078ec0ff */
[----:B------:R-:W-:Y:S02]  /*2e30*/  @P3 LOP3.LUT R21, R21, 0x7fe0, RZ, 0xc, !PT ;  /* 0x00007fe015153812 */ /* 0x000fe400078e0cff */
[----:B------:R-:W-:Y:S02]  /*2e40*/  SHF.R.U32.HI R22, RZ, 0x5, R23 ;  /* 0x00000005ff167819 */ /* 0x000fe40000011617 */
[----:B------:R-:W-:Y:S02]  /*2e50*/  SHF.R.U32.HI R23, RZ, 0x5, R25 ;  /* 0x00000005ff177819 */ /* 0x000fe40000011619 */
[----:B------:R-:W-:Y:S02]  /*2e60*/  LOP3.LUT R21, R21, 0xffff, RZ, 0xc0, !PT ;  /* 0x0000ffff15157812 */ /* 0x000fe400078ec0ff */
[----:B-1----:R-:W-:Y:S02]  /*2e70*/  ISETP.GT.AND P0, PT, R24, 0x800, PT ;  /* 0x000008001800780c */ /* 0x002fe40003f04270 */
[----:B------:R-:W-:-:S02]  /*2e80*/  LOP3.LUT R25, R22, 0xffff, RZ, 0xc0, !PT ;  /* 0x0000ffff16197812 */ /* 0x000fc400078ec0ff */
[----:B------:R-:W-:Y:S02]  /*2e90*/  LOP3.LUT R23, R23, 0xffff, RZ, 0xc0, !PT ;  /* 0x0000ffff17177812 */ /* 0x000fe400078ec0ff */
[----:B------:R-:W-:Y:S02]  /*2ea0*/  SHF.R.U32.HI R21, RZ, 0x5, R21 ;  /* 0x00000005ff157819 */ /* 0x000fe40000011615 */
[C---:B------:R-:W-:Y:S02]  /*2eb0*/  ISETP.NE.OR P6, PT, R16.reuse, R27, P0 ;  /* 0x0000001b1000720c */ /* 0x040fe400007c5670 */
[CC--:B------:R-:W-:Y:S02]  /*2ec0*/  ISETP.GT.U32.AND P5, PT, R16.reuse, R25.reuse, PT ;  /* 0x000000191000720c */ /* 0x0c0fe40003fa4070 */
[C---:B------:R-:W-:Y:S02]  /*2ed0*/  ISETP.NE.OR P4, PT, R16.reuse, R25, P0 ;  /* 0x000000191000720c */ /* 0x040fe40000785670 */
[----:B------:R-:W-:-:S02]  /*2ee0*/  ISETP.GT.U32.AND P3, PT, R16, R23, PT ;  /* 0x000000171000720c */ /* 0x000fc40003f64070 */
        /* <DEDUP_REMOVED lines=22> */
.L_x_465:
[----:B------:R-:W-:Y:S05]  /*3050*/  BSYNC.RECONVERGENT B2 ;  /* 0x0000000000027941 */ /* 0x000fea0003800200 */
.L_x_464:
        /* <DEDUP_REMOVED lines=22> */
.L_x_467:
[----:B------:R-:W-:Y:S05]  /*31c0*/  BSYNC.RECONVERGENT B2 ;  /* 0x0000000000027941 */ /* 0x000fea0003800200 */
.L_x_466:
        /* <DEDUP_REMOVED lines=22> */
.L_x_469:
[----:B------:R-:W-:Y:S05]  /*3330*/  BSYNC.RECONVERGENT B2 ;  /* 0x0000000000027941 */ /* 0x000fea0003800200 */
.L_x_468:
        /* <DEDUP_REMOVED lines=20> */
.L_x_471:
[----:B------:R-:W-:Y:S05]  /*3480*/  BSYNC.RECONVERGENT B2 ;  /* 0x0000000000027941 */ /* 0x000fea0003800200 */
.L_x_470:
[----:B------:R-:W-:Y:S01]  /*3490*/  BSSY.RECONVERGENT B2, `(.L_x_472) ;  /* 0x0000016000027945 */ /* 0x000fe20003800200 */
[----:B--23--:R-:W-:-:S03]  /*34a0*/  VIADD R8, R19, 0x2 ;  /* 0x0000000213087836 */ /* 0x00cfc60000000000 */
        /* <DEDUP_REMOVED lines=20> */
.L_x_473:
[----:B------:R-:W-:Y:S05]  /*35f0*/  BSYNC.RECONVERGENT B2 ;  /* 0x0000000000027941 */ /* 0x000fea0003800200 */
.L_x_472:
        /* <DEDUP_REMOVED lines=20> */
.L_x_475:
[----:B------:R-:W-:Y:S05]  /*3740*/  BSYNC.RECONVERGENT B2 ;  /* 0x0000000000027941 */ /* 0x000fea0003800200 */
.L_x_474:
[----:B------:R-:W-:Y:S01]  /*3750*/  BSSY.RECONVERGENT B2, `(.L_x_476) ;  /* 0x0000016000027945 */ /* 0x000fe20003800200 */
[----:B-1----:R-:W-:-:S03]  /*3760*/  VIADD R19, R19, 0x3 ;  /* 0x0000000313137836 */ /* 0x002fc60000000000 */
[----:B------:R-:W-:Y:S05]  /*3770*/  @!P1 BRA `(.L_x_477) ;  /* 0x00000000004c9947 */ /* 0x000fea0003800000 */
[----:B------:R-:W1:Y:S01]  /*3780*/  S2R R21, SR_LANEID ;  /* 0x0000000000157919 */ /* 0x000e620000000000 */
        /* <DEDUP_REMOVED lines=18> */
.L_x_477:
[----:B------:R-:W-:Y:S05]  /*38b0*/  BSYNC.RECONVERGENT B2 ;  /* 0x0000000000027941 */ /* 0x000fea0003800200 */
.L_x_476:
        /* <DEDUP_REMOVED lines=20> */
.L_x_479:
[----:B------:R-:W-:Y:S05]  /*3a00*/  BSYNC.RECONVERGENT B2 ;  /* 0x0000000000027941 */ /* 0x000fea0003800200 */
.L_x_478:
[----:B-1--4-:R-:W-:-:S04]  /*3a10*/  VIADD R19, R17, 0x200 ;  /* 0x0000020011137836 */ /* 0x012fc80000000000 */
[----:B------:R-:W-:Y:S01]  /*3a20*/  IMAD.MOV.U32 R17, RZ, RZ, R19 ;  /* 0x000000ffff117224 */ /* 0x000fe200078e0013 */
[----:B------:R-:W-:-:S13]  /*3a30*/  ISETP.GT.AND P0, PT, R20, R19, PT ;  /* 0x000000131400720c */ /* 0x000fda0003f04270 */
[----:B------:R-:W-:Y:S05]  /*3a40*/  @P0 BRA `(.L_x_480) ;  /* 0xfffffff0008c0947 */ /* 0x000fea000383ffff */
.L_x_463:
[----:B------:R-:W-:Y:S05]  /*3a50*/  BSYNC.RECONVERGENT B0 ;  /* 0x0000000000007941 */ /* 0x000fea0003800200 */
.L_x_462:
[----:B------:R-:W-:Y:S01]  /*3a60*/  ISETP.GE.U32.AND P0, PT, R7, R18, PT ;  /* 0x000000120700720c */ /* 0x000fe20003f06070 */
[----:B------:R-:W-:-:S12]  /*3a70*/  BSSY.RECONVERGENT B0, `(.L_x_481) ;  /* 0x000003a000007945 */ /* 0x000fd80003800200 */
[----:B------:R-:W-:Y:S05]  /*3a80*/  @P0 BRA `(.L_x_482) ;  /* 0x0000000000e00947 */ /* 0x000fea0003800000 */
[----:B--23--:R-:W-:-:S04]  /*3a90*/  LEA R8, P0, R7, UR11, 0x2 ;  /* 0x0000000b07087c11 */ /* 0x00cfc8000f8010ff */
[----:B------:R-:W-:-:S05]  /*3aa0*/  LEA.HI.X R9, R7, UR5, RZ, 0x2, P0 ;  /* 0x0000000507097c11 */ /* 0x000fca00080f14ff */
[----:B0-----:R0:W2:Y:S01]  /*3ab0*/  LDG.E R6, desc[UR12][R8.64] ;  /* 0x0000000c08067981 */ /* 0x0010a2000c1e1900 */
[----:B------:R-:W-:Y:S01]  /*3ac0*/  MOV R19, 0x400 ;  /* 0x0000040000137802 */ /* 0x000fe20000000f00 */
[----:B------:R-:W-:Y:S01]  /*3ad0*/  BSSY.RECONVERGENT B2, `(.L_x_483) ;  /* 0x000001f000027945 */ /* 0x000fe20003800200 */
[----:B------:R-:W0:Y:S02]  /*3ae0*/  S2R R22, SR_CgaCtaId ;  /* 0x0000000000167919 */ /* 0x000e240000008800 */
[----:B0-----:R-:W-:Y:S01]  /*3af0*/  LEA R8, R22, R19, 0x18 ;  /* 0x0000001316087211 */ /* 0x001fe200078ec0ff */
[----:B--2---:R-:W0:Y:S02]  /*3b00*/  F2F.F16.F32 R10, R6 ;  /* 0x00000006000a7304 */ /* 0x004e240000200800 */
[----:B0-----:R-:W-:-:S04]  /*3b10*/  PRMT R11, R10, 0x9910, RZ ;  /* 0x000099100a0b7816 */ /* 0x001fc800000000ff */
[----:B------:R-:W-:-:S13]  /*3b20*/  ISETP.GE.AND P0, PT, R11, RZ, PT ;  /* 0x000000ff0b00720c */ /* 0x000fda0003f06270 */
[----:B------:R-:W-:-:S04]  /*3b30*/  @P0 LOP3.LUT R10, R10, 0x7fe0, RZ, 0xc, !PT ;  /* 0x00007fe00a0a0812 */ /* 0x000fc800078e0cff */
[----:B------:R-:W-:-:S04]  /*3b40*/  LOP3.LUT R10, R10, 0xffff, RZ, 0xc0, !PT ;  /* 0x0000ffff0a0a7812 */ /* 0x000fc800078ec0ff */
[----:B------:R-:W-:-:S04]  /*3b50*/  SHF.R.U32.HI R10, RZ, 0x5, R10 ;  /* 0x00000005ff0a7819 */ /* 0x000fc8000001160a */
[----:B------:R-:W-:-:S04]  /*3b60*/  LOP3.LUT R11, R10, 0xffff, RZ, 0xc0, !PT ;  /* 0x0000ffff0a0b7812 */ /* 0x000fc800078ec0ff */
[----:B------:R-:W-:-:S13]  /*3b70*/  ISETP.GT.U32.AND P0, PT, R16, R11, PT ;  /* 0x0000000b1000720c */ /* 0x000fda0003f04070 */
[----:B------:R-:W-:Y:S05]  /*3b80*/  @!P0 BRA `(.L_x_484) ;  /* 0x00000000004c8947 */ /* 0x000fea0003800000 */
        /* <DEDUP_REMOVED lines=19> */
.L_x_484:
[----:B------:R-:W-:Y:S05]  /*3cc0*/  BSYNC.RECONVERGENT B2 ;  /* 0x0000000000027941 */ /* 0x000fea0003800200 */
.L_x_483:
[----:B------:R-:W1:Y:S02]  /*3cd0*/  LDS R9, [R8+0x4008] ;  /* 0x0040080008097984 */ /* 0x000e640000000800 */
        /* <DEDUP_REMOVED lines=18> */
[----:B------:R1:W-:Y:S02]  /*3e00*/  STS [R9], R7 ;  /* 0x0000000709007388 */ /* 0x0003e40000000800 */
.L_x_482:
[----:B------:R-:W-:Y:S05]  /*3e10*/  BSYNC.RECONVERGENT B0 ;  /* 0x0000000000007941 */ /* 0x000fea0003800200 */
.L_x_481:
[----:B-123--:R-:W-:-:S04]  /*3e20*/  IMAD.IADD R9, R18, 0x1, R7 ;  /* 0x0000000112097824 */ /* 0x00efc800078e0207 */
[----:B------:R-:W-:-:S05]  /*3e30*/  IMAD R20, R20, 0x4, R9 ;  /* 0x0000000414147824 */ /* 0x000fca00078e0209 */
[----:B------:R-:W-:-:S13]  /*3e40*/  ISETP.GE.AND P0, PT, R20, R13, PT ;  /* 0x0000000d1400720c */ /* 0x000fda0003f06270 */
[----:B------:R-:W-:Y:S05]  /*3e50*/  @P0 BRA `(.L_x_485) ;  /* 0x0000001400a00947 */ /* 0x000fea0003800000 */
[----:B------:R-:W-:-:S05]  /*3e60*/  IMAD.WIDE R8, R20, 0x4, R2 ;  /* 0x0000000414087825 */ /* 0x000fca00078e0202 */
[----:B0-----:R-:W2:Y:S01]  /*3e70*/  LDG.E R6, desc[UR12][R8.64] ;  /* 0x0000000c08067981 */ /* 0x001ea2000c1e1900 */
        /* <DEDUP_REMOVED lines=32> */
.L_x_487:
[----:B------:R-:W-:Y:S05]  /*4080*/  BSYNC.RECONVERGENT B0 ;  /* 0x0000000000007941 */ /* 0x000fea0003800200 */
.L_x_486:
[----:B------:R-:W1:Y:S02]  /*4090*/  LDS R8, [R21+0x4008] ;  /* 0x0040080015087984 */ /* 0x000e640000000800 */
[----:B-1----:R-:W-:-:S04]  /*40a0*/  ISETP.GT.AND P0, PT, R8, 0x800, PT ;  /* 0x000008000800780c */ /* 0x002fc80003f04270 */
[----:B------:R-:W-:-:S13]  /*40b0*/  ISETP.NE.OR P0, PT, R16, R11, P0 ;  /* 0x0000000b1000720c */ /* 0x000fda0000705670 */
[----:B------:R-:W-:Y:S05]  /*40c0*/  @P0 BRA `(.L_x_485) ;  /* 0x0000001400040947 */ /* 0x000fea0003800000 */
[----:B------:R-:W1:Y:S01]  /*40d0*/  S2R R8, SR_LANEID ;  /* 0x0000000000087919 */ /* 0x000e620000000000 */
[----:B------:R-:W-:Y:S01]  /*40e0*/  VOTEU.ANY UR7, UPT, PT ;  /* 0x0000000000077886 */ /* 0x000fe200038e0100 */
[----:B------:R-:W-:Y:S01]  /*40f0*/  VIADD R18, R18, 0x4004 ;  /* 0x0000400412127836 */ /* 0x000fe20000000000 */
[----:B------:R-:W1:Y:S01]  /*4100*/  FLO.U32 R11, UR7 ;  /* 0x00000007000b7d00 */ /* 0x000e6200080e0000 */
[----:B------:R-:W2:Y:S03]  /*4110*/  S2R R14, SR_LTMASK ;  /* 0x00000000000e7919 */ /* 0x000ea60000003900 */
[----:B------:R-:W-:Y:S01]  /*4120*/  LEA R19, R19, R18, 0x18 ;  /* 0x0000001213137211 */ /* 0x000fe200078ec0ff */
[----:B------:R-:W3:Y:S01]  /*4130*/  POPC R10, UR7 ;  /* 0x00000007000a7d09 */ /* 0x000ee20008000000 */
[----:B-1----:R-:W-:Y:S02]  /*4140*/  ISETP.EQ.U32.AND P0, PT, R11, R8, PT ;  /* 0x000000080b00720c */ /* 0x002fe40003f02070 */
[----:B--2---:R-:W-:-:S04]  /*4150*/  LOP3.LUT R14, R14, UR7, RZ, 0xc0, !PT ;  /* 0x000000070e0e7c12 */ /* 0x004fc8000f8ec0ff */
[----:B0-----:R-:W0:Y:S07]  /*4160*/  POPC R9, R14 ;  /* 0x0000000e00097309 */ /* 0x001e2e0000000000 */
[----:B---3--:R-:W1:Y:S04]  /*4170*/  @P0 ATOMS.ADD R10, [R19], R10 ;  /* 0x0000000a130a038c */ /* 0x008e680000000000 */
[----:B-1----:R-:W0:Y:S02]  /*4180*/  SHFL.IDX PT, R8, R10, R11, 0x1f ;  /* 0x00001f0b0a087589 */ /* 0x002e2400000e0000 */
[----:B0-----:R-:W-:-:S04]  /*4190*/  IMAD.IADD R8, R8, 0x1, R9 ;  /* 0x0000000108087824 */ /* 0x001fc800078e0209 */
[----:B------:R-:W-:-:S05]  /*41a0*/  IMAD R9, R8, 0x4, R21 ;  /* 0x0000000408097824 */ /* 0x000fca00078e0215 */
[----:B------:R1:W-:Y:S04]  /*41b0*/  STS [R9+0x2000], R6 ;  /* 0x0020000609007388 */ /* 0x0003e80000000800 */
[----:B------:R1:W-:Y:S01]  /*41c0*/  STS [R9], R20 ;  /* 0x0000001409007388 */ /* 0x0003e20000000800 */
[----:B------:R-:W-:Y:S05]  /*41d0*/  BRA `(.L_x_485) ;  /* 0x0000001000c07947 */ /* 0x000fea0003800000 */
.L_x_461:
[----:B0-----:R-:W-:Y:S01]  /*41e0*/  VIADD R9, R7, UR15 ;  /* 0x0000000f07097c36 */ /* 0x001fe20008000000 */
[----:B------:R-:W3:Y:S04]  /*41f0*/  LDCU UR14, c[0x0][0x3a4] ;  /* 0x00007480ff0e77ac */ /* 0x000ee80008000800 */
[----:B------:R-:W-:-:S13]  /*4200*/  ISETP.GE.AND P0, PT, R9, R0, PT ;  /* 0x000000000900720c */ /* 0x000fda0003f06270 */
[----:B------:R-:W-:Y:S05]  /*4210*/  @P0 BRA `(.L_x_485) ;  /* 0x0000001000b00947 */ /* 0x000fea0003800000 */
[----:B------:R0:W1:Y:S01]  /*4220*/  LDS R26, [R6+0x4008] ;  /* 0x00400800061a7984 */ /* 0x0000620000000800 */
[----:B------:R-:W-:Y:S01]  /*4230*/  LOP3.LUT R11, RZ, R7, RZ, 0x33, !PT ;  /* 0x00000007ff0b7212 */ /* 0x000fe200078e33ff */
[----:B------:R-:W-:Y:S01]  /*4240*/  BSSY.RECONVERGENT B0, `(.L_x_488) ;  /* 0x0000045000007945 */ /* 0x000fe20003800200 */
[----:B------:R-:W-:-:S04]  /*4250*/  VIADDMNMX R8, R9, 0x200, R0, !PT ;  /* 0x0000020009087846 */ /* 0x000fc80007800100 */
[----:B------:R-:W-:-:S04]  /*4260*/  IADD3 R8, PT, PT, R8, -UR15, R11 ;  /* 0x8000000f08087c10 */ /* 0x000fc8000fffe00b */
[----:B------:R-:W-:-:S04]  /*4270*/  LOP3.LUT R10, R8, 0x600, RZ, 0xc0, !PT ;  /* 0x00000600080a7812 */ /* 0x000fc800078ec0ff */
[----:B------:R-:W-:-:S13]  /*4280*/  ISETP.NE.AND P0, PT, R10, 0x600, PT ;  /* 0x000006000a00780c */ /* 0x000fda0003f05270 */
[----:B0-----:R-:W-:Y:S05]  /*4290*/  @!P0 BRA `(.L_x_489) ;  /* 0x0000000000fc8947 */ /* 0x001fea0003800000 */
[----:B------:R-:W-:Y:S01]  /*42a0*/  LEA.HI R11, R8, 0x1, RZ, 0x17 ;  /* 0x00000001080b7811 */ /* 0x000fe200078fb8ff */
[----:B------:R-:W-:-:S03]  /*42b0*/  IMAD.MOV.U32 R10, RZ, RZ, RZ ;  /* 0x000000ffff0a7224 */ /* 0x000fc600078e00ff */
[----:B------:R-:W-:-:S07]  /*42c0*/  LOP3.LUT R11, R11, 0x3, RZ, 0xc0, !PT ;  /* 0x000000030b0b7812 */ /* 0x000fce00078ec0ff */
.L_x_494:
[----:B---3--:R-:W-:-:S04]  /*42d0*/  IMAD R15, R9, UR14, RZ ;  /* 0x0000000e090f7c24 */ /* 0x008fc8000f8e02ff */
[----:B------:R-:W-:-:S06]  /*42e0*/  IMAD.WIDE R14, R15, 0x4, R4 ;  /* 0x000000040f0e7825 */ /* 0x000fcc00078e0204 */
[----:B------:R-:W3:Y:S01]  /*42f0*/  LDG.E R14, desc[UR12][R14.64] ;  /* 0x0000000c0e0e7981 */ /* 0x000ee2000c1e1900 */
[----:B------:R-:W-:Y:S01]  /*4300*/  VIADD R10, R10, 0x1 ;  /* 0x000000010a0a7836 */ /* 0x000fe20000000000 */
[----:B------:R-:W-:Y:S04]  /*4310*/  BSSY.RECONVERGENT B2, `(.L_x_490) ;  /* 0x0000020000027945 */ /* 0x000fe80003800200 */
[----:B------:R-:W-:Y:S01]  /*4320*/  ISETP.NE.AND P2, PT, R10, R11, PT ;  /* 0x0000000b0a00720c */ /* 0x000fe20003f45270 */
[----:B---3--:R-:W0:Y:S02]  /*4330*/  F2F.F16.F32 R17, R14 ;  /* 0x0000000e00117304 */ /* 0x008e240000200800 */
[----:B0-----:R-:W-:-:S04]  /*4340*/  PRMT R18, R17, 0x9910, RZ ;  /* 0x0000991011127816 */ /* 0x001fc800000000ff */
[----:B------:R-:W-:-:S13]  /*4350*/  ISETP.GE.AND P0, PT, R18, RZ, PT ;  /* 0x000000ff1200720c */ /* 0x000fda0003f06270 */
[----:B------:R-:W-:Y:S02]  /*4360*/  @P0 LOP3.LUT R17, R17, 0x7fe0, RZ, 0xc, !PT ;  /* 0x00007fe011110812 */ /* 0x000fe400078e0cff */
[----:B-1----:R-:W-:Y:S02]  /*4370*/  ISETP.GT.AND P0, PT, R26, 0x800, PT ;  /* 0x000008001a00780c */ /* 0x002fe40003f04270 */
[----:B------:R-:W-:-:S04]  /*4380*/  LOP3.LUT R17, R17, 0xffff, RZ, 0xc0, !PT ;  /* 0x0000ffff11117812 */ /* 0x000fc800078ec0ff */
[----:B------:R-:W-:-:S04]  /*4390*/  SHF.R.U32.HI R17, RZ, 0x5, R17 ;  /* 0x00000005ff117819 */ /* 0x000fc80000011611 */
[----:B------:R-:W-:-:S04]  /*43a0*/  LOP3.LUT R17, R17, 0xffff, RZ, 0xc0, !PT ;  /* 0x0000ffff11117812 */ /* 0x000fc800078ec0ff */
[CC--:B--2---:R-:W-:Y:S02]  /*43b0*/  ISETP.GT.U32.AND P1, PT, R16.reuse, R17.reuse, PT ;  /* 0x000000111000720c */ /* 0x0c4fe40003f24070 */
[----:B------:R-:W-:-:S11]  /*43c0*/  ISETP.NE.OR P0, PT, R16, R17, P0 ;  /* 0x000000111000720c */ /* 0x000fd60000705670 */
        /* <DEDUP_REMOVED lines=20> */
.L_x_491:
[----:B------:R-:W-:Y:S05]  /*4510*/  BSYNC.RECONVERGENT B2 ;  /* 0x0000000000027941 */ /* 0x000fea0003800200 */
.L_x_490:
[----:B------:R-:W-:Y:S04]  /*4520*/  BSSY.RECONVERGENT B2, `(.L_x_492) ;  /* 0x0000014000027945 */ /* 0x000fe80003800200 */
[----:B------:R-:W-:Y:S05]  /*4530*/  @P0 BRA `(.L_x_493) ;  /* 0x0000000000480947 */ /* 0x000fea0003800000 */
[----:B------:R-:W1:Y:S01]  /*4540*/  S2R R15, SR_LANEID ;  /* 0x00000000000f7919 */ /* 0x000e620000000000 */
[----:B------:R-:W2:Y:S01]  /*4550*/  S2UR UR8, SR_CgaCtaId ;  /* 0x00000000000879c3 */ /* 0x000ea20000008800 */
[----:B------:R-:W-:Y:S01]  /*4560*/  VOTEU.ANY UR9, UPT, PT ;  /* 0x0000000000097886 */ /* 0x000fe200038e0100 */
[----:B------:R-:W-:Y:S01]  /*4570*/  UMOV UR7, 0x400 ;  /* 0x0000040000077882 */ /* 0x000fe20000000000 */
[----:B0-----:R-:W1:Y:S01]  /*4580*/  FLO.U32 R18, UR9 ;  /* 0x0000000900127d00 */ /* 0x001e6200080e0000 */
[----:B------:R-:W-:Y:S01]  /*4590*/  UIADD3 UR7, UPT, UPT, UR7, 0x4004, URZ ;  /* 0x0000400407077890 */ /* 0x000fe2000fffe0ff */
[----:B------:R-:W0:Y:S01]  /*45a0*/  S2R R19, SR_LTMASK ;  /* 0x0000000000137919 */ /* 0x000e220000003900 */
[----:B------:R-:W3:Y:S02]  /*45b0*/  POPC R17, UR9 ;  /* 0x0000000900117d09 */ /* 0x000ee40008000000 */
[----:B--2---:R-:W-:Y:S01]  /*45c0*/  ULEA UR7, UR8, UR7, 0x18 ;  /* 0x0000000708077291 */ /* 0x004fe2000f8ec0ff */
[----:B-1----:R-:W-:-:S02]  /*45d0*/  ISETP.EQ.U32.AND P0, PT, R18, R15, PT ;  /* 0x0000000f1200720c */ /* 0x002fc40003f02070 */
[----:B0-----:R-:W-:-:S04]  /*45e0*/  LOP3.LUT R19, R19, UR9, RZ, 0xc0, !PT ;  /* 0x0000000913137c12 */ /* 0x001fc8000f8ec0ff */
[----:B------:R-:W0:Y:S07]  /*45f0*/  POPC R20, R19 ;  /* 0x0000001300147309 */ /* 0x000e2e0000000000 */
[----:B---3--:R-:W1:Y:S04]  /*4600*/  @P0 ATOMS.ADD R17, [UR7], R17 ;  /* 0x00000011ff11098c */ /* 0x008e680008000007 */
[----:B-1----:R-:W0:Y:S02]  /*4610*/  SHFL.IDX PT, R15, R17, R18, 0x1f ;  /* 0x00001f12110f7589 */ /* 0x002e2400000e0000 */
[----:B0-----:R-:W-:-:S04]  /*4620*/  IMAD.IADD R15, R15, 0x1, R20 ;  /* 0x000000010f0f7824 */ /* 0x001fc800078e0214 */
[----:B------:R-:W-:-:S05]  /*4630*/  IMAD R15, R15, 0x4, R6 ;  /* 0x000000040f0f7824 */ /* 0x000fca00078e0206 */
[----:B------:R1:W-:Y:S04]  /*4640*/  STS [R15+0x2000], R14 ;  /* 0x0020000e0f007388 */ /* 0x0003e80000000800 */
[----:B------:R1:W-:Y:S02]  /*4650*/  STS [R15], R9 ;  /* 0x000000090f007388 */ /* 0x0003e40000000800 */
.L_x_493:
[----:B------:R-:W-:Y:S05]  /*4660*/  BSYNC.RECONVERGENT B2 ;  /* 0x0000000000027941 */ /* 0x000fea0003800200 */
.L_x_492:
[----:B01----:R-:W-:Y:S01]  /*4670*/  VIADD R9, R9, 0x200 ;  /* 0x0000020009097836 */ /* 0x003fe20000000000 */
[----:B------:R-:W-:Y:S06]  /*4680*/  @P2 BRA `(.L_x_494) ;  /* 0xfffffffc00102947 */ /* 0x000fec000383ffff */
.L_x_489:
[----:B---3--:R-:W-:Y:S05]  /*4690*/  BSYNC.RECONVERGENT B0 ;  /* 0x0000000000007941 */ /* 0x008fea0003800200 */
.L_x_488:
[----:B------:R-:W-:-:S13]  /*46a0*/  ISETP.GE.U32.AND P0, PT, R8, 0x600, PT ;  /* 0x000006000800780c */ /* 0x000fda0003f06070 */
[----:B------:R-:W-:Y:S05]  /*46b0*/  @!P0 BRA `(.L_x_485) ;  /* 0x0000000c00888947 */ /* 0x000fea0003800000 */
[----:B------:R-:W0:Y:S01]  /*46c0*/  S2R R11, SR_CgaCtaId ;  /* 0x00000000000b7919 */ /* 0x000e220000008800 */
[----:B------:R-:W3:Y:S01]  /*46d0*/  LDC R8, c[0x0][0x3a4] ;  /* 0x0000e900ff087b82 */ /* 0x000ee20000000800 */
[----:B------:R-:W-:-:S05]  /*46e0*/  MOV R10, 0x400 ;  /* 0x00000400000a7802 */ /* 0x000fca0000000f00 */
[----:B------:R-:W-:-:S05]  /*46f0*/  VIADD R10, R10, 0x4010 ;  /* 0x000040100a0a7836 */ /* 0x000fca0000000000 */
[----:B0-----:R-:W-:-:S07]  /*4700*/  LEA R10, R11, R10, 0x18 ;  /* 0x0000000a0b0a7211 */ /* 0x001fce00078ec0ff */
.L_x_511:
[----:B--234-:R-:W-:-:S04]  /*4710*/  IMAD R11, R9, R8, RZ ;  /* 0x00000008090b7224 */ /* 0x01cfc800078e02ff */
[----:B-1----:R-:W-:-:S04]  /*4720*/  IMAD.WIDE R18, R11, 0x4, R4 ;  /* 0x000000040b127825 */ /* 0x002fc800078e0204 */
[C-C-:B------:R-:W-:Y:S01]  /*4730*/  IMAD R21, R8.reuse, 0x200, R11.reuse ;  /* 0x0000020008157824 */ /* 0x140fe200078e020b */
[----:B------:R-:W3:Y:S01]  /*4740*/  LDG.E R17, desc[UR12][R18.64] ;  /* 0x0000000c12117981 */ /* 0x000ee2000c1e1900 */
[----:B------:R-:W-:Y:S02]  /*4750*/  IMAD R25, R8, 0x400, R11 ;  /* 0x0000040008197824 */ /* 0x000fe400078e020b */
[----:B------:R-:W-:-:S04]  /*4760*/  IMAD.WIDE R20, R21, 0x4, R4 ;  /* 0x0000000415147825 */ /* 0x000fc800078e0204 */
[----:B------:R-:W-:Y:S01]  /*4770*/  IMAD.WIDE R22, R25, 0x4, R4 ;  /* 0x0000000419167825 */ /* 0x000fe200078e0204 */
[----:B------:R-:W4:Y:S04]  /*4780*/  LDG.E R11, desc[UR12][R20.64] ;  /* 0x0000000c140b7981 */ /* 0x000f28000c1e1900 */
[----:B------:R-:W5:Y:S01]  /*4790*/  LDG.E R14, desc[UR12][R22.64] ;  /* 0x0000000c160e7981 */ /* 0x000f62000c1e1900 */
[----:B------:R-:W-:-:S04]  /*47a0*/  IMAD R25, R8, 0x200, R25 ;  /* 0x0000020008197824 */ /* 0x000fc800078e0219 */
[----:B------:R-:W-:-:S05]  /*47b0*/  IMAD.WIDE R24, R25, 0x4, R4 ;  /* 0x0000000419187825 */ /* 0x000fca00078e0204 */
[----:B------:R-:W2:Y:S01]  /*47c0*/  LDG.E R15, desc[UR12][R24.64] ;  /* 0x0000000c180f7981 */ /* 0x000ea2000c1e1900 */
[----:B------:R-:W-:Y:S01]  /*47d0*/  BSSY.RECONVERGENT B0, `(.L_x_495) ;  /* 0x0000038000007945 */ /* 0x000fe20003800200 */
[----:B---3--:R-:W0:Y:S08]  /*47e0*/  F2F.F16.F32 R27, R17 ;  /* 0x00000011001b7304 */ /* 0x008e300000200800 */
[----:B----4-:R-:W3:Y:S08]  /*47f0*/  F2F.F16.F32 R28, R11 ;  /* 0x0000000b001c7304 */ /* 0x010ef00000200800 */
[----:B-----5:R-:W4:Y:S01]  /*4800*/  F2F.F16.F32 R29, R14 ;  /* 0x0000000e001d7304 */ /* 0x020f220000200800 */
[----:B0-----:R-:W-:-:S04]  /*4810*/  PRMT R19, R27, 0x9910, RZ ;  /* 0x000099101b137816 */ /* 0x001fc800000000ff */
[----:B------:R-:W-:-:S03]  /*4820*/  ISETP.GE.AND P0, PT, R19, RZ, PT ;  /* 0x000000ff1300720c */ /* 0x000fc60003f06270 */
[----:B--2---:R-:W0:Y:S01]  /*4830*/  F2F.F16.F32 R18, R15 ;  /* 0x0000000f00127304 */ /* 0x004e220000200800 */
[----:B---3--:R-:W-:Y:S02]  /*4840*/  PRMT R20, R28, 0x9910, RZ ;  /* 0x000099101c147816 */ /* 0x008fe400000000ff */
[----:B----4-:R-:W-:-:S03]  /*4850*/  PRMT R21, R29, 0x9910, RZ ;  /* 0x000099101d157816 */ /* 0x010fc600000000ff */
[----:B------:R-:W-:Y:S02]  /*4860*/  IMAD.MOV.U32 R19, RZ, RZ, R20 ;  /* 0x000000ffff137224 */ /* 0x000fe400078e0014 */
[----:B------:R-:W-:Y:S02]  /*4870*/  IMAD.MOV.U32 R20, RZ, RZ, R21 ;  /* 0x000000ffff147224 */ /* 0x000fe400078e0015 */
[----:B------:R-:W-:Y:S02]  /*4880*/  @P0 LOP3.LUT R27, R27, 0x7fe0, RZ, 0xc, !PT ;  /* 0x00007fe01b1b0812 */ /* 0x000fe400078e0cff */
[----:B------:R-:W-:Y:S02]  /*4890*/  ISETP.GE.AND P1, PT, R19, RZ, PT ;  /* 0x000000ff1300720c */ /* 0x000fe40003f26270 */
[----:B------:R-:W-:Y:S02]  /*48a0*/  ISETP.GE.AND P2, PT, R20, RZ, PT ;  /* 0x000000ff1400720c */ /* 0x000fe40003f46270 */
[----:B0-----:R-:W-:-:S02]  /*48b0*/  PRMT R20, R18, 0x9910, RZ ;  /* 0x0000991012147816 */ /* 0x001fc400000000ff */
[----:B------:R-:W-:Y:S02]  /*48c0*/  LOP3.LUT R19, R27, 0xffff, RZ, 0xc0, !PT ;  /* 0x0000ffff1b137812 */ /* 0x000fe400078ec0ff */
[----:B------:R-:W-:Y:S02]  /*48d0*/  ISETP.GE.AND P3, PT, R20, RZ, PT ;  /* 0x000000ff1400720c */ /* 0x000fe40003f66270 */
[----:B------:R-:W-:-:S04]  /*48e0*/  SHF.R.U32.HI R19, RZ, 0x5, R19 ;  /* 0x00000005ff137819 */ /* 0x000fc80000011613 */
[----:B------:R-:W-:Y:S02]  /*48f0*/  LOP3.LUT R21, R19, 0xffff, RZ, 0xc0, !PT ;  /* 0x0000ffff13157812 */ /* 0x000fe400078ec0ff */
[----:B------:R-:W-:Y:S02]  /*4900*/  @P1 LOP3.LUT R28, R28, 0x7fe0, RZ, 0xc, !PT ;  /* 0x00007fe01c1c1812 */ /* 0x000fe400078e0cff */
[----:B------:R-:W-:Y:S02]  /*4910*/  @P2 LOP3.LUT R29, R29, 0x7fe0, RZ, 0xc, !PT ;  /* 0x00007fe01d1d2812 */ /* 0x000fe400078e0cff */
[----:B------:R-:W-:Y:S02]  /*4920*/  ISETP.GT.U32.AND P1, PT, R16, R21, PT ;  /* 0x000000151000720c */ /* 0x000fe40003f24070 */
[----:B------:R-:W-:Y:S02]  /*4930*/  LOP3.LUT R28, R28, 0xffff, RZ, 0xc0, !PT ;  /* 0x0000ffff1c1c7812 */ /* 0x000fe400078ec0ff */
[----:B------:R-:W-:-:S02]  /*4940*/  LOP3.LUT R20, R29, 0xffff, RZ, 0xc0, !PT ;  /* 0x0000ffff1d147812 */ /* 0x000fc400078ec0ff */
[----:B------:R-:W-:Y:S02]  /*4950*/  @P3 LOP3.LUT R18, R18, 0x7fe0, RZ, 0xc, !PT ;  /* 0x00007fe012123812 */ /* 0x000fe400078e0cff */
[----:B-1----:R-:W-:Y:S02]  /*4960*/  ISETP.GT.AND P0, PT, R26, 0x800, PT ;  /* 0x000008001a00780c */ /* 0x002fe40003f04270 */
[----:B------:R-:W-:Y:S02]  /*4970*/  SHF.R.U32.HI R19, RZ, 0x5, R28 ;  /* 0x00000005ff137819 */ /* 0x000fe4000001161c */
[----:B------:R-:W-:Y:S02]  /*4980*/  SHF.R.U32.HI R20, RZ, 0x5, R20 ;  /* 0x00000005ff147819 */ /* 0x000fe40000011614 */
[----:B------:R-:W-:Y:S02]  /*4990*/  LOP3.LUT R18, R18, 0xffff, RZ, 0xc0, !PT ;  /* 0x0000ffff12127812 */ /* 0x000fe400078ec0ff */
[----:B------:R-:W-:-:S02]  /*49a0*/  ISETP.NE.OR P6, PT, R16, R21, P0 ;  /* 0x000000151000720c */ /* 0x000fc400007c5670 */
[----:B------:R-:W-:Y:S02]  /*49b0*/  LOP3.LUT R19, R19, 0xffff, RZ, 0xc0, !PT ;  /* 0x0000ffff13137812 */ /* 0x000fe400078ec0ff */
[----:B------:R-:W-:Y:S02]  /*49c0*/  LOP3.LUT R21, R20, 0xffff, RZ, 0xc0, !PT ;  /* 0x0000ffff14157812 */ /* 0x000fe400078ec0ff */
[----:B------:R-:W-:Y:S02]  /*49d0*/  SHF.R.U32.HI R18, RZ, 0x5, R18 ;  /* 0x00000005ff127819 */ /* 0x000fe40000011612 */
[CC--:B------:R-:W-:Y:S02]  /*49e0*/  ISETP.GT.U32.AND P5, PT, R16.reuse, R19.reuse, PT ;  /* 0x000000131000720c */ /* 0x0c0fe40003fa4070 */
[C---:B------:R-:W-:Y:S02]  /*49f0*/  ISETP.NE.OR P4, PT, R16.reuse, R19, P0 ;  /* 0x000000131000720c */ /* 0x040fe40000785670 */
[----:B------:R-:W-:-:S02]  /*4a00*/  ISETP.GT.U32.AND P3, PT, R16, R21, PT ;  /* 0x000000151000720c */ /* 0x000fc40003f64070 */
[----:B------:R-:W-:Y:S02]  /*4a10*/  ISETP.NE.OR P2, PT, R16, R21, P0 ;  /* 0x000000151000720c */ /* 0x000fe40000745670 */
[----:B------:R-:W-:Y:S01]  /*4a20*/  LOP3.LUT R23, R18, 0xffff, RZ, 0xc0, !PT ;  /* 0x0000ffff12177812 */ /* 0x000fe200078ec0ff */
[----:B------:R-:W-:Y:S10]  /*4a30*/  @!P1 BRA `(.L_x_496) ;  /* 0x0000000000449947 */ /* 0x000ff40003800000 */
[----:B------:R-:W0:Y:S01]  /*4a40*/  S2R R18, SR_LANEID ;  /* 0x0000000000127919 */ /* 0x000e220000000000 */
[----:B------:R-:W1:Y:S01]  /*4a50*/  S2UR UR8, SR_CgaCtaId ;  /* 0x00000000000879c3 */ /* 0x000e620000008800 */
[----:B------:R-:W-:Y:S01]  /*4a60*/  VOTEU.ANY UR9, UPT, PT ;  /* 0x0000000000097886 */ /* 0x000fe200038e0100 */
[----:B------:R-:W-:Y:S01]  /*4a70*/  UMOV UR7, 0x400 ;  /* 0x0000040000077882 */ /* 0x000fe20000000000 */
[----:B------:R-:W0:Y:S01]  /*4a80*/  FLO.U32 R21, UR9 ;  /* 0x0000000900157d00 */ /* 0x000e2200080e0000 */
[----:B------:R-:W-:Y:S01]  /*4a90*/  UIADD3 UR7, UPT, UPT, UR7, 0x400c, URZ ;  /* 0x0000400c07077890 */ /* 0x000fe2000fffe0ff */
[----:B------:R-:W2:Y:S01]  /*4aa0*/  S2R R22, SR_LTMASK ;  /* 0x0000000000167919 */ /* 0x000ea20000003900 */
[----:B------:R-:W3:Y:S02]  /*4ab0*/  POPC R20, UR9 ;  /* 0x0000000900147d09 */ /* 0x000ee40008000000 */
[----:B-1----:R-:W-:Y:S01]  /*4ac0*/  ULEA UR7, UR8, UR7, 0x18 ;  /* 0x0000000708077291 */ /* 0x002fe2000f8ec0ff */
[----:B0-----:R-:W-:-:S02]  /*4ad0*/  ISETP.EQ.U32.AND P1, PT, R21, R18, PT ;  /* 0x000000121500720c */ /* 0x001fc40003f22070 */
[----:B--2---:R-:W-:-:S06]  /*4ae0*/  LOP3.LUT R22, R22, UR9, RZ, 0xc0, !PT ;  /* 0x0000000916167c12 */ /* 0x004fcc000f8ec0ff */
[----:B------:R-:W0:Y:S05]  /*4af0*/  POPC R22, R22 ;  /* 0x0000001600167309 */ /* 0x000e2a0000000000 */
[----:B---3--:R-:W1:Y:S04]  /*4b00*/  @P1 ATOMS.ADD R20, [UR7], R20 ;  /* 0x00000014ff14198c */ /* 0x008e680008000007 */
[----:B-1----:R-:W0:Y:S02]  /*4b10*/  SHFL.IDX PT, R19, R20, R21, 0x1f ;  /* 0x00001f1514137589 */ /* 0x002e2400000e0000 */
[----:B0-----:R-:W-:-:S04]  /*4b20*/  IMAD.IADD R19, R19, 0x1, R22 ;  /* 0x0000000113137824 */ /* 0x001fc800078e0216 */
[----:B------:R-:W-:-:S05]  /*4b30*/  IMAD R18, R19, 0x4, R10 ;  /* 0x0000000413127824 */ /* 0x000fca00078e020a */
[----:B------:R0:W-:Y:S02]  /*4b40*/  STS [R18], R9 ;  /* 0x0000000912007388 */ /* 0x0001e40000000800 */
.L_x_496:
[----:B------:R-:W-:Y:S05]  /*4b50*/  BSYNC.RECONVERGENT B0 ;  /* 0x0000000000007941 */ /* 0x000fea0003800200 */
.L_x_495:
[----:B------:R-:W-:Y:S01]  /*4b60*/  BSSY.RECONVERGENT B0, `(.L_x_497) ;  /* 0x0000016000007945 */ /* 0x000fe20003800200 */
[CC--:B------:R-:W-:Y:S02]  /*4b70*/  ISETP.GT.U32.AND P1, PT, R16.reuse, R23.reuse, PT ;  /* 0x000000171000720c */ /* 0x0c0fe40003f24070 */
[----:B------:R-:W-:Y:S01]  /*4b80*/  ISETP.NE.OR P0, PT, R16, R23, P0 ;  /* 0x000000171000720c */ /* 0x000fe20000705670 */
[----:B------:R-:W-:-:S12]  /*4b90*/  @P6 BRA `(.L_x_498) ;  /* 0x0000000000486947 */ /* 0x000fd80003800000 */
[----:B0-----:R-:W0:Y:S01]  /*4ba0*/  S2R R18, SR_LANEID ;  /* 0x0000000000127919 */ /* 0x001e220000000000 */
        /* <DEDUP_REMOVED lines=15> */
[----:B------:R1:W-:Y:S04]  /*4ca0*/  STS [R18+0x2000], R17 ;  /* 0x0020001112007388 */ /* 0x0003e80000000800 */
[----:B------:R1:W-:Y:S02]  /*4cb0*/  STS [R18], R9 ;  /* 0x0000000912007388 */ /* 0x0003e40000000800 */
.L_x_498:
[----:B------:R-:W-:Y:S05]  /*4cc0*/  BSYNC.RECONVERGENT B0 ;  /* 0x0000000000007941 */ /* 0x000fea0003800200 */
.L_x_497:
[----:B------:R-:W-:Y:S01]  /*4cd0*/  BSSY.RECONVERGENT B0, `(.L_x_499) ;  /* 0x0000014000007945 */ /* 0x000fe20003800200 */
[----:B-1----:R-:W-:-:S03]  /*4ce0*/  VIADD R17, R9, 0x200 ;  /* 0x0000020009117836 */ /* 0x002fc60000000000 */
[----:B------:R-:W-:Y:S05]  /*4cf0*/  @!P5 BRA `(.L_x_500) ;  /* 0x000000000044d947 */ /* 0x000fea0003800000 */
        /* <DEDUP_REMOVED lines=17> */
.L_x_500:
[----:B------:R-:W-:Y:S05]  /*4e10*/  BSYNC.RECONVERGENT B0 ;  /* 0x0000000000007941 */ /* 0x000fea0003800200 */
.L_x_499:
[----:B------:R-:W-:Y:S04]  /*4e20*/  BSSY.RECONVERGENT B0, `(.L_x_501) ;  /* 0x0000014000007945 */ /* 0x000fe80003800200 */
        /* <DEDUP_REMOVED lines=19> */
.L_x_502:
[----:B------:R-:W-:Y:S05]  /*4f60*/  BSYNC.RECONVERGENT B0 ;  /* 0x0000000000007941 */ /* 0x000fea0003800200 */
.L_x_501:
[----:B------:R-:W-:Y:S01]  /*4f70*/  BSSY.RECONVERGENT B0, `(.L_x_503) ;  /* 0x0000014000007945 */ /* 0x000fe20003800200 */
[----:B------:R-:W-:-:S03]  /*4f80*/  VIADD R22, R9, 0x400 ;  /* 0x0000040009167836 */ /* 0x000fc60000000000 */
[----:B------:R-:W-:Y:S05]  /*4f90*/  @!P3 BRA `(.L_x_504) ;  /* 0x000000000044b947 */ /* 0x000fea0003800000 */
[----:B--2---:R-:W2:Y:S01]  /*4fa0*/  S2R R11, SR_LANEID ;  /* 0x00000000000b7919 */ /* 0x004ea20000000000 */
[----:B------:R-:W3:Y:S01]  /*4fb0*/  S2UR UR8, SR_CgaCtaId ;  /* 0x00000000000879c3 */ /* 0x000ee20000008800 */
[----:B------:R-:W-:Y:S01]  /*4fc0*/  VOTEU.ANY UR9, UPT, PT ;  /* 0x0000000000097886 */ /* 0x000fe200038e0100 */
[----:B------:R-:W-:Y:S01]  /*4fd0*/  UMOV UR7, 0x400 ;  /* 0x0000040000077882 */ /* 0x000fe20000000000 */
[----:B01----:R-:W2:Y:S01]  /*4fe0*/  FLO.U32 R18, UR9 ;  /* 0x0000000900127d00 */ /* 0x003ea200080e0000 */
[----:B------:R-:W-:Y:S01]  /*4ff0*/  UIADD3 UR7, UPT, UPT, UR7, 0x400c, URZ ;  /* 0x0000400c07077890 */ /* 0x000fe2000fffe0ff */
[----:B------:R-:W0:Y:S01]  /*5000*/  S2R R19, SR_LTMASK ;  /* 0x0000000000137919 */ /* 0x000e220000003900 */
[----:B------:R-:W1:Y:S02]  /*5010*/  POPC R17, UR9 ;  /* 0x0000000900117d09 */ /* 0x000e640008000000 */
[----:B---3--:R-:W-:Y:S01]  /*5020*/  ULEA UR7, UR8, UR7, 0x18 ;  /* 0x0000000708077291 */ /* 0x008fe2000f8ec0ff */
[----:B--2---:R-:W-:-:S02]  /*5030*/  ISETP.EQ.U32.AND P3, PT, R18, R11, PT ;  /* 0x0000000b1200720c */ /* 0x004fc40003f62070 */
[----:B0-----:R-:W-:-:S04]  /*5040*/  LOP3.LUT R19, R19, UR9, RZ, 0xc0, !PT ;  /* 0x0000000913137c12 */ /* 0x001fc8000f8ec0ff */
[----:B------:R-:W0:Y:S07]  /*5050*/  POPC R20, R19 ;  /* 0x0000001300147309 */ /* 0x000e2e0000000000 */
[----:B-1----:R-:W1:Y:S04]  /*5060*/  @P3 ATOMS.ADD R17, [UR7], R17 ;  /* 0x00000011ff11398c */ /* 0x002e680008000007 */
[----:B-1----:R-:W0:Y:S02]  /*5070*/  SHFL.IDX PT, R11, R17, R18, 0x1f ;  /* 0x00001f12110b7589 */ /* 0x002e2400000e0000 */
[----:B0-----:R-:W-:-:S04]  /*5080*/  IMAD.IADD R11, R11, 0x1, R20 ;  /* 0x000000010b0b7824 */ /* 0x001fc800078e0214 */
[----:B------:R-:W-:-:S05]  /*5090*/  IMAD R11, R11, 0x4, R10 ;  /* 0x000000040b0b7824 */ /* 0x000fca00078e020a */
[----:B------:R3:W-:Y:S02]  /*50a0*/  STS [R11], R22 ;  /* 0x000000160b007388 */ /* 0x0007e40000000800 */
.L_x_504:
[----:B------:R-:W-:Y:S05]  /*50b0*/  BSYNC.RECONVERGENT B0 ;  /* 0x0000000000007941 */ /* 0x000fea0003800200 */
.L_x_503:
[----:B------:R-:W-:Y:S04]  /*50c0*/  BSSY.RECONVERGENT B0, `(.L_x_505) ;  /* 0x0000014000007945 */ /* 0x000fe80003800200 */
[----:B------:R-:W-:Y:S05]  /*50d0*/  @P2 BRA `(.L_x_506) ;  /* 0x0000000000482947 */ /* 0x000fea0003800000 */
[----:B--23--:R-:W2:Y:S01]  /*50e0*/  S2R R11, SR_LANEID ;  /* 0x00000000000b7919 */ /* 0x00cea20000000000 */
        /* <DEDUP_REMOVED lines=15> */
[----:B------:R4:W-:Y:S04]  /*51e0*/  STS [R11+0x2000], R14 ;  /* 0x0020000e0b007388 */ /* 0x0009e80000000800 */
[----:B------:R4:W-:Y:S02]  /*51f0*/  STS [R11], R22 ;  /* 0x000000160b007388 */ /* 0x0009e40000000800 */
.L_x_506:
[----:B------:R-:W-:Y:S05]  /*5200*/  BSYNC.RECONVERGENT B0 ;  /* 0x0000000000007941 */ /* 0x000fea0003800200 */
.L_x_505:
[----:B------:R-:W-:Y:S01]  /*5210*/  BSSY.RECONVERGENT B0, `(.L_x_507) ;  /* 0x0000014000007945 */ /* 0x000fe20003800200 */
[----:B------:R-:W-:-:S03]  /*5220*/  VIADD R20, R9, 0x600 ;  /* 0x0000060009147836 */ /* 0x000fc60000000000 */
[----:B------:R-:W-:Y:S05]  /*5230*/  @!P1 BRA `(.L_x_508) ;  /* 0x0000000000449947 */ /* 0x000fea0003800000 */
[----:B012---:R-:W0:Y:S01]  /*5240*/  S2R R18, SR_LANEID ;  /* 0x0000000000127919 */ /* 0x007e220000000000 */
[----:B------:R-:W1:Y:S01]  /*5250*/  S2UR UR8, SR_CgaCtaId ;  /* 0x00000000000879c3 */ /* 0x000e620000008800 */
[----:B------:R-:W-:Y:S01]  /*5260*/  VOTEU.ANY UR9, UPT, PT ;  /* 0x0000000000097886 */ /* 0x000fe200038e0100 */
[----:B------:R-:W-:Y:S01]  /*5270*/  UMOV UR7, 0x400 ;  /* 0x0000040000077882 */ /* 0x000fe20000000000 */
[----:B------:R-:W0:Y:S01]  /*5280*/  FLO.U32 R17, UR9 ;  /* 0x0000000900117d00 */ /* 0x000e2200080e0000 */
[----:B------:R-:W-:Y:S01]  /*5290*/  UIADD3 UR7, UPT, UPT, UR7, 0x400c, URZ ;  /* 0x0000400c07077890 */ /* 0x000fe2000fffe0ff */
[----:B----4-:R-:W2:Y:S03]  /*52a0*/  POPC R14, UR9 ;  /* 0x00000009000e7d09 */ /* 0x010ea60008000000 */
[----:B-1----:R-:W-:Y:S01]  /*52b0*/  ULEA UR7, UR8, UR7, 0x18 ;  /* 0x0000000708077291 */ /* 0x002fe2000f8ec0ff */
[----:B0-----:R-:W-:-:S02]  /*52c0*/  ISETP.EQ.U32.AND P1, PT, R17, R18, PT ;  /* 0x000000121100720c */ /* 0x001fc40003f22070 */
[----:B------:R-:W0:Y:S11]  /*52d0*/  S2R R18, SR_LTMASK ;  /* 0x0000000000127919 */ /* 0x000e360000003900 */
[----:B--2---:R-:W3:Y:S01]  /*52e0*/  @P1 ATOMS.ADD R14, [UR7], R14 ;  /* 0x0000000eff0e198c */ /* 0x004ee20008000007 */
[----:B0-----:R-:W-:-:S03]  /*52f0*/  LOP3.LUT R18, R18, UR9, RZ, 0xc0, !PT ;  /* 0x0000000912127c12 */ /* 0x001fc6000f8ec0ff */
[----:B---3--:R-:W0:Y:S03]  /*5300*/  SHFL.IDX PT, R11, R14, R17, 0x1f ;  /* 0x00001f110e0b7589 */ /* 0x008e2600000e0000 */
[----:B------:R-:W0:Y:S02]  /*5310*/  POPC R18, R18 ;  /* 0x0000001200127309 */ /* 0x000e240000000000 */
[----:B0-----:R-:W-:-:S04]  /*5320*/  IMAD.IADD R11, R11, 0x1, R18 ;  /* 0x000000010b0b7824 */ /* 0x001fc800078e0212 */
[----:B------:R-:W-:-:S05]  /*5330*/  IMAD R11, R11, 0x4, R10 ;  /* 0x000000040b0b7824 */ /* 0x000fca00078e020a */
[----:B------:R0:W-:Y:S02]  /*5340*/  STS [R11], R20 ;  /* 0x000000140b007388 */ /* 0x0001e40000000800 */
.L_x_508:
[----:B------:R-:W-:Y:S05]  /*5350*/  BSYNC.RECONVERGENT B0 ;  /* 0x0000000000007941 */ /* 0x000fea0003800200 */
.L_x_507:
[----:B------:R-:W-:Y:S04]  /*5360*/  BSSY.RECONVERGENT B0, `(.L_x_509) ;  /* 0x0000014000007945 */ /* 0x000fe80003800200 */
[----:B------:R-:W-:Y:S05]  /*5370*/  @P0 BRA `(.L_x_510) ;  /* 0x0000000000480947 */ /* 0x000fea0003800000 */
[----:B0-234-:R-:W0:Y:S01]  /*5380*/  S2R R11, SR_LANEID ;  /* 0x00000000000b7919 */ /* 0x01de220000000000 */
[----:B------:R-:W2:Y:S01]  /*5390*/  S2UR UR8, SR_CgaCtaId ;  /* 0x00000000000879c3 */ /* 0x000ea20000008800 */
[----:B------:R-:W-:Y:S01]  /*53a0*/  VOTEU.ANY UR9, UPT, PT ;  /* 0x0000000000097886 */ /* 0x000fe200038e0100 */
[----:B------:R-:W-:Y:S01]  /*53b0*/  UMOV UR7, 0x400 ;  /* 0x0000040000077882 */ /* 0x000fe20000000000 */
[----:B-1----:R-:W0:Y:S01]  /*53c0*/  FLO.U32 R18, UR9 ;  /* 0x0000000900127d00 */ /* 0x002e2200080e0000 */
[----:B------:R-:W-:Y:S01]  /*53d0*/  UIADD3 UR7, UPT, UPT, UR7, 0x4004, URZ ;  /* 0x0000400407077890 */ /* 0x000fe2000fffe0ff */
[----:B------:R-:W1:Y:S01]  /*53e0*/  S2R R19, SR_LTMASK ;  /* 0x0000000000137919 */ /* 0x000e620000003900 */
[----:B------:R-:W3:Y:S02]  /*53f0*/  POPC R17, UR9 ;  /* 0x0000000900117d09 */ /* 0x000ee40008000000 */
[----:B--2---:R-:W-:Y:S01]  /*5400*/  ULEA UR7, UR8, UR7, 0x18 ;  /* 0x0000000708077291 */ /* 0x004fe2000f8ec0ff */
[----:B0-----:R-:W-:-:S02]  /*5410*/  ISETP.EQ.U32.AND P0, PT, R18, R11, PT ;  /* 0x0000000b1200720c */ /* 0x001fc40003f02070 */
[----:B-1----:R-:W-:-:S04]  /*5420*/  LOP3.LUT R19, R19, UR9, RZ, 0xc0, !PT ;  /* 0x0000000913137c12 */ /* 0x002fc8000f8ec0ff */
[----:B------:R-:W0:Y:S07]  /*5430*/  POPC R14, R19 ;  /* 0x00000013000e7309 */ /* 0x000e2e0000000000 */
[----:B---3--:R-:W1:Y:S04]  /*5440*/  @P0 ATOMS.ADD R17, [UR7], R17 ;  /* 0x00000011ff11098c */ /* 0x008e680008000007 */
[----:B-1----:R-:W0:Y:S02]  /*5450*/  SHFL.IDX PT, R11, R17, R18, 0x1f ;  /* 0x00001f12110b7589 */ /* 0x002e2400000e0000 */
[----:B0-----:R-:W-:-:S04]  /*5460*/  IMAD.IADD R11, R11, 0x1, R14 ;  /* 0x000000010b0b7824 */ /* 0x001fc800078e020e */
[----:B------:R-:W-:-:S05]  /*5470*/  IMAD R14, R11, 0x4, R6 ;  /* 0x000000040b0e7824 */ /* 0x000fca00078e0206 */
[----:B------:R0:W-:Y:S04]  /*5480*/  STS [R14+0x2000], R15 ;  /* 0x0020000f0e007388 */ /* 0x0001e80000000800 */
[----:B------:R0:W-:Y:S02]  /*5490*/  STS [R14], R20 ;  /* 0x000000140e007388 */ /* 0x0001e40000000800 */
.L_x_510:
[----:B------:R-:W-:Y:S05]  /*54a0*/  BSYNC.RECONVERGENT B0 ;  /* 0x0000000000007941 */ /* 0x000fea0003800200 */
.L_x_509:
[----:B0-----:R-:W-:-:S05]  /*54b0*/  VIADD R9, R9, 0x800 ;  /* 0x0000080009097836 */ /* 0x001fca0000000000 */
[----:B------:R-:W-:-:S13]  /*54c0*/  ISETP.GE.AND P0, PT, R9, R0, PT ;  /* 0x000000000900720c */ /* 0x000fda0003f06270 */
[----:B------:R-:W-:Y:S05]  /*54d0*/  @!P0 BRA `(.L_x_511) ;  /* 0xfffffff0008c8947 */ /* 0x000fea000383ffff */
.L_x_485:
[----:B---3--:R-:W-:Y:S05]  /*54e0*/  BSYNC.RECONVERGENT B1 ;  /* 0x0000000000017941 */ /* 0x008fea0003800200 */
.L_x_460:
[----:B------:R-:W3:Y:S08]  /*54f0*/  S2UR UR8, SR_CgaCtaId ;  /* 0x00000000000879c3 */ /* 0x000ef00000008800 */
[----:B------:R-:W-:Y:S06]  /*5500*/  BAR.SYNC.DEFER_BLOCKING 0x0 ;  /* 0x0000000000007b1d */ /* 0x000fec0000010000 */
[----:B------:R-:W-:-:S02]  /*5510*/  UMOV UR7, 0x400 ;  /* 0x0000040000077882 */ /* 0x000fc40000000000 */
[----:B---3--:R-:W-:-:S06]  /*5520*/  ULEA UR7, UR8, UR7, 0x18 ;  /* 0x0000000708077291 */ /* 0x008fcc000f8ec0ff */
[----:B01----:R-:W-:-:S05]  /*5530*/  IMAD.U32 R6, RZ, RZ, UR7 ;  /* 0x00000007ff067e24 */ /* 0x003fca000f8e00ff */
[----:B------:R-:W0:Y:S02]  /*5540*/  LDS R8, [R6+0x4008] ;  /* 0x0040080006087984 */ /* 0x000e240000000800 */
        /* <DEDUP_REMOVED lines=23> */
[----:B--2-4-:R-:W-:-:S03]  /*56c0*/  IMAD.IADD R11, R12, 0x1, R7 ;  /* 0x000000010c0b7824 */ /* 0x014fc600078e0207 */
[----:B------:R-:W-:-:S04]  /*56d0*/  SHF.R.S32.HI R9, RZ, 0x1f, R8 ;  /* 0x0000001fff097819 */ /* 0x000fc80000011408 */
[----:B------:R-:W-:-:S04]  /*56e0*/  LEA.HI R9, R9, R8, RZ, 0x2 ;  /* 0x0000000809097211 */ /* 0x000fc800078f10ff */
[----:B------:R-:W-:-:S04]  /*56f0*/  SHF.R.S32.HI R18, RZ, 0x2, R9 ;  /* 0x00000002ff127819 */ /* 0x000fc80000011409 */
[C---:B------:R-:W-:Y:S01]  /*5700*/  ISETP.GT.AND P2, PT, R18.reuse, R7, PT ;  /* 0x000000071200720c */ /* 0x040fe20003f44270 */
[----:B------:R-:W-:-:S05]  /*5710*/  IMAD R14, R18, 0x4, R11 ;  /* 0x00000004120e7824 */ /* 0x000fca00078e020b */
[----:B------:R-:W-:-:S07]  /*5720*/  ISETP.GE.AND P0, PT, R14, R13, PT ;  /* 0x0000000d0e00720c */ /* 0x000fce0003f06270 */
[----:B------:R-:W-:Y:S06]  /*5730*/  @!P2 BRA `(.L_x_516) ;  /* 0x000000000088a947 */ /* 0x000fec0003800000 */
[----:B------:R-:W-:-:S04]  /*5740*/  IMAD.WIDE R12, R12, 0x4, R2 ;  /* 0x000000040c0c7825 */ /* 0x000fc800078e0202 */
[----:B------:R-:W-:Y:S02]  /*5750*/  VIADD R19, R6, 0x8a0 ;  /* 0x000008a006137836 */ /* 0x000fe40000000000 */
[----:B------:R-:W-:-:S07]  /*5760*/  IMAD.MOV.U32 R15, RZ, RZ, R7 ;  /* 0x000000ffff0f7224 */ /* 0x000fce00078e0007 */
.L_x_517:
        /* <DEDUP_REMOVED lines=20> */
[C---:B------:R-:W-:Y:S01]  /*58b0*/  IMAD.IADD R8, R19.reuse, 0x1, R8 ;  /* 0x0000000113087824 */ /* 0x040fe200078e0208 */
        /* <DEDUP_REMOVED lines=10> */
.L_x_516:
[----:B------:R-:W-:Y:S05]  /*5960*/  BSYNC.RECONVERGENT B1 ;  /* 0x0000000000017941 */ /* 0x000fea0003800200 */
.L_x_515:
[----:B------:R-:W-:Y:S04]  /*5970*/  BSSY.RECONVERGENT B1, `(.L_x_518) ;  /* 0x000000b000017945 */ /* 0x000fe80003800200 */
[----:B------:R-:W-:Y:S05]  /*5980*/  @P1 BRA `(.L_x_519) ;  /* 0x0000000000241947 */ /* 0x000fea0003800000 */
[----:B0-----:R-:W-:-:S04]  /*5990*/  LEA R8, P1, R7, UR11, 0x2 ;  /* 0x0000000b07087c11 */ /* 0x001fc8000f8210ff */
        /* <DEDUP_REMOVED lines=8> */
.L_x_519:
[----:B------:R-:W-:Y:S05]  /*5a20*/  BSYNC.RECONVERGENT B1 ;  /* 0x0000000000017941 */ /* 0x000fea0003800200 */
.L_x_518:
[----:B------:R-:W-:Y:S05]  /*5a30*/  @P0 BRA `(.L_x_520) ;  /* 0x0000000800d00947 */ /* 0x000fea0003800000 */
[----:B------:R-:W-:-:S05]  /*5a40*/  IMAD.WIDE R14, R14, 0x4, R2 ;  /* 0x000000040e0e7825 */ /* 0x000fca00078e0202 */
        /* <DEDUP_REMOVED lines=8> */
.L_x_514:
        /* <DEDUP_REMOVED lines=9> */
[----:B------:R-:W-:-:S07]  /*5b60*/  LOP3.LUT P0, R28, R12, 0x7, RZ, 0xc0, !PT ;  /* 0x000000070c1c7812 */ /* 0x000fce000780c0ff */
[----:B------:R-:W-:Y:S06]  /*5b70*/  @!P1 BRA `(.L_x_522) ;  /* 0x00000004003c9947 */ /* 0x000fec0003800000 */
[----:B------:R-:W-:-:S07]  /*5b80*/  IMAD.MOV.U32 R13, RZ, RZ, RZ ;  /* 0x000000ffff0d7224 */ /* 0x000fce00078e00ff */
.L_x_523:
[----:B0-----:R-:W-:-:S04]  /*5b90*/  IMAD R15, R9, R8, RZ ;  /* 0x00000008090f7224 */ /* 0x001fc800078e02ff */
[C-C-:B------:R-:W-:Y:S02]  /*5ba0*/  IMAD R23, R8.reuse, 0x200, R15.reuse ;  /* 0x0000020008177824 */ /* 0x140fe400078e020f */
[----:B--2---:R-:W-:Y:S02]  /*5bb0*/  IMAD R17, R8, 0x400, R15 ;  /* 0x0000040008117824 */ /* 0x004fe400078e020f */
[----:B----4-:R-:W-:-:S04]  /*5bc0*/  IMAD.WIDE R10, R15, 0x4, R4 ;  /* 0x000000040f0a7825 */ /* 0x010fc800078e0204 */
[----:B------:R-:W-:Y:S01]  /*5bd0*/  IMAD.WIDE R22, R23, 0x4, R4 ;  /* 0x0000000417167825 */ /* 0x000fe200078e0204 */
[----:B------:R0:W2:Y:S03]  /*5be0*/  LDG.E R14, desc[UR12][R10.64] ;  /* 0x0000000c0a0e7981 */ /* 0x0000a6000c1e1900 */
[----:B------:R-:W-:Y:S01]  /*5bf0*/  IMAD R19, R8, 0x800, R15 ;  /* 0x0000080008137824 */ /* 0x000fe200078e020f */
[----:B------:R1:W3:Y:S01]  /*5c00*/  LDG.E R20, desc[UR12][R22.64] ;  /* 0x0000000c16147981 */ /* 0x0002e2000c1e1900 */
[----:B------:R-:W-:-:S04]  /*5c10*/  IMAD.WIDE R24, R17, 0x4, R4 ;  /* 0x0000000411187825 */ /* 0x000fc800078e0204 */
[C-C-:B------:R-:W-:Y:S01]  /*5c20*/  IMAD R29, R8.reuse, 0x200, R19.reuse ;  /* 0x00000200081d7824 */ /* 0x140fe200078e0213 */
[----:B------:R-:W4:Y:S01]  /*5c30*/  LDG.E R21, desc[UR12][R24.64] ;  /* 0x0000000c18157981 */ /* 0x000f22000c1e1900 */
[----:B0-----:R-:W-:Y:S02]  /*5c40*/  IMAD R11, R8, 0x400, R19 ;  /* 0x00000400080b7824 */ /* 0x001fe400078e0213 */
[----:B------:R-:W-:-:S04]  /*5c50*/  IMAD.WIDE R26, R19, 0x4, R4 ;  /* 0x00000004131a7825 */ /* 0x000fc800078e0204 */
[----:B------:R-:W-:Y:S01]  /*5c60*/  IMAD.WIDE R18, R29, 0x4, R4 ;  /* 0x000000041d127825 */ /* 0x000fe200078e0204 */
[----:B------:R-:W5:Y:S03]  /*5c70*/  LDG.E R15, desc[UR12][R26.64] ;  /* 0x0000000c1a0f7981 */ /* 0x000f66000c1e1900 */
[C---:B------:R-:W-:Y:S02]  /*5c80*/  IMAD R17, R8.reuse, 0x200, R17 ;  /* 0x0000020008117824 */ /* 0x040fe400078e0211 */
[----:B------:R-:W-:Y:S01]  /*5c90*/  IMAD R29, R8, 0x200, R11 ;  /* 0x00000200081d7824 */ /* 0x000fe200078e020b */
[----:B------:R-:W5:Y:S01]  /*5ca0*/  LDG.E R18, desc[UR12][R18.64] ;  /* 0x0000000c12127981 */ /* 0x000f62000c1e1900 */
[----:B------:R-:W-:-:S04]  /*5cb0*/  IMAD.WIDE R10, R11, 0x4, R4 ;  /* 0x000000040b0a7825 */ /* 0x000fc800078e0204 */
[--C-:B------:R-:W-:Y:S02]  /*5cc0*/  IMAD.WIDE R16, R17, 0x4, R4.reuse ;  /* 0x0000000411107825 */ /* 0x100fe400078e0204 */
[----:B------:R-:W5:Y:S02]  /*5cd0*/  LDG.E R10, desc[UR12][R10.64] ;  /* 0x0000000c0a0a7981 */ /* 0x000f64000c1e1900 */
[----:B-1----:R-:W-:Y:S02]  /*5ce0*/  IMAD.WIDE R22, R29, 0x4, R4 ;  /* 0x000000041d167825 */ /* 0x002fe400078e0204 */
[----:B------:R0:W5:Y:S04]  /*5cf0*/  LDG.E R17, desc[UR12][R16.64] ;  /* 0x0000000c10117981 */ /* 0x000168000c1e1900 */
[----:B------:R-:W5:Y:S01]  /*5d00*/  LDG.E R22, desc[UR12][R22.64] ;  /* 0x0000000c16167981 */ /* 0x000f62000c1e1900 */
[----:B0-----:R-:W-:-:S02]  /*5d10*/  VIADD R16, R6, 0x8a0 ;  /* 0x000008a006107836 */ /* 0x001fc40000000000 */
[----:B------:R-:W-:Y:S02]  /*5d20*/  VIADD R13, R13, 0x8 ;  /* 0x000000080d0d7836 */ /* 0x000fe40000000000 */
[----:B------:R-:W-:Y:S01]  /*5d30*/  VIADD R9, R9, 0x1000 ;  /* 0x0000100009097836 */ /* 0x000fe20000000000 */
[----:B--2---:R-:W-:Y:S02]  /*5d40*/  ISETP.GE.AND P1, PT, R14, RZ, PT ;  /* 0x000000ff0e00720c */ /* 0x004fe40003f26270 */
[----:B---3--:R-:W-:Y:S02]  /*5d50*/  ISETP.GE.AND P2, PT, R20, RZ, PT ;  /* 0x000000ff1400720c */ /* 0x008fe40003f46270 */
[----:B----4-:R-:W-:-:S09]  /*5d60*/  ISETP.GE.AND P3, PT, R21, RZ, PT ;  /* 0x000000ff1500720c */ /* 0x010fd20003f66270 */
[----:B------:R-:W-:Y:S02]  /*5d70*/  @P1 LOP3.LUT R14, R14, 0x7fe00000, RZ, 0xc, !PT ;  /* 0x7fe000000e0e1812 */ /* 0x000fe400078e0cff */
[----:B------:R-:W-:Y:S02]  /*5d80*/  @P2 LOP3.LUT R20, R20, 0x7fe00000, RZ, 0xc, !PT ;  /* 0x7fe0000014142812 */ /* 0x000fe400078e0cff */
[----:B-----5:R-:W-:Y:S02]  /*5d90*/  ISETP.GE.AND P1, PT, R15, RZ, PT ;  /* 0x000000ff0f00720c */ /* 0x020fe40003f26270 */
[----:B------:R-:W-:Y:S02]  /*5da0*/  SHF.R.U32.HI R14, RZ, 0x13, R14 ;  /* 0x00000013ff0e7819 */ /* 0x000fe4000001160e */
[----:B------:R-:W-:Y:S02]  /*5db0*/  @P3 LOP3.LUT R21, R21, 0x7fe00000, RZ, 0xc, !PT ;  /* 0x7fe0000015153812 */ /* 0x000fe400078e0cff */
[----:B------:R-:W-:-:S02]  /*5dc0*/  ISETP.GE.AND P3, PT, R18, RZ, PT ;  /* 0x000000ff1200720c */ /* 0x000fc40003f66270 */
[----:B------:R-:W-:Y:S02]  /*5dd0*/  ISETP.GE.AND P4, PT, R10, RZ, PT ;  /* 0x000000ff0a00720c */ /* 0x000fe40003f86270 */
[----:B------:R-:W-:Y:S02]  /*5de0*/  ISETP.GE.AND P2, PT, R17, RZ, PT ;  /* 0x000000ff1100720c */ /* 0x000fe40003f46270 */
[----:B------:R-:W-:Y:S02]  /*5df0*/  SHF.R.U32.HI R20, RZ, 0x13, R20 ;  /* 0x00000013ff147819 */ /* 0x000fe40000011614 */
[----:B------:R-:W-:Y:S02]  /*5e00*/  ISETP.GE.AND P5, PT, R22, RZ, PT ;  /* 0x000000ff1600720c */ /* 0x000fe40003fa6270 */
[----:B------:R-:W-:Y:S02]  /*5e10*/  LOP3.LUT R11, R14, 0x1ffc, RZ, 0xc0, !PT ;  /* 0x00001ffc0e0b7812 */ /* 0x000fe400078ec0ff */
[----:B------:R-:W-:-:S02]  /*5e20*/  LOP3.LUT R19, R20, 0x1ffc, RZ, 0xc0, !PT ;  /* 0x00001ffc14137812 */ /* 0x000fc400078ec0ff */
[----:B------:R-:W-:Y:S01]  /*5e30*/  SHF.R.U32.HI R21, RZ, 0x13, R21 ;  /* 0x00000013ff157819 */ /* 0x000fe20000011615 */
[----:B------:R-:W-:Y:S01]  /*5e40*/  IMAD.IADD R11, R16, 0x1, R11 ;  /* 0x00000001100b7824 */ /* 0x000fe200078e020b */
[----:B------:R-:W-:Y:S01]  /*5e50*/  @P4 LOP3.LUT R10, R10, 0x7fe00000, RZ, 0xc, !PT ;  /* 0x7fe000000a0a4812 */ /* 0x000fe200078e0cff */
[----:B------:R-:W-:Y:S01]  /*5e60*/  IMAD.IADD R19, R16, 0x1, R19 ;  /* 0x0000000110137824 */ /* 0x000fe200078e0213 */
[----:B------:R-:W-:Y:S02]  /*5e70*/  @P2 LOP3.LUT R17, R17, 0x7fe00000, RZ, 0xc, !PT ;  /* 0x7fe0000011112812 */ /* 0x000fe400078e0cff */
[----:B------:R-:W-:Y:S01]  /*5e80*/  LOP3.LUT R21, R21, 0x1ffc, RZ, 0xc0, !PT ;  /* 0x00001ffc15157812 */ /* 0x000fe200078ec0ff */
[----:B------:R-:W-:Y:S01]  /*5e90*/  ATOMS.POPC.INC.32 RZ, [R11+URZ] ;  /* 0x000000000bff7f8c */ /* 0x000fe2000d8000ff */
[----:B------:R-:W-:Y:S02]  /*5ea0*/  @P1 LOP3.LUT R15, R15, 0x7fe00000, RZ, 0xc, !PT ;  /* 0x7fe000000f0f1812 */ /* 0x000fe400078e0cff */
[----:B------:R-:W-:Y:S01]  /*5eb0*/  SHF.R.U32.HI R10, RZ, 0x13, R10 ;  /* 0x00000013ff0a7819 */ /* 0x000fe2000001160a */
[----:B------:R0:W-:Y:S01]  /*5ec0*/  ATOMS.POPC.INC.32 RZ, [R19+URZ] ;  /* 0x0000000013ff7f8c */ /* 0x0001e2000d8000ff */
[----:B------:R-:W-:-:S02]  /*5ed0*/  @P3 LOP3.LUT R18, R18, 0x7fe00000, RZ, 0xc, !PT ;  /* 0x7fe0000012123812 */ /* 0x000fc400078e0cff */
[----:B------:R-:W-:Y:S02]  /*5ee0*/  SHF.R.U32.HI R17, RZ, 0x13, R17 ;  /* 0x00000013ff117819 */ /* 0x000fe40000011611 */
[----:B------:R-:W-:Y:S01]  /*5ef0*/  @P5 LOP3.LUT R22, R22, 0x7fe00000, RZ, 0xc, !PT ;  /* 0x7fe0000016165812 */ /* 0x000fe200078e0cff */
[----:B------:R-:W-:Y:S01]  /*5f00*/  IMAD.IADD R21, R16, 0x1, R21 ;  /* 0x0000000110157824 */ /* 0x000fe200078e0215 */
[----:B------:R-:W-:Y:S02]  /*5f10*/  SHF.R.U32.HI R15, RZ, 0x13, R15 ;  /* 0x00000013ff0f7819 */ /* 0x000fe4000001160f */
[----:B0-----:R-:W-:Y:S02]  /*5f20*/  LOP3.LUT R19, R10, 0x1ffc, RZ, 0xc0, !PT ;  /* 0x00001ffc0a137812 */ /* 0x001fe400078ec0ff */
[----:B------:R-:W-:Y:S01]  /*5f30*/  SHF.R.U32.HI R18, RZ, 0x13, R18 ;  /* 0x00000013ff127819 */ /* 0x000fe20000011612 */
[----:B------:R0:W-:Y:S01]  /*5f40*/  ATOMS.POPC.INC.32 RZ, [R21+URZ] ;  /* 0x0000000015ff7f8c */ /* 0x0001e2000d8000ff */
[----:B------:R-:W-:-:S02]  /*5f50*/  LOP3.LUT R10, R12, 0xfffff8, RZ, 0xc0, !PT ;  /* 0x00fffff80c0a7812 */ /* 0x000fc400078ec0ff */
[----:B------:R-:W-:Y:S02]  /*5f60*/  LOP3.LUT R17, R17, 0x1ffc, RZ, 0xc0, !PT ;  /* 0x00001ffc11117812 */ /* 0x000fe400078ec0ff */
[----:B------:R-:W-:Y:S02]  /*5f70*/  SHF.R.U32.HI R22, RZ, 0x13, R22 ;  /* 0x00000013ff167819 */ /* 0x000fe40000011616 */
[----:B------:R-:W-:Y:S02]  /*5f80*/  LOP3.LUT R15, R15, 0x1ffc, RZ, 0xc0, !PT ;  /* 0x00001ffc0f0f7812 */ /* 0x000fe400078ec0ff */
[----:B------:R-:W-:Y:S02]  /*5f90*/  LOP3.LUT R11, R18, 0x1ffc, RZ, 0xc0, !PT ;  /* 0x00001ffc120b7812 */ /* 0x000fe400078ec0ff */
[----:B------:R-:W-:Y:S01]  /*5fa0*/  ISETP.NE.AND P1, PT, R13, R10, PT ;  /* 0x0000000a0d00720c */ /* 0x000fe20003f25270 */
[----:B------:R-:W-:Y:S01]  /*5fb0*/  IMAD.IADD R17, R16, 0x1, R17 ;  /* 0x0000000110117824 */ /* 0x000fe200078e0211 */
[----:B0-----:R-:W-:Y:S01]  /*5fc0*/  LOP3.LUT R21, R22, 0x1ffc, RZ, 0xc0, !PT ;  /* 0x00001ffc16157812 */ /* 0x001fe200078ec0ff */
[----:B------:R-:W-:-:S02]  /*5fd0*/  IMAD.IADD R15, R16, 0x1, R15 ;  /* 0x00000001100f7824 */ /* 0x000fc400078e020f */
[C---:B------:R-:W-:Y:S01]  /*5fe0*/  IMAD.IADD R11, R16.reuse, 0x1, R11 ;  /* 0x00000001100b7824 */ /* 0x040fe200078e020b */
[----:B------:R0:W-:Y:S01]  /*5ff0*/  ATOMS.POPC.INC.32 RZ, [R17+URZ] ;  /* 0x0000000011ff7f8c */ /* 0x0001e2000d8000ff */
[C---:B------:R-:W-:Y:S02]  /*6000*/  IMAD.IADD R19, R16.reuse, 0x1, R19 ;  /* 0x0000000110137824 */ /* 0x040fe400078e0213 */
[----:B------:R-:W-:Y:S01]  /*6010*/  IMAD.IADD R21, R16, 0x1, R21 ;  /* 0x0000000110157824 */ /* 0x000fe200078e0215 */
[----:B------:R0:W-:Y:S04]  /*6020*/  ATOMS.POPC.INC.32 RZ, [R15+URZ] ;  /* 0x000000000fff7f8c */ /* 0x0001e8000d8000ff */
[----:B------:R0:W-:Y:S04]  /*6030*/  ATOMS.POPC.INC.32 RZ, [R11+URZ] ;  /* 0x000000000bff7f8c */ /* 0x0001e8000d8000ff */
[----:B------:R0:W-:Y:S04]  /*6040*/  ATOMS.POPC.INC.32 RZ, [R19+URZ] ;  /* 0x0000000013ff7f8c */ /* 0x0001e8000d8000ff */
[----:B------:R0:W-:Y:S01]  /*6050*/  ATOMS.POPC.INC.32 RZ, [R21+URZ] ;  /* 0x0000000015ff7f8c */ /* 0x0001e2000d8000ff */
[----:B------:R-:W-:Y:S05]  /*6060*/  @P1 BRA `(.L_x_523) ;  /* 0xfffffff800c81947 */ /* 0x000fea000383ffff */
.L_x_522:
[----:B------:R-:W-:Y:S05]  /*6070*/  BSYNC.RECONVERGENT B1 ;  /* 0x0000000000017941 */ /* 0x000fea0003800200 */
.L_x_521:
[----:B------:R-:W-:Y:S05]  /*6080*/  @!P0 BRA `(.L_x_520) ;  /* 0x00000004003c8947 */ /* 0x000fea0003800000 */
[----:B------:R-:W-:Y:S01]  /*6090*/  ISETP.GE.U32.AND P0, PT, R28, 0x4, PT ;  /* 0x000000041c00780c */ /* 0x000fe20003f06070 */
[----:B------:R-:W-:Y:S01]  /*60a0*/  BSSY.RECONVERGENT B1, `(.L_x_524) ;  /* 0x0000029000017945 */ /* 0x000fe20003800200 */
[----:B------:R-:W-:-:S11]  /*60b0*/  LOP3.LUT P4, R12, R12, 0x3, RZ, 0xc0, !PT ;  /* 0x000000030c0c7812 */ /* 0x000fd6000788c0ff */
[----:B------:R-:W-:Y:S05]  /*60c0*/  @!P0 BRA `(.L_x_525) ;  /* 0x0000000000988947 */ /* 0x000fea0003800000 */
[----:B0-2-4-:R-:W-:-:S04]  /*60d0*/  IMAD R11, R9, R8, RZ ;  /* 0x00000008090b7224 */ /* 0x015fc800078e02ff */
[C-C-:B------:R-:W-:Y:S02]  /*60e0*/  IMAD R17, R8.reuse, 0x400, R11.reuse ;  /* 0x0000040008117824 */ /* 0x140fe400078e020b */
[C---:B------:R-:W-:Y:S02]  /*60f0*/  IMAD R15, R8.reuse, 0x200, R11 ;  /* 0x00000200080f7824 */ /* 0x040fe400078e020b */
[----:B------:R-:W-:Y:S02]  /*6100*/  IMAD R19, R8, 0x200, R17 ;  /* 0x0000020008137824 */ /* 0x000fe400078e0211 */
[----:B------:R-:W-:-:S04]  /*6110*/  IMAD.WIDE R10, R11, 0x4, R4 ;  /* 0x000000040b0a7825 */ /* 0x000fc800078e0204 */
        /* <DEDUP_REMOVED lines=33> */
.L_x_525:
[----:B------:R-:W-:Y:S05]  /*6330*/  BSYNC.RECONVERGENT B1 ;  /* 0x0000000000017941 */ /* 0x000fea0003800200 */
.L_x_524:
[----:B------:R-:W-:Y:S05]  /*6340*/  @!P4 BRA `(.L_x_520) ;  /* 0x00000000008cc947 */ /* 0x000fea0003800000 */
[----:B------:R-:W-:Y:S01]  /*6350*/  ISETP.NE.AND P1, PT, R12, 0x1, PT ;  /* 0x000000010c00780c */ /* 0x000fe20003f25270 */
[----:B------:R-:W-:Y:S01]  /*6360*/  BSSY.RECONVERGENT B1, `(.L_x_526) ;  /* 0x0000017000017945 */ /* 0x000fe20003800200 */
[----:B------:R-:W-:-:S11]  /*6370*/  LOP3.LUT P0, RZ, R7, 0x200, RZ, 0xc0, !PT ;  /* 0x0000020007ff7812 */ /* 0x000fd6000780c0ff */
[----:B------:R-:W-:Y:S05]  /*6380*/  @!P1 BRA `(.L_x_527) ;  /* 0x0000000000509947 */ /* 0x000fea0003800000 */
[----:B0-2-4-:R-:W-:-:S04]  /*6390*/  IMAD R11, R9, R8, RZ ;  /* 0x00000008090b7224 */ /* 0x015fc800078e02ff */
[----:B-1----:R-:W-:Y:S02]  /*63a0*/  IMAD R13, R8, 0x200, R11 ;  /* 0x00000200080d7824 */ /* 0x002fe400078e020b */
[----:B------:R-:W-:-:S04]  /*63b0*/  IMAD.WIDE R10, R11, 0x4, R4 ;  /* 0x000000040b0a7825 */ /* 0x000fc800078e0204 */
[----:B------:R-:W-:Y:S01]  /*63c0*/  IMAD.WIDE R12, R13, 0x4, R4 ;  /* 0x000000040d0c7825 */ /* 0x000fe200078e0204 */
[----:B------:R-:W2:Y:S04]  /*63d0*/  LDG.E R7, desc[UR12][R10.64] ;  /* 0x0000000c0a077981 */ /* 0x000ea8000c1e1900 */
[----:B------:R-:W3:Y:S01]  /*63e0*/  LDG.E R14, desc[UR12][R12.64] ;  /* 0x0000000c0c0e7981 */ /* 0x000ee2000c1e1900 */
[----:B------:R-:W-:Y:S01]  /*63f0*/  VIADD R9, R9, 0x400 ;  /* 0x0000040009097836 */ /* 0x000fe20000000000 */
[----:B--2---:R-:W-:Y:S02]  /*6400*/  ISETP.GE.AND P1, PT, R7, RZ, PT ;  /* 0x000000ff0700720c */ /* 0x004fe40003f26270 */
[----:B---3--:R-:W-:-:S11]  /*6410*/  ISETP.GE.AND P2, PT, R14, RZ, PT ;  /* 0x000000ff0e00720c */ /* 0x008fd60003f46270 */
[----:B------:R-:W-:Y:S02]  /*6420*/  @P1 LOP3.LUT R7, R7, 0x7fe00000, RZ, 0xc, !PT ;  /* 0x7fe0000007071812 */ /* 0x000fe400078e0cff */
[----:B------:R-:W-:Y:S02]  /*6430*/  @P2 LOP3.LUT R14, R14, 0x7fe00000, RZ, 0xc, !PT ;  /* 0x7fe000000e0e2812 */ /* 0x000fe400078e0cff */
[----:B------:R-:W-:Y:S02]  /*6440*/  SHF.R.U32.HI R7, RZ, 0x13, R7 ;  /* 0x00000013ff077819 */ /* 0x000fe40000011607 */
[----:B------:R-:W-:Y:S01]  /*6450*/  SHF.R.U32.HI R15, RZ, 0x13, R14 ;  /* 0x00000013ff0f7819 */ /* 0x000fe2000001160e */
[----:B------:R-:W-:Y:S01]  /*6460*/  VIADD R14, R6, 0x8a0 ;  /* 0x000008a0060e7836 */ /* 0x000fe20000000000 */
[----:B------:R-:W-:Y:S02]  /*6470*/  LOP3.LUT R7, R7, 0x1ffc, RZ, 0xc0, !PT ;  /* 0x00001ffc07077812 */ /* 0x000fe400078ec0ff */
[----:B------:R-:W-:-:S03]  /*6480*/  LOP3.LUT R15, R15, 0x1ffc, RZ, 0xc0, !PT ;  /* 0x00001ffc0f0f7812 */ /* 0x000fc600078ec0ff */
[C---:B------:R-:W-:Y:S02]  /*6490*/  IMAD.IADD R7, R14.reuse, 0x1, R7 ;  /* 0x000000010e077824 */ /* 0x040fe400078e0207 */
[----:B------:R-:W-:-:S03]  /*64a0*/  IMAD.IADD R15, R14, 0x1, R15 ;  /* 0x000000010e0f7824 */ /* 0x000fc600078e020f */
[----:B------:R3:W-:Y:S04]  /*64b0*/  ATOMS.POPC.INC.32 RZ, [R7+URZ] ;  /* 0x0000000007ff7f8c */ /* 0x0007e8000d8000ff */
[----:B------:R3:W-:Y:S02]  /*64c0*/  ATOMS.POPC.INC.32 RZ, [R15+URZ] ;  /* 0x000000000fff7f8c */ /* 0x0007e4000d8000ff */
.L_x_527:
[----:B------:R-:W-:Y:S05]  /*64d0*/  BSYNC.RECONVERGENT B1 ;  /* 0x0000000000017941 */ /* 0x000fea0003800200 */
.L_x_526:
[----:B------:R-:W-:Y:S05]  /*64e0*/  @P0 BRA `(.L_x_520) ;  /* 0x0000000000240947 */ /* 0x000fea0003800000 */
[----:B------:R-:W-:-:S04]  /*64f0*/  IMAD R9, R9, R8, RZ ;  /* 0x0000000809097224 */ /* 0x000fc800078e02ff */
[----:B------:R-:W-:-:S05]  /*6500*/  IMAD.WIDE R8, R9, 0x4, R4 ;  /* 0x0000000409087825 */ /* 0x000fca00078e0204 */
[----:B---3--:R-:W3:Y:S02]  /*6510*/  LDG.E R7, desc[UR12][R8.64] ;  /* 0x0000000c08077981 */ /* 0x008ee4000c1e1900 */
[----:B---3--:R-:W-:-:S13]  /*6520*/  ISETP.GE.AND P0, PT, R7, RZ, PT ;  /* 0x000000ff0700720c */ /* 0x008fda0003f06270 */
[----:B------:R-:W-:-:S04]  /*6530*/  @P0 LOP3.LUT R7, R7, 0x7fe00000, RZ, 0xc, !PT ;  /* 0x7fe0000007070812 */ /* 0x000fc800078e0cff */
[----:B------:R-:W-:-:S04]  /*6540*/  SHF.R.U32.HI R7, RZ, 0x13, R7 ;  /* 0x00000013ff077819 */ /* 0x000fc80000011607 */
[----:B------:R-:W-:-:S05]  /*6550*/  LOP3.LUT R7, R7, 0x1ffc, RZ, 0xc0, !PT ;  /* 0x00001ffc07077812 */ /* 0x000fca00078ec0ff */
[----:B------:R-:W-:-:S05]  /*6560*/  IMAD.IADD R7, R7, 0x1, R6 ;  /* 0x0000000107077824 */ /* 0x000fca00078e0206 */
[----:B------:R3:W-:Y:S02]  /*6570*/  ATOMS.POPC.INC.32 RZ, [R7+URZ+0x8a0] ;  /* 0x0008a00007ff7f8c */ /* 0x0007e4000d8000ff */
.L_x_520:
[----:B------:R-:W-:Y:S05]  /*6580*/  BSYNC.RECONVERGENT B0 ;  /* 0x0000000000007941 */ /* 0x000fea0003800200 */
.L_x_513:
[----:B------:R-:W-:Y:S01]  /*6590*/  BAR.SYNC.DEFER_BLOCKING 0x0 ;  /* 0x0000000000007b1d */ /* 0x000fe20000010000 */
[----:B0--3--:R-:W-:-:S05]  /*65a0*/  IMAD.MOV.U32 R15, RZ, RZ, RZ ;  /* 0x000000ffff0f7224 */ /* 0x009fca00078e00ff */
[----:B------:R-:W0:Y:S01]  /*65b0*/  LDCU UR9, c[0x0][0x3a8] ;  /* 0x00007500ff0977ac */ /* 0x000e220008000800 */
[----:B-12---:R-:W1:Y:S01]  /*65c0*/  S2R R7, SR_TID.X ;  /* 0x0000000000077919 */ /* 0x006e620000002100 */
[----:B------:R2:W3:Y:S01]  /*65d0*/  LDS R13, [R6+0x400c] ;  /* 0x00400c00060d7984 */ /* 0x0004e20000000800 */
[C---:B-1----:R-:W-:Y:S01]  /*65e0*/  LEA.HI R9, R7.reuse, R7, RZ, 0x1c ;  /* 0x0000000707097211 */ /* 0x042fe200078fe0ff */
[C---:B------:R-:W-:Y:S01]  /*65f0*/  IMAD R12, R7.reuse, 0x4, R6 ;  /* 0x00000004070c7824 */ /* 0x040fe200078e0206 */
[----:B------:R-:W-:-:S03]  /*6600*/  ISETP.GT.U32.AND P2, PT, R7, 0x1f, PT ;  /* 0x0000001f0700780c */ /* 0x000fc60003f44070 */
[----:B0-2-4-:R-:W-:-:S10]  /*6610*/  IMAD R14, R9, 0x4, R6 ;  /* 0x00000004090e7824 */ /* 0x015fd400078e0206 */
.L_x_532:
[----:B------:R-:W-:Y:S01]  /*6620*/  IMAD R8, R15, 0x800, R12 ;  /* 0x000008000f087824 */ /* 0x000fe200078e020c */
[----:B------:R-:W-:Y:S05]  /*6630*/  WARPSYNC.ALL ;  /* 0x0000000000007948 */ /* 0x000fea0003800000 */
[----:B01----:R-:W0:Y:S01]  /*6640*/  LDS R9, [R8+0x8a0] ;  /* 0x0008a00008097984 */ /* 0x003e220000000800 */
        /* <DEDUP_REMOVED lines=18> */
[----:B------:R-:W3:Y:S04]  /*6770*/  LDS R22, [R16+0x38] ;  /* 0x0000380010167984 */ /* 0x000ee80000000800 */
[----:B------:R-:W-:Y:S04]  /*6780*/  LDS R23, [R16+0x3c] ;  /* 0x00003c0010177984 */ /* 0x000fe80000000800 */
[----:B------:R-:W0:Y:S01]  /*6790*/  LDS R24, [R16+0x40] ;  /* 0x0000400010187984 */ /* 0x000e220000000800 */
[----:B-1----:R-:W-:-:S03]  /*67a0*/  IADD3 R8, PT, PT, R29, R28, R27 ;  /* 0x0000001c1d087210 */ /* 0x002fc60007ffe01b */
[----:B------:R-:W-:Y:S04]  /*67b0*/  LDS R25, [R16+0x44] ;  /* 0x0000440010197984 */ /* 0x000fe80000000800 */
[----:B------:R-:W1:Y:S01]  /*67c0*/  LDS R26, [R16+0x48] ;  /* 0x00004800101a7984 */ /* 0x000e620000000800 */
[----:B--2---:R-:W-:-:S03]  /*67d0*/  IADD3 R8, PT, PT, R31, R8, R30 ;  /* 0x000000081f087210 */ /* 0x004fc60007ffe01e */
[----:B------:R-:W2:Y:S01]  /*67e0*/  LDS R6, [R16+0x4c] ;  /* 0x00004c0010067984 */ /* 0x000ea20000000800 */
[----:B----4-:R-:W-:-:S04]  /*67f0*/  IADD3 R8, PT, PT, R18, R8, R17 ;  /* 0x0000000812087210 */ /* 0x010fc80007ffe011 */
[----:B-----5:R-:W-:-:S04]  /*6800*/  IADD3 R8, PT, PT, R20, R8, R19 ;  /* 0x0000000814087210 */ /* 0x020fc80007ffe013 */
[----:B---3--:R-:W-:-:S04]  /*6810*/  IADD3 R8, PT, PT, R22, R8, R21 ;  /* 0x0000000816087210 */ /* 0x008fc80007ffe015 */
[----:B0-----:R-:W-:-:S04]  /*6820*/  IADD3 R8, PT, PT, R24, R8, R23 ;  /* 0x0000000818087210 */ /* 0x001fc80007ffe017 */
        /* <DEDUP_REMOVED lines=12> */
.L_x_838:
        /* <DEDUP_REMOVED lines=39> */
.L_x_528:
[----:B------:R-:W-:Y:S05]  /*6b60*/  WARPSYNC.ALL ;  /* 0x0000000000007948 */ /* 0x000fea0003800000 */
[----:B----4-:R-:W-:Y:S01]  /*6b70*/  IMAD R16, R15, 0x800, R12 ;  /* 0x000008000f107824 */ /* 0x010fe200078e020c */
[----:B------:R-:W-:Y:S01]  /*6b80*/  BAR.SYNC.DEFER_BLOCKING 0x0 ;  /* 0x0000000000007b1d */ /* 0x000fe20000010000 */
[----:B------:R-:W-:-:S07]  /*6b90*/  PLOP3.LUT P0, PT, PT, PT, PT, 0x8, 0x80 ;  /* 0x000000000080781c */ /* 0x000fce0003f0e170 */
[----:B------:R-:W1:Y:S01]  /*6ba0*/  S2UR UR8, SR_CgaCtaId ;  /* 0x00000000000879c3 */ /* 0x000e620000008800 */
[----:B------:R-:W-:Y:S01]  /*6bb0*/  UMOV UR7, 0x400 ;  /* 0x0000040000077882 */ /* 0x000fe20000000000 */
[----:B------:R-:W-:Y:S01]  /*6bc0*/  BSSY.RECONVERGENT B0, `(.L_x_530) ;  /* 0x0000014000007945 */ /* 0x000fe20003800200 */
[----:B------:R-:W3:Y:S01]  /*6bd0*/  LDS R8, [R14+0x10] ;  /* 0x000010000e087984 */ /* 0x000ee20000000800 */
[----:B-1----:R-:W-:-:S06]  /*6be0*/  ULEA UR7, UR8, UR7, 0x18 ;  /* 0x0000000708077291 */ /* 0x002fcc000f8ec0ff */
[----:B------:R-:W-:-:S05]  /*6bf0*/  IMAD.U32 R6, RZ, RZ, UR7 ;  /* 0x00000007ff067e24 */ /* 0x000fca000f8e00ff */
[----:B------:R-:W1:Y:S01]  /*6c00*/  LDS R10, [R6+0x890] ;  /* 0x00089000060a7984 */ /* 0x000e620000000800 */
[----:B---3--:R-:W-:-:S05]  /*6c10*/  IMAD.IADD R11, R8, 0x1, R13 ;  /* 0x00000001080b7824 */ /* 0x008fca00078e020d */
[----:B------:R-:W-:Y:S01]  /*6c20*/  ISETP.GE.AND P1, PT, R11, UR9, PT ;  /* 0x000000090b007c0c */ /* 0x000fe2000bf26270 */
[----:B------:R2:W-:Y:S01]  /*6c30*/  STS [R16+0x8a0], R11 ;  /* 0x0008a00b10007388 */ /* 0x0005e20000000800 */
[----:B-1----:R-:W-:Y:S01]  /*6c40*/  IMAD.IADD R13, R10, 0x1, R13 ;  /* 0x000000010a0d7824 */ /* 0x002fe200078e020d */
[----:B------:R-:W-:Y:S10]  /*6c50*/  BAR.SYNC.DEFER_BLOCKING 0x0 ;  /* 0x0000000000007b1d */ /* 0x000ff40000010000 */
[----:B--2---:R-:W-:Y:S05]  /*6c60*/  @P1 BRA `(.L_x_531) ;  /* 0x0000000000241947 */ /* 0x004fea0003800000 */
[----:B------:R-:W-:Y:S01]  /*6c70*/  ISETP.NE.AND P1, PT, R7, 0x1ff, PT ;  /* 0x000001ff0700780c */ /* 0x000fe20003f25270 */
[----:B------:R-:W-:-:S12]  /*6c80*/  IMAD.MOV.U32 R8, RZ, RZ, R13 ;  /* 0x000000ffff087224 */ /* 0x000fd800078e000d */
[----:B------:R-:W1:Y:S02]  /*6c90*/  @P1 LDS R8, [R16+0x8a4] ;  /* 0x0008a40010081984 */ /* 0x000e640000000800 */
[----:B-1----:R-:W-:-:S13]  /*6ca0*/  ISETP.GE.AND P1, PT, R8, UR9, PT ;  /* 0x0000000908007c0c */ /* 0x002fda000bf26270 */
[----:B------:R-:W-:Y:S01]  /*6cb0*/  @P1 IMAD.IADD R11, R8, 0x1, -R11 ;  /* 0x00000001080b1824 */ /* 0x000fe200078e0a0b */
[----:B------:R-:W-:Y:S01]  /*6cc0*/  @P1 PLOP3.LUT P0, PT, PT, PT, PT, 0x80, 0x8 ;  /* 0x000000000008181c */ /* 0x000fe20003f0f070 */
[----:B0-----:R-:W-:-:S03]  /*6cd0*/  @P1 IMAD R9, R15, 0x200, R7 ;  /* 0x000002000f091824 */ /* 0x001fc600078e0207 */
[----:B------:R1:W-:Y:S04]  /*6ce0*/  @P1 STS [R6+0x4008], R11 ;  /* 0x0040080b06001388 */ /* 0x0003e80000000800 */
[----:B------:R1:W-:Y:S05]  /*6cf0*/  @P1 STS [R6+0x4000], R9 ;  /* 0x0040000906001388 */ /* 0x0003ea0000000800 */
.L_x_531:
[----:B------:R-:W-:Y:S05]  /*6d00*/  BSYNC.RECONVERGENT B0 ;  /* 0x0000000000007941 */ /* 0x000fea0003800200 */
.L_x_530:
[----:B------:R-:W-:Y:S06]  /*6d10*/  BAR.RED.OR.DEFER_BLOCKING 0x0, P0 ;  /* 0x0000000000007b1d */ /* 0x000fec0000014800 */
[----:B------:R-:W2:Y:S01]  /*6d20*/  B2R.RESULT RZ, P0 ;  /* 0x0000000000ff731c */ /* 0x000ea20000004000 */
[C---:B------:R-:W-:Y:S01]  /*6d30*/  ISETP.LT.U32.AND P1, PT, R15.reuse, 0x3, PT ;  /* 0x000000030f00780c */ /* 0x040fe20003f21070 */
[----:B------:R-:W-:-:S12]  /*6d40*/  VIADD R15, R15, 0x1 ;  /* 0x000000010f0f7836 */ /* 0x000fd80000000000 */
[----:B--2---:R-:W-:Y:S05]  /*6d50*/  @!P0 BRA P1, `(.L_x_532) ;  /* 0xfffffff800308947 */ /* 0x004fea000083ffff */
[----:B------:R-:W2:Y:S01]  /*6d60*/  LDC R8, c[0x0][0x3a4] ;  /* 0x0000e900ff087b82 */ /* 0x000ea20000000800 */
[----:B------:R-:W-:Y:S05]  /*6d70*/  WARPSYNC.ALL ;  /* 0x0000000000007948 */ /* 0x000fea0003800000 */
[----:B------:R-:W-:Y:S01]  /*6d80*/  VIADD R13, R0, -UR15 ;  /* 0x8000000f000d7c36 */ /* 0x000fe20008000000 */
[----:B--2---:R-:W-:Y:S01]  /*6d90*/  ISETP.NE.AND P0, PT, R8, 0x1, PT ;  /* 0x000000010800780c */ /* 0x004fe20003f05270 */
[----:B------:R-:W-:Y:S06]  /*6da0*/  BAR.SYNC.DEFER_BLOCKING 0x0 ;  /* 0x0000000000007b1d */ /* 0x000fec0000010000 */
[----:B------:R-:W-:Y:S01]  /*6db0*/  BSSY.RECONVERGENT B1, `(.L_x_533) ;  /* 0x000027e000017945 */ /* 0x000fe20003800200 */
[----:B------:R-:W2:Y:S02]  /*6dc0*/  LDS R8, [R6+0x4000] ;  /* 0x0040000006087984 */ /* 0x000ea40000000800 */
[----:B--2---:R-:W-:-:S03]  /*6dd0*/  R2UR UR7, R8 ;  /* 0x00000000080772ca */ /* 0x004fc600000e0000 */
        /* <DEDUP_REMOVED lines=11> */
[----:B01----:R-:W-:-:S04]  /*6e90*/  SHF.R.S32.HI R9, RZ, 0x1f, R8 ;  /* 0x0000001fff097819 */ /* 0x003fc80000011408 */
        /* <DEDUP_REMOVED lines=8> */
.L_x_553:
[----:B--23--:R-:W-:-:S04]  /*6f20*/  SHF.R.S64 R9, RZ, 0x1c, R17 ;  /* 0x0000001cff097819 */ /* 0x00cfc80000001011 */
[----:B----4-:R-:W-:-:S04]  /*6f30*/  IADD3 R8, P0, PT, R14, R9, RZ ;  /* 0x000000090e087210 */ /* 0x010fc80007f1e0ff */
[----:B------:R-:W-:-:S06]  /*6f40*/  LEA.HI.X.SX32 R9, R17, R15, 0x4, P0 ;  /* 0x0000000f11097211 */ /* 0x000fcc00000f26ff */
[----:B------:R-:W2:Y:S01]  /*6f50*/  LDG.E.128 R8, desc[UR12][R8.64] ;  /* 0x0000000c08087981 */ /* 0x000ea2000c1e1d00 */
[----:B------:R-:W-:Y:S01]  /*6f60*/  BSSY.RECONVERGENT B2, `(.L_x_537) ;  /* 0x000002d000027945 */ /* 0x000fe20003800200 */
[----:B------:R-:W-:Y:S01]  /*6f70*/  IMAD R19, R19, 0x4, R16 ;  /* 0x0000000413137824 */ /* 0x000fe200078e0210 */
[C---:B--2---:R-:W-:Y:S02]  /*6f80*/  ISETP.GE.AND P0, PT, R8.reuse, RZ, PT ;  /* 0x000000ff0800720c */ /* 0x044fe40003f06270 */
[C---:B------:R-:W-:Y:S02]  /*6f90*/  LOP3.LUT R21, R8.reuse, 0x7fe00000, RZ, 0xc, !PT ;  /* 0x7fe0000008157812 */ /* 0x040fe400078e0cff */
        /* <DEDUP_REMOVED lines=41> */
.L_x_538:
[----:B------:R-:W-:Y:S05]  /*7230*/  BSYNC.RECONVERGENT B2 ;  /* 0x0000000000027941 */ /* 0x000fea0003800200 */
.L_x_537:
[----:B------:R-:W-:Y:S01]  /*7240*/  BSSY.RECONVERGENT B2, `(.L_x_539) ;  /* 0x0000016000027945 */ /* 0x000fe20003800200 */
[C---:B------:R-:W-:Y:S02]  /*7250*/  ISETP.GE.U32.AND P1, PT, R26.reuse, UR7, PT ;  /* 0x000000071a007c0c */ /* 0x040fe4000bf26070 */
[----:B------:R-:W-:Y:S01]  /*7260*/  ISETP.NE.OR P0, PT, R26, UR7, P0 ;  /* 0x000000071a007c0c */ /* 0x000fe20008705670 */
        /* <DEDUP_REMOVED lines=19> */
.L_x_540:
[----:B------:R-:W-:Y:S05]  /*73a0*/  BSYNC.RECONVERGENT B2 ;  /* 0x0000000000027941 */ /* 0x000fea0003800200 */
.L_x_539:
[----:B------:R-:W-:Y:S01]  /*73b0*/  BSSY.RECONVERGENT B2, `(.L_x_541) ;  /* 0x0000016000027945 */ /* 0x000fe20003800200 */
[----:B--2---:R-:W-:-:S03]  /*73c0*/  VIADD R8, R19, 0x1 ;  /* 0x0000000113087836 */ /* 0x004fc60000000000 */
        /* <DEDUP_REMOVED lines=9> */
[----:B------:R-:W5:Y:S01]  /*7460*/  POPC R23, UR14 ;  /* 0x0000000e00177d09 */ /* 0x000f620008000000 */
[----:B---3--:R-:W-:Y:S02]  /*7470*/  ULEA UR9, UR10, UR9, 0x18 ;  /* 0x000000090a097291 */ /* 0x008fe4000f8ec0ff */
[----:B------:R-:W-:Y:S01]  /*7480*/  ULEA UR8, UR10, UR8, 0x18 ;  /* 0x000000080a087291 */ /* 0x000fe2000f8ec0ff */
[----:B--2---:R-:W-:-:S02]  /*7490*/  ISETP.EQ.U32.AND P5, PT, R24, R21, PT ;  /* 0x000000151800720c */ /* 0x004fc40003fa2070 */
[----:B----4-:R-:W-:-:S06]  /*74a0*/  LOP3.LUT R25, R25, UR14, RZ, 0xc0, !PT ;  /* 0x0000000e19197c12 */ /* 0x010fcc000f8ec0ff */
[----:B------:R-:W2:Y:S05]  /*74b0*/  POPC R25, R25 ;  /* 0x0000001900197309 */ /* 0x000eaa0000000000 */
[----:B-----5:R-:W1:Y:S04]  /*74c0*/  @P5 ATOMS.ADD R23, [UR9], R23 ;  /* 0x00000017ff17598c */ /* 0x020e680008000009 */
[----:B-1----:R-:W2:Y:S02]  /*74d0*/  SHFL.IDX PT, R20, R23, R24, 0x1f ;  /* 0x00001f1817147589 */ /* 0x002ea400000e0000 */
[----:B--2---:R-:W-:-:S05]  /*74e0*/  IMAD.IADD R20, R20, 0x1, R25 ;  /* 0x0000000114147824 */ /* 0x004fca00078e0219 */
[----:B------:R-:W-:-:S05]  /*74f0*/  LEA R21, R20, UR8, 0x2 ;  /* 0x0000000814157c11 */ /* 0x000fca000f8e10ff */
[----:B------:R2:W-:Y:S02]  /*7500*/  STS [R21], R8 ;  /* 0x0000000815007388 */ /* 0x0005e40000000800 */
.L_x_542:
[----:B------:R-:W-:Y:S05]  /*7510*/  BSYNC.RECONVERGENT B2 ;  /* 0x0000000000027941 */ /* 0x000fea0003800200 */
.L_x_541:
        /* <DEDUP_REMOVED lines=8> */
[----:B-1----:R-:W1:Y:S03]  /*75a0*/  POPC R20, UR10 ;  /* 0x0000000a00147d09 */ /* 0x002e660008000000 */
[----:B----4-:R-:W-:Y:S01]  /*75b0*/  ULEA UR8, UR9, UR8, 0x18 ;  /* 0x0000000809087291 */ /* 0x010fe2000f8ec0ff */
[----:B---3--:R-:W-:-:S02]  /*75c0*/  ISETP.EQ.U32.AND P4, PT, R23, R24, PT ;  /* 0x000000181700720c */ /* 0x008fc40003f82070 */
[----:B------:R-:W3:Y:S11]  /*75d0*/  S2R R24, SR_LTMASK ;  /* 0x0000000000187919 */ /* 0x000ef60000003900 */
[----:B-1----:R-:W2:Y:S01]  /*75e0*/  @P4 ATOMS.ADD R20, [UR8], R20 ;  /* 0x00000014ff14498c */ /* 0x002ea20008000008 */
[----:B---3--:R-:W-:-:S03]  /*75f0*/  LOP3.LUT R24, R24, UR10, RZ, 0xc0, !PT ;  /* 0x0000000a18187c12 */ /* 0x008fc6000f8ec0ff */
[----:B--2---:R-:W1:Y:S03]  /*7600*/  SHFL.IDX PT, R21, R20, R23, 0x1f ;  /* 0x00001f1714157589 */ /* 0x004e6600000e0000 */
[----:B------:R-:W1:Y:S02]  /*7610*/  POPC R24, R24 ;  /* 0x0000001800187309 */ /* 0x000e640000000000 */
[----:B-1----:R-:W-:-:S04]  /*7620*/  IMAD.IADD R21, R21, 0x1, R24 ;  /* 0x0000000115157824 */ /* 0x002fc800078e0218 */
[----:B------:R-:W-:-:S05]  /*7630*/  IMAD R21, R21, 0x4, R6 ;  /* 0x0000000415157824 */ /* 0x000fca00078e0206 */
[----:B------:R3:W-:Y:S04]  /*7640*/  STS [R21+0x2000], R9 ;  /* 0x0020000915007388 */ /* 0x0007e80000000800 */
[----:B------:R3:W-:Y:S02]  /*7650*/  STS [R21], R8 ;  /* 0x0000000815007388 */ /* 0x0007e40000000800 */
.L_x_544:
[----:B------:R-:W-:Y:S05]  /*7660*/  BSYNC.RECONVERGENT B2 ;  /* 0x0000000000027941 */ /* 0x000fea0003800200 */
.L_x_543:
[----:B------:R-:W-:Y:S01]  /*7670*/  BSSY.RECONVERGENT B2, `(.L_x_545) ;  /* 0x0000016000027945 */ /* 0x000fe20003800200 */
[----:B--23--:R-:W-:-:S03]  /*7680*/  VIADD R8, R19, 0x2 ;  /* 0x0000000213087836 */ /* 0x00cfc60000000000 */
        /* <DEDUP_REMOVED lines=20> */
.L_x_546:
[----:B------:R-:W-:Y:S05]  /*77d0*/  BSYNC.RECONVERGENT B2 ;  /* 0x0000000000027941 */ /* 0x000fea0003800200 */
.L_x_545:
        /* <DEDUP_REMOVED lines=20> */
.L_x_548:
[----:B------:R-:W-:Y:S05]  /*7920*/  BSYNC.RECONVERGENT B2 ;  /* 0x0000000000027941 */ /* 0x000fea0003800200 */
.L_x_547:
[----:B------:R-:W-:Y:S01]  /*7930*/  BSSY.RECONVERGENT B2, `(.L_x_549) ;  /* 0x0000016000027945 */ /* 0x000fe20003800200 */
[----:B------:R-:W-:-:S03]  /*7940*/  VIADD R21, R19, 0x3 ;  /* 0x0000000313157836 */ /* 0x000fc60000000000 */
[----:B------:R-:W-:Y:S05]  /*7950*/  @P1 BRA `(.L_x_550) ;  /* 0x00000000004c1947 */ /* 0x000fea0003800000 */
        /* <DEDUP_REMOVED lines=19> */
.L_x_550:
[----:B------:R-:W-:Y:S05]  /*7a90*/  BSYNC.RECONVERGENT B2 ;  /* 0x0000000000027941 */ /* 0x000fea0003800200 */
.L_x_549:
        /* <DEDUP_REMOVED lines=12> */
[----:B-1----:R-:W-:-:S06]  /*7b60*/  LOP3.LUT R20, R20, UR10, RZ, 0xc0, !PT ;  /* 0x0000000a14147c12 */ /* 0x002fcc000f8ec0ff */
[----:B------:R-:W1:Y:S05]  /*7b70*/  POPC R20, R20 ;  /* 0x0000001400147309 */ /* 0x000e6a0000000000 */
[----:B----4-:R-:W2:Y:S04]  /*7b80*/  @P0 ATOMS.ADD R10, [UR8], R10 ;  /* 0x0000000aff0a098c */ /* 0x010ea80008000008 */
[----:B--2---:R-:W1:Y:S02]  /*7b90*/  SHFL.IDX PT, R9, R10, R19, 0x1f ;  /* 0x00001f130a097589 */ /* 0x004e6400000e0000 */
[----:B-1----:R-:W-:-:S04]  /*7ba0*/  IMAD.IADD R9, R9, 0x1, R20 ;  /* 0x0000000109097824 */ /* 0x002fc800078e0214 */
[----:B------:R-:W-:-:S05]  /*7bb0*/  IMAD R8, R9, 0x4, R6 ;  /* 0x0000000409087824 */ /* 0x000fca00078e0206 */
[----:B------:R1:W-:Y:S04]  /*7bc0*/  STS [R8+0x2000], R11 ;  /* 0x0020000b08007388 */ /* 0x0003e80000000800 */
[----:B------:R1:W-:Y:S02]  /*7bd0*/  STS [R8], R21 ;  /* 0x0000001508007388 */ /* 0x0003e40000000800 */
.L_x_552:
[----:B------:R-:W-:Y:S05]  /*7be0*/  BSYNC.RECONVERGENT B2 ;  /* 0x0000000000027941 */ /* 0x000fea0003800200 */
.L_x_551:
[----:B-1----:R-:W-:-:S04]  /*7bf0*/  VIADD R19, R17, 0x200 ;  /* 0x0000020011137836 */ /* 0x002fc80000000000 */
[----:B------:R-:W-:Y:S01]  /*7c00*/  IMAD.MOV.U32 R17, RZ, RZ, R19 ;  /* 0x000000ffff117224 */ /* 0x000fe200078e0013 */
[----:B------:R-:W-:-:S13]  /*7c10*/  ISETP.GT.AND P0, PT, R18, R19, PT ;  /* 0x000000131200720c */ /* 0x000fda0003f04270 */
[----:B------:R-:W-:Y:S05]  /*7c20*/  @P0 BRA `(.L_x_553) ;  /* 0xfffffff000bc0947 */ /* 0x000fea000383ffff */
.L_x_536:
[----:B------:R-:W-:Y:S05]  /*7c30*/  BSYNC.RECONVERGENT B0 ;  /* 0x0000000000007941 */ /* 0x000fea0003800200 */
.L_x_535:
[----:B------:R-:W-:Y:S01]  /*7c40*/  ISETP.GE.U32.AND P0, PT, R7, R16, PT ;  /* 0x000000100700720c */ /* 0x000fe20003f06070 */
[----:B------:R-:W-:-:S12]  /*7c50*/  BSSY.RECONVERGENT B0, `(.L_x_554) ;  /* 0x0000037000007945 */ /* 0x000fd80003800200 */
[----:B------:R-:W-:Y:S05]  /*7c60*/  @P0 BRA `(.L_x_555) ;  /* 0x0000000000d40947 */ /* 0x000fea0003800000 */
[----:B--234-:R-:W-:-:S04]  /*7c70*/  LEA R8, P0, R7, UR11, 0x2 ;  /* 0x0000000b07087c11 */ /* 0x01cfc8000f8010ff */
[----:B------:R-:W-:-:S05]  /*7c80*/  LEA.HI.X R9, R7, UR5, RZ, 0x2, P0 ;  /* 0x0000000507097c11 */ /* 0x000fca00080f14ff */
[----:B0-----:R-:W2:Y:S01]  /*7c90*/  LDG.E R6, desc[UR12][R8.64] ;  /* 0x0000000c08067981 */ /* 0x001ea2000c1e1900 */
        /* <DEDUP_REMOVED lines=29> */
.L_x_557:
[----:B------:R-:W-:Y:S05]  /*7e70*/  BSYNC.RECONVERGENT B2 ;  /* 0x0000000000027941 */ /* 0x000fea0003800200 */
.L_x_556:
[----:B0-----:R-:W0:Y:S02]  /*7e80*/  LDS R8, [R19+0x4008] ;  /* 0x0040080013087984 */ /* 0x001e240000000800 */
[----:B0-----:R-:W-:-:S04]  /*7e90*/  ISETP.GT.AND P0, PT, R8, 0x800, PT ;  /* 0x000008000800780c */ /* 0x001fc80003f04270 */
[----:B------:R-:W-:-:S13]  /*7ea0*/  ISETP.NE.OR P0, PT, R11, UR7, P0 ;  /* 0x000000070b007c0c */ /* 0x000fda0008705670 */
[----:B------:R-:W-:Y:S05]  /*7eb0*/  @P0 BRA `(.L_x_555) ;  /* 0x0000000000400947 */ /* 0x000fea0003800000 */
[----:B------:R-:W0:Y:S01]  /*7ec0*/  S2R R11, SR_LANEID ;  /* 0x00000000000b7919 */ /* 0x000e220000000000 */
        /* <DEDUP_REMOVED lines=15> */
.L_x_555:
[----:B------:R-:W-:Y:S05]  /*7fc0*/  BSYNC.RECONVERGENT B0 ;  /* 0x0000000000007941 */ /* 0x000fea0003800200 */
.L_x_554:
[----:B--23--:R-:W-:-:S04]  /*7fd0*/  IMAD.IADD R9, R16, 0x1, R7 ;  /* 0x0000000110097824 */ /* 0x00cfc800078e0207 */
[----:B------:R-:W-:-:S05]  /*7fe0*/  IMAD R18, R18, 0x4, R9 ;  /* 0x0000000412127824 */ /* 0x000fca00078e0209 */
[----:B------:R-:W-:-:S13]  /*7ff0*/  ISETP.GE.AND P0, PT, R18, R13, PT ;  /* 0x0000000d1200720c */ /* 0x000fda0003f06270 */
[----:B------:R-:W-:Y:S05]  /*8000*/  @P0 BRA `(.L_x_558) ;  /* 0x0000001400600947 */ /* 0x000fea0003800000 */
[----:B-1--4-:R-:W-:-:S05]  /*8010*/  IMAD.WIDE R8, R18, 0x4, R2 ;  /* 0x0000000412087825 */ /* 0x012fca00078e0202 */
        /* <DEDUP_REMOVED lines=30> */
.L_x_560:
[----:B------:R-:W-:Y:S05]  /*8200*/  BSYNC.RECONVERGENT B0 ;  /* 0x0000000000007941 */ /* 0x000fea0003800200 */
.L_x_559:
[----:B------:R-:W1:Y:S02]  /*8210*/  LDS R8, [R19+0x4008] ;  /* 0x0040080013087984 */ /* 0x000e640000000800 */
[----:B-1----:R-:W-:-:S04]  /*8220*/  ISETP.GT.AND P0, PT, R8, 0x800, PT ;  /* 0x000008000800780c */ /* 0x002fc80003f04270 */
[----:B------:R-:W-:-:S13]  /*8230*/  ISETP.NE.OR P0, PT, R11, UR7, P0 ;  /* 0x000000070b007c0c */ /* 0x000fda0008705670 */
        /* <DEDUP_REMOVED lines=18> */
.L_x_534:
[----:B01----:R-:W-:Y:S01]  /*8360*/  VIADD R9, R7, UR15 ;  /* 0x0000000f07097c36 */ /* 0x003fe20008000000 */
[----:B------:R-:W0:Y:S04]  /*8370*/  LDCU UR16, c[0x0][0x3a4] ;  /* 0x00007480ff1077ac */ /* 0x000e280008000800 */
[----:B------:R-:W-:-:S13]  /*8380*/  ISETP.GE.AND P0, PT, R9, R0, PT ;  /* 0x000000000900720c */ /* 0x000fda0003f06270 */
[----:B------:R-:W-:Y:S05]  /*8390*/  @P0 BRA `(.L_x_558) ;  /* 0x00000010007c0947 */ /* 0x000fea0003800000 */
[----:B------:R1:W2:Y:S01]  /*83a0*/  LDS R24, [R6+0x4008] ;  /* 0x0040080006187984 */ /* 0x0002a20000000800 */
[----:B------:R-:W-:Y:S01]  /*83b0*/  LOP3.LUT R11, RZ, R7, RZ, 0x33, !PT ;  /* 0x00000007ff0b7212 */ /* 0x000fe200078e33ff */
[----:B------:R-:W-:Y:S01]  /*83c0*/  BSSY.RECONVERGENT B0, `(.L_x_561) ;  /* 0x0000042000007945 */ /* 0x000fe20003800200 */
[----:B------:R-:W-:-:S04]  /*83d0*/  VIADDMNMX R10, R9, 0x200, R0, !PT ;  /* 0x00000200090a7846 */ /* 0x000fc80007800100 */
[----:B------:R-:W-:-:S04]  /*83e0*/  IADD3 R10, PT, PT, R10, -UR15, R11 ;  /* 0x8000000f0a0a7c10 */ /* 0x000fc8000fffe00b */
[----:B------:R-:W-:-:S04]  /*83f0*/  LOP3.LUT R8, R10, 0x600, RZ, 0xc0, !PT ;  /* 0x000006000a087812 */ /* 0x000fc800078ec0ff */
[----:B------:R-:W-:-:S13]  /*8400*/  ISETP.NE.AND P0, PT, R8, 0x600, PT ;  /* 0x000006000800780c */ /* 0x000fda0003f05270 */
[----:B-1----:R-:W-:Y:S05]  /*8410*/  @!P0 BRA `(.L_x_562) ;  /* 0x0000000000f08947 */ /* 0x002fea0003800000 */
[----:B------:R-:W-:Y:S01]  /*8420*/  LEA.HI R11, R10, 0x1, RZ, 0x17 ;  /* 0x000000010a0b7811 */ /* 0x000fe200078fb8ff */
[----:B------:R-:W-:-:S03]  /*8430*/  IMAD.MOV.U32 R8, RZ, RZ, RZ ;  /* 0x000000ffff087224 */ /* 0x000fc600078e00ff */
[----:B------:R-:W-:-:S07]  /*8440*/  LOP3.LUT R11, R11, 0x3, RZ, 0xc0, !PT ;  /* 0x000000030b0b7812 */ /* 0x000fce00078ec0ff */
.L_x_567:
[----:B0-----:R-:W-:-:S04]  /*8450*/  IMAD R15, R9, UR16, RZ ;  /* 0x00000010090f7c24 */ /* 0x001fc8000f8e02ff */
[----:B------:R-:W-:-:S06]  /*8460*/  IMAD.WIDE R14, R15, 0x4, R4 ;  /* 0x000000040f0e7825 */ /* 0x000fcc00078e0204 */
[----:B------:R-:W3:Y:S01]  /*8470*/  LDG.E R14, desc[UR12][R14.64] ;  /* 0x0000000c0e0e7981 */ /* 0x000ee2000c1e1900 */
[----:B------:R-:W-:Y:S01]  /*8480*/  VIADD R8, R8, 0x1 ;  /* 0x0000000108087836 */ /* 0x000fe20000000000 */
[----:B------:R-:W-:Y:S04]  /*8490*/  BSSY.RECONVERGENT B2, `(.L_x_563) ;  /* 0x000001d000027945 */ /* 0x000fe80003800200 */
[----:B------:R-:W-:Y:S02]  /*84a0*/  ISETP.NE.AND P2, PT, R8, R11, PT ;  /* 0x0000000b0800720c */ /* 0x000fe40003f45270 */
        /* <DEDUP_REMOVED lines=27> */
.L_x_564:
[----:B------:R-:W-:Y:S05]  /*8660*/  BSYNC.RECONVERGENT B2 ;  /* 0x0000000000027941 */ /* 0x000fea0003800200 */
.L_x_563:
[----:B------:R-:W-:Y:S04]  /*8670*/  BSSY.RECONVERGENT B2, `(.L_x_565) ;  /* 0x0000014000027945 */ /* 0x000fe80003800200 */
[----:B------:R-:W-:Y:S05]  /*8680*/  @P0 BRA `(.L_x_566) ;  /* 0x0000000000480947 */ /* 0x000fea0003800000 */
[----:B------:R-:W1:Y:S01]  /*8690*/  S2R R18, SR_LANEID ;  /* 0x0000000000127919 */ /* 0x000e620000000000 */
[----:B------:R-:W2:Y:S01]  /*86a0*/  S2UR UR9, SR_CgaCtaId ;  /* 0x00000000000979c3 */ /* 0x000ea20000008800 */
[----:B------:R-:W-:Y:S01]  /*86b0*/  VOTEU.ANY UR10, UPT, PT ;  /* 0x00000000000a7886 */ /* 0x000fe200038e0100 */
[----:B------:R-:W-:Y:S01]  /*86c0*/  UMOV UR8, 0x400 ;  /* 0x0000040000087882 */ /* 0x000fe20000000000 */
[----:B------:R-:W1:Y:S01]  /*86d0*/  FLO.U32 R17, UR10 ;  /* 0x0000000a00117d00 */ /* 0x000e6200080e0000 */
[----:B------:R-:W-:Y:S01]  /*86e0*/  UIADD3 UR8, UPT, UPT, UR8, 0x4004, URZ ;  /* 0x0000400408087890 */ /* 0x000fe2000fffe0ff */
[----:B0-----:R-:W0:Y:S03]  /*86f0*/  POPC R16, UR10 ;  /* 0x0000000a00107d09 */ /* 0x001e260008000000 */
[----:B--2---:R-:W-:Y:S01]  /*8700*/  ULEA UR8, UR9, UR8, 0x18 ;  /* 0x0000000809087291 */ /* 0x004fe2000f8ec0ff */
[----:B-1----:R-:W-:-:S02]  /*8710*/  ISETP.EQ.U32.AND P0, PT, R17, R18, PT ;  /* 0x000000121100720c */ /* 0x002fc40003f02070 */
[----:B------:R-:W1:Y:S11]  /*8720*/  S2R R18, SR_LTMASK ;  /* 0x0000000000127919 */ /* 0x000e760000003900 */
[----:B0-----:R-:W0:Y:S01]  /*8730*/  @P0 ATOMS.ADD R16, [UR8], R16 ;  /* 0x00000010ff10098c */ /* 0x001e220008000008 */
[----:B-1----:R-:W-:-:S03]  /*8740*/  LOP3.LUT R18, R18, UR10, RZ, 0xc0, !PT ;  /* 0x0000000a12127c12 */ /* 0x002fc6000f8ec0ff */
[----:B0-----:R-:W0:Y:S03]  /*8750*/  SHFL.IDX PT, R15, R16, R17, 0x1f ;  /* 0x00001f11100f7589 */ /* 0x001e2600000e0000 */
[----:B------:R-:W0:Y:S02]  /*8760*/  POPC R18, R18 ;  /* 0x0000001200127309 */ /* 0x000e240000000000 */
[----:B0-----:R-:W-:-:S04]  /*8770*/  IMAD.IADD R15, R15, 0x1, R18 ;  /* 0x000000010f0f7824 */ /* 0x001fc800078e0212 */
[----:B------:R-:W-:-:S05]  /*8780*/  IMAD R15, R15, 0x4, R6 ;  /* 0x000000040f0f7824 */ /* 0x000fca00078e0206 */
[----:B------:R1:W-:Y:S04]  /*8790*/  STS [R15+0x2000], R14 ;  /* 0x0020000e0f007388 */ /* 0x0003e80000000800 */
[----:B------:R1:W-:Y:S02]  /*87a0*/  STS [R15], R9 ;  /* 0x000000090f007388 */ /* 0x0003e40000000800 */
.L_x_566:
[----:B------:R-:W-:Y:S05]  /*87b0*/  BSYNC.RECONVERGENT B2 ;  /* 0x0000000000027941 */ /* 0x000fea0003800200 */
.L_x_565:
[----:B01----:R-:W-:Y:S01]  /*87c0*/  VIADD R9, R9, 0x200 ;  /* 0x0000020009097836 */ /* 0x003fe20000000000 */
[----:B------:R-:W-:Y:S06]  /*87d0*/  @P2 BRA `(.L_x_567) ;  /* 0xfffffffc001c2947 */ /* 0x000fec000383ffff */
.L_x_562:
[----:B0-----:R-:W-:Y:S05]  /*87e0*/  BSYNC.RECONVERGENT B0 ;  /* 0x0000000000007941 */ /* 0x001fea0003800200 */
.L_x_561:
[----:B------:R-:W1:Y:S01]  /*87f0*/  LDC R8, c[0x0][0x3a4] ;  /* 0x0000e900ff087b82 */ /* 0x000e620000000800 */
[----:B------:R-:W-:-:S13]  /*8800*/  ISETP.GE.U32.AND P0, PT, R10, 0x600, PT ;  /* 0x000006000a00780c */ /* 0x000fda0003f06070 */
[----:B------:R-:W-:Y:S05]  /*8810*/  @!P0 BRA `(.L_x_558) ;  /* 0x0000000c005c8947 */ /* 0x000fea0003800000 */
.L_x_584:
[----:B-1--4-:R-:W-:-:S04]  /*8820*/  IMAD R11, R9, R8, RZ ;  /* 0x00000008090b7224 */ /* 0x012fc800078e02ff */
[----:B------:R-:W-:-:S04]  /*8830*/  IMAD.WIDE R16, R11, 0x4, R4 ;  /* 0x000000040b107825 */ /* 0x000fc800078e0204 */
[C-C-:B0-----:R-:W-:Y:S01]  /*8840*/  IMAD R19, R8.reuse, 0x200, R11.reuse ;  /* 0x0000020008137824 */ /* 0x141fe200078e020b */
[----:B--23--:R-:W3:Y:S01]  /*8850*/  LDG.E R15, desc[UR12][R16.64] ;  /* 0x0000000c100f7981 */ /* 0x00cee2000c1e1900 */
[----:B------:R-:W-:Y:S02]  /*8860*/  IMAD R11, R8, 0x400, R11 ;  /* 0x00000400080b7824 */ /* 0x000fe400078e020b */
[----:B------:R-:W-:-:S05]  /*8870*/  IMAD.WIDE R18, R19, 0x4, R4 ;  /* 0x0000000413127825 */ /* 0x000fca00078e0204 */
[----:B------:R-:W4:Y:S01]  /*8880*/  LDG.E R14, desc[UR12][R18.64] ;  /* 0x0000000c120e7981 */ /* 0x000f22000c1e1900 */
[----:B------:R-:W-:-:S04]  /*8890*/  IMAD.WIDE R20, R11, 0x4, R4 ;  /* 0x000000040b147825 */ /* 0x000fc800078e0204 */
[----:B------:R-:W-:Y:S01]  /*88a0*/  IMAD R23, R8, 0x200, R11 ;  /* 0x0000020008177824 */ /* 0x000fe200078e020b */
[----:B------:R-:W5:Y:S03]  /*88b0*/  LDG.E R10, desc[UR12][R20.64] ;  /* 0x0000000c140a7981 */ /* 0x000f66000c1e1900 */
[----:B------:R-:W-:-:S05]  /*88c0*/  IMAD.WIDE R22, R23, 0x4, R4 ;  /* 0x0000000417167825 */ /* 0x000fca00078e0204 */
[----:B------:R-:W2:Y:S01]  /*88d0*/  LDG.E R11, desc[UR12][R22.64] ;  /* 0x0000000c160b7981 */ /* 0x000ea2000c1e1900 */
[----:B------:R-:W-:Y:S01]  /*88e0*/  BSSY.RECONVERGENT B0, `(.L_x_568) ;  /* 0x000002c000007945 */ /* 0x000fe20003800200 */
[C---:B---3--:R-:W-:Y:S02]  /*88f0*/  ISETP.GE.AND P0, PT, R15.reuse, RZ, PT ;  /* 0x000000ff0f00720c */ /* 0x048fe40003f06270 */
        /* <DEDUP_REMOVED lines=9> */
[C---:B--2---:R-:W-:Y:S02]  /*8990*/  LOP3.LUT R16, R11.reuse, 0x7fe00000, RZ, 0xc, !PT ;  /* 0x7fe000000b107812 */ /* 0x044fe400078e0cff */
[----:B------:R-:W-:Y:S02]  /*89a0*/  SEL R19, R10, R19, !P2 ;  /* 0x000000130a137207 */ /* 0x000fe40005000000 */
[----:B------:R-:W-:Y:S02]  /*89b0*/  ISETP.GE.AND P2, PT, R11, RZ, PT ;  /* 0x000000ff0b00720c */ /* 0x000fe40003f46270 */
[----:B------:R-:W-:-:S02]  /*89c0*/  ISETP.GT.AND P0, PT, R24, 0x800, PT ;  /* 0x000008001800780c */ /* 0x000fc40003f04270 */
[----:B------:R-:W-:Y:S02]  /*89d0*/  SHF.R.U32.HI R17, RZ, 0x15, R17 ;  /* 0x00000015ff117819 */ /* 0x000fe40000011611 */
[----:B------:R-:W-:Y:S02]  /*89e0*/  SHF.R.U32.HI R19, RZ, 0x15, R19 ;  /* 0x00000015ff137819 */ /* 0x000fe40000011613 */
[----:B------:R-:W-:Y:S02]  /*89f0*/  SEL R16, R11, R16, !P2 ;  /* 0x000000100b107207 */ /* 0x000fe40005000000 */
[----:B------:R-:W-:Y:S02]  /*8a00*/  ISETP.NE.OR P6, PT, R26, UR7, P0 ;  /* 0x000000071a007c0c */ /* 0x000fe400087c5670 */
[C---:B------:R-:W-:Y:S02]  /*8a10*/  ISETP.GE.U32.AND P5, PT, R17.reuse, UR7, PT ;  /* 0x0000000711007c0c */ /* 0x040fe4000bfa6070 */
[----:B------:R-:W-:-:S02]  /*8a20*/  ISETP.NE.OR P4, PT, R17, UR7, P0 ;  /* 0x0000000711007c0c */ /* 0x000fc40008785670 */
[C---:B------:R-:W-:Y:S02]  /*8a30*/  ISETP.GE.U32.AND P3, PT, R19.reuse, UR7, PT ;  /* 0x0000000713007c0c */ /* 0x040fe4000bf66070 */
[----:B------:R-:W-:Y:S02]  /*8a40*/  ISETP.NE.OR P2, PT, R19, UR7, P0 ;  /* 0x0000000713007c0c */ /* 0x000fe40008745670 */
[----:B------:R-:W-:Y:S01]  /*8a50*/  SHF.R.U32.HI R20, RZ, 0x15, R16 ;  /* 0x00000015ff147819 */ /* 0x000fe20000011610 */
[----:B------:R-:W-:Y:S10]  /*8a60*/  @P1 BRA `(.L_x_569) ;  /* 0x00000000004c1947 */ /* 0x000ff40003800000 */
        /* <DEDUP_REMOVED lines=19> */
.L_x_569:
[----:B------:R-:W-:Y:S05]  /*8ba0*/  BSYNC.RECONVERGENT B0 ;  /* 0x0000000000007941 */ /* 0x000fea0003800200 */
.L_x_568:
[----:B------:R-:W-:Y:S01]  /*8bb0*/  BSSY.RECONVERGENT B0, `(.L_x_570) ;  /* 0x0000016000007945 */ /* 0x000fe20003800200 */
[C---:B------:R-:W-:Y:S02]  /*8bc0*/  ISETP.GE.U32.AND P1, PT, R20.reuse, UR7, PT ;  /* 0x0000000714007c0c */ /* 0x040fe4000bf26070 */
[----:B------:R-:W-:Y:S01]  /*8bd0*/  ISETP.NE.OR P0, PT, R20, UR7, P0 ;  /* 0x0000000714007c0c */ /* 0x000fe20008705670 */
        /* <DEDUP_REMOVED lines=19> */
.L_x_571:
[----:B------:R-:W-:Y:S05]  /*8d10*/  BSYNC.RECONVERGENT B0 ;  /* 0x0000000000007941 */ /* 0x000fea0003800200 */
.L_x_570:
[----:B------:R-:W-:Y:S01]  /*8d20*/  BSSY.RECONVERGENT B0, `(.L_x_572) ;  /* 0x0000016000007945 */ /* 0x000fe20003800200 */
[----:B------:R-:W-:-:S03]  /*8d30*/  VIADD R20, R9, 0x200 ;  /* 0x0000020009147836 */ /* 0x000fc60000000000 */
[----:B------:R-:W-:Y:S05]  /*8d40*/  @P5 BRA `(.L_x_573) ;  /* 0x00000000004c5947 */ /* 0x000fea0003800000 */
[----:B------:R-:W2:Y:S01]  /*8d50*/  S2R R18, SR_LANEID ;  /* 0x0000000000127919 */ /* 0x000ea20000000000 */
[----:B------:R-:W3:Y:S01]  /*8d60*/  S2UR UR10, SR_CgaCtaId ;  /* 0x00000000000a79c3 */ /* 0x000ee20000008800 */
[----:B------:R-:W-:Y:S01]  /*8d70*/  VOTEU.ANY UR14, UPT, PT ;  /* 0x00000000000e7886 */ /* 0x000fe200038e0100 */
[----:B------:R-:W-:Y:S01]  /*8d80*/  UMOV UR8, 0x400 ;  /* 0x0000040000087882 */ /* 0x000fe20000000000 */
[----:B------:R-:W2:Y:S01]  /*8d90*/  FLO.U32 R17, UR14 ;  /* 0x0000000e00117d00 */ /* 0x000ea200080e0000 */
[----:B------:R-:W-:Y:S02]  /*8da0*/  UIADD3 UR9, UPT, UPT, UR8, 0x400c, URZ ;  /* 0x0000400c08097890 */ /* 0x000fe4000fffe0ff */
[----:B------:R-:W-:Y:S01]  /*8db0*/  UIADD3 UR8, UPT, UPT, UR8, 0x4010, URZ ;  /* 0x0000401008087890 */ /* 0x000fe2000fffe0ff */
[----:B01----:R-:W0:Y:S01]  /*8dc0*/  POPC R16, UR14 ;  /* 0x0000000e00107d09 */ /* 0x003e220008000000 */
[----:B---3--:R-:W-:Y:S02]  /*8dd0*/  ULEA UR9, UR10, UR9, 0x18 ;  /* 0x000000090a097291 */ /* 0x008fe4000f8ec0ff */
[----:B------:R-:W-:Y:S01]  /*8de0*/  ULEA UR8, UR10, UR8, 0x18 ;  /* 0x000000080a087291 */ /* 0x000fe2000f8ec0ff */
[----:B--2---:R-:W-:-:S02]  /*8df0*/  ISETP.EQ.U32.AND P5, PT, R17, R18, PT ;  /* 0x000000121100720c */ /* 0x004fc40003fa2070 */
[----:B------:R-:W1:Y:S11]  /*8e00*/  S2R R18, SR_LTMASK ;  /* 0x0000000000127919 */ /* 0x000e760000003900 */
[----:B0-----:R-:W0:Y:S01]  /*8e10*/  @P5 ATOMS.ADD R16, [UR9], R16 ;  /* 0x00000010ff10598c */ /* 0x001e220008000009 */
[----:B-1----:R-:W-:-:S03]  /*8e20*/  LOP3.LUT R18, R18, UR14, RZ, 0xc0, !PT ;  /* 0x0000000e12127c12 */ /* 0x002fc6000f8ec0ff */
[----:B0-----:R-:W0:Y:S03]  /*8e30*/  SHFL.IDX PT, R15, R16, R17, 0x1f ;  /* 0x00001f11100f7589 */ /* 0x001e2600000e0000 */
[----:B------:R-:W0:Y:S02]  /*8e40*/  POPC R18, R18 ;  /* 0x0000001200127309 */ /* 0x000e240000000000 */
[----:B0-----:R-:W-:-:S05]  /*8e50*/  IMAD.IADD R15, R15, 0x1, R18 ;  /* 0x000000010f0f7824 */ /* 0x001fca00078e0212 */
[----:B------:R-:W-:-:S05]  /*8e60*/  LEA R15, R15, UR8, 0x2 ;  /* 0x000000080f0f7c11 */ /* 0x000fca000f8e10ff */
[----:B------:R2:W-:Y:S02]  /*8e70*/  STS [R15], R20 ;  /* 0x000000140f007388 */ /* 0x0005e40000000800 */
.L_x_573:
[----:B------:R-:W-:Y:S05]  /*8e80*/  BSYNC.RECONVERGENT B0 ;  /* 0x0000000000007941 */ /* 0x000fea0003800200 */
.L_x_572:
        /* <DEDUP_REMOVED lines=8> */
[----:B01----:R-:W0:Y:S03]  /*8f10*/  POPC R16, UR10 ;  /* 0x0000000a00107d09 */ /* 0x003e260008000000 */
[----:B----4-:R-:W-:Y:S01]  /*8f20*/  ULEA UR8, UR9, UR8, 0x18 ;  /* 0x0000000809087291 */ /* 0x010fe2000f8ec0ff */
[----:B---3--:R-:W-:-:S02]  /*8f30*/  ISETP.EQ.U32.AND P4, PT, R17, R18, PT ;  /* 0x000000121100720c */ /* 0x008fc40003f82070 */
[----:B------:R-:W1:Y:S11]  /*8f40*/  S2R R18, SR_LTMASK ;  /* 0x0000000000127919 */ /* 0x000e760000003900 */
[----:B0-----:R-:W2:Y:S01]  /*8f50*/  @P4 ATOMS.ADD R16, [UR8], R16 ;  /* 0x00000010ff10498c */ /* 0x001ea20008000008 */
[----:B-1----:R-:W-:-:S03]  /*8f60*/  LOP3.LUT R18, R18, UR10, RZ, 0xc0, !PT ;  /* 0x0000000a12127c12 */ /* 0x002fc6000f8ec0ff */
[----:B--2---:R-:W0:Y:S03]  /*8f70*/  SHFL.IDX PT, R15, R16, R17, 0x1f ;  /* 0x00001f11100f7589 */ /* 0x004e2600000e0000 */
[----:B------:R-:W0:Y:S02]  /*8f80*/  POPC R18, R18 ;  /* 0x0000001200127309 */ /* 0x000e240000000000 */
[----:B0-----:R-:W-:-:S04]  /*8f90*/  IMAD.IADD R15, R15, 0x1, R18 ;  /* 0x000000010f0f7824 */ /* 0x001fc800078e0212 */
[----:B------:R-:W-:-:S05]  /*8fa0*/  IMAD R15, R15, 0x4, R6 ;  /* 0x000000040f0f7824 */ /* 0x000fca00078e0206 */
[----:B------:R3:W-:Y:S04]  /*8fb0*/  STS [R15+0x2000], R14 ;  /* 0x0020000e0f007388 */ /* 0x0007e80000000800 */
[----:B------:R3:W-:Y:S02]  /*8fc0*/  STS [R15], R20 ;  /* 0x000000140f007388 */ /* 0x0007e40000000800 */
.L_x_575:
[----:B------:R-:W-:Y:S05]  /*8fd0*/  BSYNC.RECONVERGENT B0 ;  /* 0x0000000000007941 */ /* 0x000fea0003800200 */
.L_x_574:
[----:B------:R-:W-:Y:S01]  /*8fe0*/  BSSY.RECONVERGENT B0, `(.L_x_576) ;  /* 0x0000016000007945 */ /* 0x000fe20003800200 */
[----:B------:R-:W-:-:S03]  /*8ff0*/  VIADD R19, R9, 0x400 ;  /* 0x0000040009137836 */ /* 0x000fc60000000000 */
[----:B------:R-:W-:Y:S05]  /*9000*/  @P3 BRA `(.L_x_577) ;  /* 0x00000000004c3947 */ /* 0x000fea0003800000 */
[----:B------:R-:W4:Y:S01]  /*9010*/  S2R R17, SR_LANEID ;  /* 0x0000000000117919 */ /* 0x000f220000000000 */
[----:B------:R-:W5:Y:S01]  /*9020*/  S2UR UR10, SR_CgaCtaId ;  /* 0x00000000000a79c3 */ /* 0x000f620000008800 */
[----:B------:R-:W-:Y:S01]  /*9030*/  VOTEU.ANY UR14, UPT, PT ;  /* 0x00000000000e7886 */ /* 0x000fe200038e0100 */
[----:B------:R-:W-:Y:S01]  /*9040*/  UMOV UR8, 0x400 ;  /* 0x0000040000087882 */ /* 0x000fe20000000000 */
[----:B01----:R-:W4:Y:S01]  /*9050*/  FLO.U32 R16, UR14 ;  /* 0x0000000e00107d00 */ /* 0x003f2200080e0000 */
[----:B------:R-:W-:Y:S02]  /*9060*/  UIADD3 UR9, UPT, UPT, UR8, 0x400c, URZ ;  /* 0x0000400c08097890 */ /* 0x000fe4000fffe0ff */
[----:B------:R-:W-:Y:S01]  /*9070*/  UIADD3 UR8, UPT, UPT, UR8, 0x4010, URZ ;  /* 0x0000401008087890 */ /* 0x000fe2000fffe0ff */
[----:B--23--:R-:W0:Y:S01]  /*9080*/  POPC R15, UR14 ;  /* 0x0000000e000f7d09 */ /* 0x00ce220008000000 */
[----:B-----5:R-:W-:Y:S02]  /*9090*/  ULEA UR9, UR10, UR9, 0x18 ;  /* 0x000000090a097291 */ /* 0x020fe4000f8ec0ff */
[----:B------:R-:W-:Y:S01]  /*90a0*/  ULEA UR8, UR10, UR8, 0x18 ;  /* 0x000000080a087291 */ /* 0x000fe2000f8ec0ff */
[----:B----4-:R-:W-:-:S02]  /*90b0*/  ISETP.EQ.U32.AND P3, PT, R16, R17, PT ;  /* 0x000000111000720c */ /* 0x010fc40003f62070 */
        /* <DEDUP_REMOVED lines=8> */
.L_x_577:
[----:B------:R-:W-:Y:S05]  /*9140*/  BSYNC.RECONVERGENT B0 ;  /* 0x0000000000007941 */ /* 0x000fea0003800200 */
.L_x_576:
[----:B------:R-:W-:Y:S04]  /*9150*/  BSSY.RECONVERGENT B0, `(.L_x_578) ;  /* 0x0000014000007945 */ /* 0x000fe80003800200 */
[----:B------:R-:W-:Y:S05]  /*9160*/  @P2 BRA `(.L_x_579) ;  /* 0x0000000000482947 */ /* 0x000fea0003800000 */
[----:B-123--:R-:W1:Y:S01]  /*9170*/  S2R R15, SR_LANEID ;  /* 0x00000000000f7919 */ /* 0x00ee620000000000 */
[----:B------:R-:W2:Y:S01]  /*9180*/  S2UR UR9, SR_CgaCtaId ;  /* 0x00000000000979c3 */ /* 0x000ea20000008800 */
[----:B------:R-:W-:Y:S01]  /*9190*/  VOTEU.ANY UR10, UPT, PT ;  /* 0x00000000000a7886 */ /* 0x000fe200038e0100 */
[----:B------:R-:W-:Y:S01]  /*91a0*/  UMOV UR8, 0x400 ;  /* 0x0000040000087882 */ /* 0x000fe20000000000 */
[----:B0-----:R-:W1:Y:S01]  /*91b0*/  FLO.U32 R16, UR10 ;  /* 0x0000000a00107d00 */ /* 0x001e6200080e0000 */
[----:B------:R-:W-:Y:S01]  /*91c0*/  UIADD3 UR8, UPT, UPT, UR8, 0x4004, URZ ;  /* 0x0000400408087890 */ /* 0x000fe2000fffe0ff */
[----:B------:R-:W0:Y:S01]  /*91d0*/  S2R R18, SR_LTMASK ;  /* 0x0000000000127919 */ /* 0x000e220000003900 */
[----:B----4-:R-:W3:Y:S02]  /*91e0*/  POPC R14, UR10 ;  /* 0x0000000a000e7d09 */ /* 0x010ee40008000000 */
[----:B--2---:R-:W-:Y:S01]  /*91f0*/  ULEA UR8, UR9, UR8, 0x18 ;  /* 0x0000000809087291 */ /* 0x004fe2000f8ec0ff */
[----:B-1----:R-:W-:-:S02]  /*9200*/  ISETP.EQ.U32.AND P2, PT, R16, R15, PT ;  /* 0x0000000f1000720c */ /* 0x002fc40003f42070 */
[----:B0-----:R-:W-:-:S06]  /*9210*/  LOP3.LUT R18, R18, UR10, RZ, 0xc0, !PT ;  /* 0x0000000a12127c12 */ /* 0x001fcc000f8ec0ff */
[----:B------:R-:W0:Y:S05]  /*9220*/  POPC R18, R18 ;  /* 0x0000001200127309 */ /* 0x000e2a0000000000 */
[----:B---3--:R-:W1:Y:S04]  /*9230*/  @P2 ATOMS.ADD R17, [UR8], R14 ;  /* 0x0000000eff11298c */ /* 0x008e680008000008 */
[----:B-1----:R-:W0:Y:S02]  /*9240*/  SHFL.IDX PT, R15, R17, R16, 0x1f ;  /* 0x00001f10110f7589 */ /* 0x002e2400000e0000 */
[----:B0-----:R-:W-:-:S04]  /*9250*/  IMAD.IADD R15, R15, 0x1, R18 ;  /* 0x000000010f0f7824 */ /* 0x001fc800078e0212 */
[----:B------:R-:W-:-:S05]  /*9260*/  IMAD R15, R15, 0x4, R6 ;  /* 0x000000040f0f7824 */ /* 0x000fca00078e0206 */
[----:B------:R0:W-:Y:S04]  /*9270*/  STS [R15+0x2000], R10 ;  /* 0x0020000a0f007388 */ /* 0x0001e80000000800 */
[----:B------:R0:W-:Y:S02]  /*9280*/  STS [R15], R19 ;  /* 0x000000130f007388 */ /* 0x0001e40000000800 */
.L_x_579:
[----:B------:R-:W-:Y:S05]  /*9290*/  BSYNC.RECONVERGENT B0 ;  /* 0x0000000000007941 */ /* 0x000fea0003800200 */
.L_x_578:
[----:B------:R-:W-:Y:S01]  /*92a0*/  BSSY.RECONVERGENT B0, `(.L_x_580) ;  /* 0x0000016000007945 */ /* 0x000fe20003800200 */
[----:B0---4-:R-:W-:-:S03]  /*92b0*/  VIADD R19, R9, 0x600 ;  /* 0x0000060009137836 */ /* 0x011fc60000000000 */
[----:B------:R-:W-:Y:S05]  /*92c0*/  @P1 BRA `(.L_x_581) ;  /* 0x00000000004c1947 */ /* 0x000fea0003800000 */
[----:B------:R-:W0:Y:S01]  /*92d0*/  S2R R10, SR_LANEID ;  /* 0x00000000000a7919 */ /* 0x000e220000000000 */
[----:B------:R-:W4:Y:S01]  /*92e0*/  S2UR UR10, SR_CgaCtaId ;  /* 0x00000000000a79c3 */ /* 0x000f220000008800 */
[----:B------:R-:W-:Y:S01]  /*92f0*/  VOTEU.ANY UR14, UPT, PT ;  /* 0x00000000000e7886 */ /* 0x000fe200038e0100 */
[----:B------:R-:W-:Y:S01]  /*9300*/  UMOV UR8, 0x400 ;  /* 0x0000040000087882 */ /* 0x000fe20000000000 */
[----:B-123--:R-:W0:Y:S01]  /*9310*/  FLO.U32 R15, UR14 ;  /* 0x0000000e000f7d00 */ /* 0x00ee2200080e0000 */
[----:B------:R-:W-:Y:S01]  /*9320*/  UIADD3 UR9, UPT, UPT, UR8, 0x400c, URZ ;  /* 0x0000400c08097890 */ /* 0x000fe2000fffe0ff */
[----:B------:R-:W1:Y:S01]  /*9330*/  S2R R16, SR_LTMASK ;  /* 0x0000000000107919 */ /* 0x000e620000003900 */
[----:B------:R-:W-:Y:S01]  /*9340*/  UIADD3 UR8, UPT, UPT, UR8, 0x4010, URZ ;  /* 0x0000401008087890 */ /* 0x000fe2000fffe0ff */
[----:B------:R-:W2:Y:S01]  /*9350*/  POPC R14, UR14 ;  /* 0x0000000e000e7d09 */ /* 0x000ea20008000000 */
[----:B----4-:R-:W-:Y:S02]  /*9360*/  ULEA UR9, UR10, UR9, 0x18 ;  /* 0x000000090a097291 */ /* 0x010fe4000f8ec0ff */
[----:B------:R-:W-:Y:S01]  /*9370*/  ULEA UR8, UR10, UR8, 0x18 ;  /* 0x000000080a087291 */ /* 0x000fe2000f8ec0ff */
[----:B0-----:R-:W-:-:S02]  /*9380*/  ISETP.EQ.U32.AND P1, PT, R15, R10, PT ;  /* 0x0000000a0f00720c */ /* 0x001fc40003f22070 */
[----:B-1----:R-:W-:-:S04]  /*9390*/  LOP3.LUT R16, R16, UR14, RZ, 0xc0, !PT ;  /* 0x0000000e10107c12 */ /* 0x002fc8000f8ec0ff */
[----:B------:R-:W0:Y:S07]  /*93a0*/  POPC R17, R16 ;  /* 0x0000001000117309 */ /* 0x000e2e0000000000 */
[----:B--2---:R-:W1:Y:S04]  /*93b0*/  @P1 ATOMS.ADD R14, [UR9], R14 ;  /* 0x0000000eff0e198c */ /* 0x004e680008000009 */
[----:B-1----:R-:W0:Y:S02]  /*93c0*/  SHFL.IDX PT, R10, R14, R15, 0x1f ;  /* 0x00001f0f0e0a7589 */ /* 0x002e2400000e0000 */
[----:B0-----:R-:W-:-:S05]  /*93d0*/  IMAD.IADD R10, R10, 0x1, R17 ;  /* 0x000000010a0a7824 */ /* 0x001fca00078e0211 */
[----:B------:R-:W-:-:S05]  /*93e0*/  LEA R10, R10, UR8, 0x2 ;  /* 0x000000080a0a7c11 */ /* 0x000fca000f8e10ff */
[----:B------:R0:W-:Y:S02]  /*93f0*/  STS [R10], R19 ;  /* 0x000000130a007388 */ /* 0x0001e40000000800 */
.L_x_581:
[----:B------:R-:W-:Y:S05]  /*9400*/  BSYNC.RECONVERGENT B0 ;  /* 0x0000000000007941 */ /* 0x000fea0003800200 */
.L_x_580:
        /* <DEDUP_REMOVED lines=17> */
[----:B0-----:R-:W-:-:S05]  /*9520*/  IMAD R10, R15, 0x4, R6 ;  /* 0x000000040f0a7824 */ /* 0x001fca00078e0206 */
[----:B------:R4:W-:Y:S04]  /*9530*/  STS [R10+0x2000], R11 ;  /* 0x0020000b0a007388 */ /* 0x0009e80000000800 */
[----:B------:R4:W-:Y:S02]  /*9540*/  STS [R10], R19 ;  /* 0x000000130a007388 */ /* 0x0009e40000000800 */
.L_x_583:
[----:B------:R-:W-:Y:S05]  /*9550*/  BSYNC.RECONVERGENT B0 ;  /* 0x0000000000007941 */ /* 0x000fea0003800200 */
.L_x_582:
[----:B-1----:R-:W-:-:S05]  /*9560*/  VIADD R9, R9, 0x800 ;  /* 0x0000080009097836 */ /* 0x002fca0000000000 */
[----:B------:R-:W-:-:S13]  /*9570*/  ISETP.GE.AND P0, PT, R9, R0, PT ;  /* 0x000000000900720c */ /* 0x000fda0003f06270 */
[----:B------:R-:W-:Y:S05]  /*9580*/  @!P0 BRA `(.L_x_584) ;  /* 0xfffffff000a48947 */ /* 0x000fea000383ffff */
.L_x_558:
[----:B0-----:R-:W-:Y:S05]  /*9590*/  BSYNC.RECONVERGENT B1 ;  /* 0x0000000000017941 */ /* 0x001fea0003800200 */
.L_x_533:
[----:B------:R-:W0:Y:S08]  /*95a0*/  S2UR UR9, SR_CgaCtaId ;  /* 0x00000000000979c3 */ /* 0x000e300000008800 */
[----:B------:R-:W-:Y:S06]  /*95b0*/  BAR.SYNC.DEFER_BLOCKING 0x0 ;  /* 0x0000000000007b1d */ /* 0x000fec0000010000 */
[----:B------:R-:W-:-:S02]  /*95c0*/  UMOV UR8, 0x400 ;  /* 0x0000040000087882 */ /* 0x000fc40000000000 */
[----:B0-----:R-:W-:-:S06]  /*95d0*/  ULEA UR8, UR9, UR8, 0x18 ;  /* 0x0000000809087291 */ /* 0x001fcc000f8ec0ff */
[----:B-1----:R-:W-:-:S05]  /*95e0*/  IMAD.U32 R6, RZ, RZ, UR8 ;  /* 0x00000008ff067e24 */ /* 0x002fca000f8e00ff */
[----:B----4-:R-:W0:Y:S02]  /*95f0*/  LDS R8, [R6+0x4008] ;  /* 0x0040080006087984 */ /* 0x010e240000000800 */
[----:B0-----:R-:W-:-:S13]  /*9600*/  ISETP.GE.AND P0, PT, R8, 0x801, PT ;  /* 0x000008010800780c */ /* 0x001fda0003f06270 */
[----:B------:R-:W-:Y:S05]  /*9610*/  @!P0 BRA `(.L_x_512) ;  /* 0x000000a000ac8947 */ /* 0x000fea0003800000 */
[----:B------:R-:W3:Y:S01]  /*9620*/  LDCU UR8, c[0x0][0x3a4] ;  /* 0x00007480ff0877ac */ /* 0x000ee20008000800 */
[----:B------:R-:W-:Y:S01]  /*9630*/  ISETP.GT.U32.AND P0, PT, R7, 0x1ff, PT ;  /* 0x000001ff0700780c */ /* 0x000fe20003f04070 */
[----:B------:R0:W-:Y:S01]  /*9640*/  STS [R12+0x8a0], RZ ;  /* 0x0008a0ff0c007388 */ /* 0x0001e20000000800 */
[----:B------:R-:W-:Y:S01]  /*9650*/  BSSY.RECONVERGENT B0, `(.L_x_585) ;  /* 0x00001cc000007945 */ /* 0x000fe20003800200 */
[----:B------:R-:W-:Y:S02]  /*9660*/  USHF.L.U32 UR7, UR7, 0x15, URZ ;  /* 0x0000001507077899 */ /* 0x000fe400080006ff */
[----:B------:R0:W-:Y:S04]  /*9670*/  STS [R12+0x10a0], RZ ;  /* 0x0010a0ff0c007388 */ /* 0x0001e80000000800 */
[----:B------:R0:W-:Y:S04]  /*9680*/  STS [R12+0x18a0], RZ ;  /* 0x0018a0ff0c007388 */ /* 0x0001e80000000800 */
[----:B------:R0:W-:Y:S01]  /*9690*/  @!P0 STS [R12+0x20a0], RZ ;  /* 0x0020a0ff0c008388 */ /* 0x0001e20000000800 */
[----:B---3--:R-:W-:Y:S01]  /*96a0*/  IMAD.U32 R14, RZ, RZ, UR8 ;  /* 0x00000008ff0e7e24 */ /* 0x008fe2000f8e00ff */
        /* <DEDUP_REMOVED lines=13> */
[----:B------:R-:W-:-:S04]  /*9780*/  SHF.R.S32.HI R9, RZ, 0x1f, R8 ;  /* 0x0000001fff097819 */ /* 0x000fc80000011408 */
[----:B------:R-:W-:-:S04]  /*9790*/  LEA.HI R9, R9, R8, RZ, 0x2 ;  /* 0x0000000809097211 */ /* 0x000fc800078f10ff */
[----:B------:R-:W-:-:S04]  /*97a0*/  SHF.R.S32.HI R16, RZ, 0x2, R9 ;  /* 0x00000002ff107819 */ /* 0x000fc80000011409 */
[----:B------:R-:W-:-:S13]  /*97b0*/  ISETP.GT.AND P0, PT, R16, R7, PT ;  /* 0x000000071000720c */ /* 0x000fda0003f04270 */
[----:B------:R-:W-:Y:S05]  /*97c0*/  @!P0 BRA `(.L_x_588) ;  /* 0x0000000400248947 */ /* 0x000fea0003800000 */
[----:B------:R-:W-:Y:S02]  /*97d0*/  IMAD.MOV.U32 R17, RZ, RZ, R7 ;  /* 0x000000ffff117224 */ /* 0x000fe400078e0007 */
[----:B--2---:R-:W-:-:S07]  /*97e0*/  IMAD.WIDE R14, R12, 0x4, R2 ;  /* 0x000000040c0e7825 */ /* 0x004fce00078e0202 */
.L_x_597:
[----:B-123--:R-:W-:-:S04]  /*97f0*/  SHF.R.S64 R9, RZ, 0x1c, R17 ;  /* 0x0000001cff097819 */ /* 0x00efc80000001011 */
[----:B------:R-:W-:-:S04]  /*9800*/  IADD3 R8, P0, PT, R14, R9, RZ ;  /* 0x000000090e087210 */ /* 0x000fc80007f1e0ff */
[----:B------:R-:W-:-:S06]  /*9810*/  LEA.HI.X.SX32 R9, R17, R15, 0x4, P0 ;  /* 0x0000000f11097211 */ /* 0x000fcc00000f26ff */
[----:B------:R-:W2:Y:S01]  /*9820*/  LDG.E.128 R8, desc[UR12][R8.64] ;  /* 0x0000000c08087981 */ /* 0x000ea2000c1e1d00 */
[----:B------:R-:W-:Y:S01]  /*9830*/  BSSY.RECONVERGENT B2, `(.L_x_589) ;  /* 0x000001e000027945 */ /* 0x000fe20003800200 */
[C---:B--2---:R-:W-:Y:S02]  /*9840*/  ISETP.GE.AND P0, PT, R8.reuse, RZ, PT ;  /* 0x000000ff0800720c */ /* 0x044fe40003f06270 */
[C---:B0-----:R-:W-:Y:S02]  /*9850*/  LOP3.LUT R19, R8.reuse, 0x7fe00000, RZ, 0xc, !PT ;  /* 0x7fe0000008137812 */ /* 0x041fe400078e0cff */
        /* <DEDUP_REMOVED lines=27> */
.L_x_590:
[----:B------:R-:W-:Y:S05]  /*9a10*/  BSYNC.RECONVERGENT B2 ;  /* 0x0000000000027941 */ /* 0x000fea0003800200 */
.L_x_589:
        /* <DEDUP_REMOVED lines=10> */
.L_x_592:
[----:B------:R-:W-:Y:S05]  /*9ac0*/  BSYNC.RECONVERGENT B2 ;  /* 0x0000000000027941 */ /* 0x000fea0003800200 */
.L_x_591:
[----:B------:R-:W-:Y:S04]  /*9ad0*/  BSSY.RECONVERGENT B2, `(.L_x_593) ;  /* 0x000000a000027945 */ /* 0x000fe80003800200 */
[----:B------:R-:W-:Y:S05]  /*9ae0*/  @P2 BRA `(.L_x_594) ;  /* 0x0000000000202947 */ /* 0x000fea0003800000 */
[----:B-1----:R-:W-:Y:S02]  /*9af0*/  LOP3.LUT R9, RZ, R10, RZ, 0x33, !PT ;  /* 0x0000000aff097212 */ /* 0x002fe400078e33ff */
[----:B------:R-:W-:Y:S02]  /*9b00*/  SHF.R.U32.HI R10, RZ, 0xa, R10 ;  /* 0x0000000aff0a7819 */ /* 0x000fe4000001160a */
[----:B------:R-:W-:-:S04]  /*9b10*/  SHF.R.S32.HI R9, RZ, 0x1f, R9 ;  /* 0x0000001fff097819 */ /* 0x000fc80000011409 */
[----:B------:R-:W-:-:S05]  /*9b20*/  LOP3.LUT R9, R10, R9, RZ, 0x3c, !PT ;  /* 0x000000090a097212 */ /* 0x000fca00078e3cff */
[----:B------:R-:W-:-:S05]  /*9b30*/  IMAD.SHL.U32 R9, R9, 0x4, RZ ;  /* 0x0000000409097824 */ /* 0x000fca00078e00ff */
[----:B------:R-:W-:-:S05]  /*9b40*/  LOP3.LUT R9, R9, 0x1ffc, RZ, 0xc0, !PT ;  /* 0x00001ffc09097812 */ /* 0x000fca00078ec0ff */
[----:B------:R-:W-:-:S05]  /*9b50*/  IMAD.IADD R9, R9, 0x1, R6 ;  /* 0x0000000109097824 */ /* 0x000fca00078e0206 */
[----:B------:R2:W-:Y:S02]  /*9b60*/  ATOMS.POPC.INC.32 RZ, [R9+URZ+0x8a0] ;  /* 0x0008a00009ff7f8c */ /* 0x0005e4000d8000ff */
.L_x_594:
[----:B------:R-:W-:Y:S05]  /*9b70*/  BSYNC.RECONVERGENT B2 ;  /* 0x0000000000027941 */ /* 0x000fea0003800200 */
.L_x_593:
[----:B------:R-:W-:Y:S04]  /*9b80*/  BSSY.RECONVERGENT B2, `(.L_x_595) ;  /* 0x000000a000027945 */ /* 0x000fe80003800200 */
[----:B------:R-:W-:Y:S05]  /*9b90*/  @P3 BRA `(.L_x_596) ;  /* 0x0000000000203947 */ /* 0x000fea0003800000 */
[----:B------:R-:W-:Y:S02]  /*9ba0*/  LOP3.LUT R8, RZ, R11, RZ, 0x33, !PT ;  /* 0x0000000bff087212 */ /* 0x000fe400078e33ff */
[----:B------:R-:W-:Y:S02]  /*9bb0*/  SHF.R.U32.HI R11, RZ, 0xa, R11 ;  /* 0x0000000aff0b7819 */ /* 0x000fe4000001160b */
[----:B------:R-:W-:-:S04]  /*9bc0*/  SHF.R.S32.HI R8, RZ, 0x1f, R8 ;  /* 0x0000001fff087819 */ /* 0x000fc80000011408 */
[----:B------:R-:W-:-:S05]  /*9bd0*/  LOP3.LUT R8, R11, R8, RZ, 0x3c, !PT ;  /* 0x000000080b087212 */ /* 0x000fca00078e3cff */
[----:B------:R-:W-:-:S05]  /*9be0*/  IMAD.SHL.U32 R8, R8, 0x4, RZ ;  /* 0x0000000408087824 */ /* 0x000fca00078e00ff */
[----:B-12---:R-:W-:-:S05]  /*9bf0*/  LOP3.LUT R9, R8, 0x1ffc, RZ, 0xc0, !PT ;  /* 0x00001ffc08097812 */ /* 0x006fca00078ec0ff */
[----:B------:R-:W-:-:S05]  /*9c00*/  IMAD.IADD R9, R9, 0x1, R6 ;  /* 0x0000000109097824 */ /* 0x000fca00078e0206 */
[----:B------:R3:W-:Y:S02]  /*9c10*/  ATOMS.POPC.INC.32 RZ, [R9+URZ+0x8a0] ;  /* 0x0008a00009ff7f8c */ /* 0x0007e4000d8000ff */
.L_x_596:
[----:B------:R-:W-:Y:S05]  /*9c20*/  BSYNC.RECONVERGENT B2 ;  /* 0x0000000000027941 */ /* 0x000fea0003800200 */
.L_x_595:
[----:B------:R-:W-:-:S05]  /*9c30*/  VIADD R17, R17, 0x200 ;  /* 0x0000020011117836 */ /* 0x000fca0000000000 */
[----:B------:R-:W-:-:S13]  /*9c40*/  ISETP.GT.AND P0, PT, R16, R17, PT ;  /* 0x000000111000720c */ /* 0x000fda0003f04270 */
[----:B------:R-:W-:Y:S05]  /*9c50*/  @P0 BRA `(.L_x_597) ;  /* 0xfffffff800e40947 */ /* 0x000fea000383ffff */
.L_x_588:
[----:B------:R-:W-:Y:S05]  /*9c60*/  BSYNC.RECONVERGENT B1 ;  /* 0x0000000000017941 */ /* 0x000fea0003800200 */
.L_x_587:
[----:B------:R-:W-:Y:S01]  /*9c70*/  ISETP.GE.U32.AND P0, PT, R7, R12, PT ;  /* 0x0000000c0700720c */ /* 0x000fe20003f06070 */
[----:B-123--:R-:W-:Y:S01]  /*9c80*/  IMAD.IADD R9, R12, 0x1, R7 ;  /* 0x000000010c097824 */ /* 0x00efe200078e0207 */
[----:B------:R-:W-:Y:S03]  /*9c90*/  BSSY.RECONVERGENT B1, `(.L_x_598) ;  /* 0x0000015000017945 */ /* 0x000fe60003800200 */
[----:B------:R-:W-:-:S05]  /*9ca0*/  IMAD R16, R16, 0x4, R9 ;  /* 0x0000000410107824 */ /* 0x000fca00078e0209 */
[----:B------:R-:W-:-:S03]  /*9cb0*/  ISETP.GE.AND P1, PT, R16, R13, PT ;  /* 0x0000000d1000720c */ /* 0x000fc60003f26270 */
        /* <DEDUP_REMOVED lines=18> */
.L_x_599:
[----:B------:R-:W-:Y:S05]  /*9de0*/  BSYNC.RECONVERGENT B1 ;  /* 0x0000000000017941 */ /* 0x000fea0003800200 */
.L_x_598:
[----:B------:R-:W-:Y:S05]  /*9df0*/  @P1 BRA `(.L_x_600) ;  /* 0x0000001400441947 */ /* 0x000fea0003800000 */
[----:B------:R-:W-:-:S06]  /*9e00*/  IMAD.WIDE R8, R16, 0x4, R2 ;  /* 0x0000000410087825 */ /* 0x000fcc00078e0202 */
[----:B------:R-:W2:Y:S02]  /*9e10*/  LDG.E R8, desc[UR12][R8.64] ;  /* 0x0000000c08087981 */ /* 0x000ea4000c1e1900 */
[C---:B--2---:R-:W-:Y:S02]  /*9e20*/  ISETP.GE.AND P0, PT, R8.reuse, RZ, PT ;  /* 0x000000ff0800720c */ /* 0x044fe40003f06270 */
[----:B-1----:R-:W-:-:S04]  /*9e30*/  LOP3.LUT R7, R8, 0x7fe00000, RZ, 0xc, !PT ;  /* 0x7fe0000008077812 */ /* 0x002fc800078e0cff */
        /* <DEDUP_REMOVED lines=13> */
.L_x_586:
[----:B--2---:R-:W-:-:S05]  /*9f10*/  VIADD R15, R7, UR15 ;  /* 0x0000000f070f7c36 */ /* 0x004fca0008000000 */
        /* <DEDUP_REMOVED lines=8> */
[----:B------:R-:W-:-:S07]  /*9fa0*/  LOP3.LUT R28, R16, 0x7, RZ, 0xc0, !PT ;  /* 0x00000007101c7812 */ /* 0x000fce00078ec0ff */
[----:B------:R-:W-:Y:S05]  /*9fb0*/  @!P0 BRA `(.L_x_602) ;  /* 0x0000000800848947 */ /* 0x000fea0003800000 */
[----:B------:R-:W0:Y:S01]  /*9fc0*/  LDC R14, c[0x0][0x3a4] ;  /* 0x0000e900ff0e7b82 */ /* 0x000e220000000800 */
[----:B------:R-:W-:Y:S01]  /*9fd0*/  LOP3.LUT R17, R16, 0xfffff8, RZ, 0xc0, !PT ;  /* 0x00fffff810117812 */ /* 0x000fe200078ec0ff */
[----:B------:R-:W-:-:S07]  /*9fe0*/  IMAD.MOV.U32 R20, RZ, RZ, RZ ;  /* 0x000000ffff147224 */ /* 0x000fce00078e00ff */
.L_x_619:
[----:B0-----:R-:W-:-:S04]  /*9ff0*/  IMAD R13, R15, R14, RZ ;  /* 0x0000000e0f0d7224 */ /* 0x001fc800078e02ff */
[----:B-1234-:R-:W-:-:S04]  /*a000*/  IMAD.WIDE R8, R13, 0x4, R4 ;  /* 0x000000040d087825 */ /* 0x01efc800078e0204 */
[C-C-:B------:R-:W-:Y:S01]  /*a010*/  IMAD R11, R14.reuse, 0x200, R13.reuse ;  /* 0x000002000e0b7824 */ /* 0x140fe200078e020d */
[----:B------:R0:W2:Y:S01]  /*a020*/  LDG.E R21, desc[UR12][R8.64] ;  /* 0x0000000c08157981 */ /* 0x0000a2000c1e1900 */
[C-C-:B------:R-:W-:Y:S02]  /*a030*/  IMAD R27, R14.reuse, 0x400, R13.reuse ;  /* 0x000004000e1b7824 */ /* 0x140fe400078e020d */
[----:B------:R-:W-:Y:S02]  /*a040*/  IMAD R13, R14, 0x800, R13 ;  /* 0x000008000e0d7824 */ /* 0x000fe400078e020d */
[----:B------:R-:W-:-:S04]  /*a050*/  IMAD.WIDE R10, R11, 0x4, R4 ;  /* 0x000000040b0a7825 */ /* 0x000fc800078e0204 */
[----:B------:R-:W-:Y:S01]  /*a060*/  IMAD R31, R14, 0x400, R13 ;  /* 0x000004000e1f7824 */ /* 0x000fe200078e020d */
[----:B------:R1:W3:Y:S01]  /*a070*/  LDG.E R22, desc[UR12][R10.64] ;  /* 0x0000000c0a167981 */ /* 0x0002e2000c1e1900 */
[----:B------:R-:W-:-:S04]  /*a080*/  IMAD.WIDE R24, R13, 0x4, R4 ;  /* 0x000000040d187825 */ /* 0x000fc800078e0204 */
[C---:B------:R-:W-:Y:S02]  /*a090*/  IMAD R13, R14.reuse, 0x200, R13 ;  /* 0x000002000e0d7824 */ /* 0x040fe400078e020d */
[----:B------:R-:W-:Y:S01]  /*a0a0*/  IMAD R29, R14, 0x200, R31 ;  /* 0x000002000e1d7824 */ /* 0x000fe200078e021f */
[----:B------:R-:W5:Y:S01]  /*a0b0*/  LDG.E R24, desc[UR12][R24.64] ;  /* 0x0000000c18187981 */ /* 0x000f62000c1e1900 */
[----:B0-----:R-:W-:-:S04]  /*a0c0*/  IMAD.WIDE R8, R13, 0x4, R4 ;  /* 0x000000040d087825 */ /* 0x001fc800078e0204 */
[--C-:B-1----:R-:W-:Y:S02]  /*a0d0*/  IMAD.WIDE R10, R31, 0x4, R4.reuse ;  /* 0x000000041f0a7825 */ /* 0x102fe400078e0204 */
[----:B------:R-:W5:Y:S02]  /*a0e0*/  LDG.E R8, desc[UR12][R8.64] ;  /* 0x0000000c08087981 */ /* 0x000f64000c1e1900 */
[----:B------:R-:W-:Y:S02]  /*a0f0*/  IMAD.WIDE R12, R29, 0x4, R4 ;  /* 0x000000041d0c7825 */ /* 0x000fe400078e0204 */
[----:B------:R-:W5:Y:S02]  /*a100*/  LDG.E R10, desc[UR12][R10.64] ;  /* 0x0000000c0a0a7981 */ /* 0x000f64000c1e1900 */
[----:B------:R-:W-:Y:S02]  /*a110*/  IMAD R19, R14, 0x200, R27 ;  /* 0x000002000e137824 */ /* 0x000fe400078e021b */
[----:B------:R-:W5:Y:S01]  /*a120*/  LDG.E R12, desc[UR12][R12.64] ;  /* 0x0000000c0c0c7981 */ /* 0x000f62000c1e1900 */
[----:B------:R-:W-:-:S05]  /*a130*/  IMAD.WIDE R26, R27, 0x4, R4 ;  /* 0x000000041b1a7825 */ /* 0x000fca00078e0204 */
[----:B------:R0:W5:Y:S01]  /*a140*/  LDG.E R23, desc[UR12][R26.64] ;  /* 0x0000000c1a177981 */ /* 0x000162000c1e1900 */
[----:B------:R-:W-:-:S06]  /*a150*/  IMAD.WIDE R18, R19, 0x4, R4 ;  /* 0x0000000413127825 */ /* 0x000fcc00078e0204 */
[----:B------:R1:W5:Y:S01]  /*a160*/  LDG.E R18, desc[UR12][R18.64] ;  /* 0x0000000c12127981 */ /* 0x000362000c1e1900 */
[----:B------:R-:W-:Y:S01]  /*a170*/  BSSY.RECONVERGENT B2, `(.L_x_603) ;  /* 0x0000013000027945 */ /* 0x000fe20003800200 */
[C---:B--2---:R-:W-:Y:S02]  /*a180*/  ISETP.GE.AND P0, PT, R21.reuse, RZ, PT ;  /* 0x000000ff1500720c */ /* 0x044fe40003f06270 */
[----:B0-----:R-:W-:-:S04]  /*a190*/  LOP3.LUT R26, R21, 0x7fe00000, RZ, 0xc, !PT ;  /* 0x7fe00000151a7812 */ /* 0x001fc800078e0cff */
[----:B------:R-:W-:-:S04]  /*a1a0*/  SEL R26, R21, R26, !P0 ;  /* 0x0000001a151a7207 */ /* 0x000fc80004000000 */
[----:B------:R-:W-:-:S04]  /*a1b0*/  LOP3.LUT R26, R26, UR7, RZ, 0x3c, !PT ;  /* 0x000000071a1a7c12 */ /* 0x000fc8000f8e3cff */
[----:B------:R-:W-:Y:S02]  /*a1c0*/  ISETP.GT.U32.AND P0, PT, R26, 0x1fffff, PT ;  /* 0x001fffff1a00780c */ /* 0x000fe40003f04070 */
[C---:B---3--:R-:W-:Y:S02]  /*a1d0*/  ISETP.GE.AND P1, PT, R22.reuse, RZ, PT ;  /* 0x000000ff1600720c */ /* 0x048fe40003f26270 */
[----:B-1----:R-:W-:-:S04]  /*a1e0*/  LOP3.LUT R19, R22, 0x7fe00000, RZ, 0xc, !PT ;  /* 0x7fe0000016137812 */ /* 0x002fc800078e0cff */
[----:B------:R-:W-:-:S04]  /*a1f0*/  SEL R19, R22, R19, !P1 ;  /* 0x0000001316137207 */ /* 0x000fc80004800000 */
[----:B------:R-:W-:Y:S01]  /*a200*/  LOP3.LUT R19, R19, UR7, RZ, 0x3c, !PT ;  /* 0x0000000713137c12 */ /* 0x000fe2000f8e3cff */
        /* <DEDUP_REMOVED lines=9> */
.L_x_604:
[----:B------:R-:W-:Y:S05]  /*a2a0*/  BSYNC.RECONVERGENT B2 ;  /* 0x0000000000027941 */ /* 0x000fea0003800200 */
.L_x_603:
[C---:B-----5:R-:W-:Y:S01]  /*a2b0*/  ISETP.GE.AND P0, PT, R23.reuse, RZ, PT ;  /* 0x000000ff1700720c */ /* 0x060fe20003f06270 */
[----:B------:R-:W-:Y:S01]  /*a2c0*/  VIADD R20, R20, 0x8 ;  /* 0x0000000814147836 */ /* 0x000fe20000000000 */
[----:B------:R-:W-:Y:S01]  /*a2d0*/  LOP3.LUT R26, R23, 0x7fe00000, RZ, 0xc, !PT ;  /* 0x7fe00000171a7812 */ /* 0x000fe200078e0cff */
[----:B------:R-:W-:Y:S01]  /*a2e0*/  BSSY.RECONVERGENT B2, `(.L_x_605) ;  /* 0x0000029000027945 */ /* 0x000fe20003800200 */
[----:B------:R-:W-:Y:S02]  /*a2f0*/  ISETP.GE.AND P2, PT, R24, RZ, PT ;  /* 0x000000ff1800720c */ /* 0x000fe40003f46270 */
[C---:B------:R-:W-:Y:S02]  /*a300*/  ISETP.GE.AND P1, PT, R18.reuse, RZ, PT ;  /* 0x000000ff1200720c */ /* 0x040fe40003f26270 */
        /* <DEDUP_REMOVED lines=10> */
[----:B------:R-:W-:Y:S02]  /*a3b0*/  ISETP.GT.U32.AND P0, PT, R9, 0x1fffff, PT ;  /* 0x001fffff0900780c */ /* 0x000fe40003f04070 */
[----:B------:R-:W-:Y:S02]  /*a3c0*/  ISETP.GT.U32.AND P1, PT, R11, 0x1fffff, PT ;  /* 0x001fffff0b00780c */ /* 0x000fe40003f24070 */
[----:B------:R-:W-:Y:S02]  /*a3d0*/  P2R R19, PR, RZ, 0x4 ;  /* 0x00000004ff137803 */ /* 0x000fe40000000000 */
[----:B------:R-:W-:-:S02]  /*a3e0*/  ISETP.GE.AND P2, PT, R8, RZ, PT ;  /* 0x000000ff0800720c */ /* 0x000fc40003f46270 */
[----:B------:R-:W-:Y:S02]  /*a3f0*/  LOP3.LUT R9, R8, 0x7fe00000, RZ, 0xc, !PT ;  /* 0x7fe0000008097812 */ /* 0x000fe400078e0cff */
[C---:B------:R-:W-:Y:S02]  /*a400*/  ISETP.GE.AND P3, PT, R10.reuse, RZ, PT ;  /* 0x000000ff0a00720c */ /* 0x040fe40003f66270 */
[----:B------:R-:W-:Y:S02]  /*a410*/  LOP3.LUT R11, R10, 0x7fe00000, RZ, 0xc, !PT ;  /* 0x7fe000000a0b7812 */ /* 0x000fe400078e0cff */
[C---:B------:R-:W-:Y:S02]  /*a420*/  ISETP.GE.AND P4, PT, R12.reuse, RZ, PT ;  /* 0x000000ff0c00720c */ /* 0x040fe40003f86270 */
[----:B------:R-:W-:Y:S02]  /*a430*/  LOP3.LUT R13, R12, 0x7fe00000, RZ, 0xc, !PT ;  /* 0x7fe000000c0d7812 */ /* 0x000fe400078e0cff */
[----:B------:R-:W-:-:S02]  /*a440*/  SEL R9, R8, R9, !P2 ;  /* 0x0000000908097207 */ /* 0x000fc40005000000 */
[----:B------:R-:W-:Y:S02]  /*a450*/  SEL R11, R10, R11, !P3 ;  /* 0x0000000b0a0b7207 */ /* 0x000fe40005800000 */
[----:B------:R-:W-:Y:S02]  /*a460*/  SEL R13, R12, R13, !P4 ;  /* 0x0000000d0c0d7207 */ /* 0x000fe40006000000 */
[----:B------:R-:W-:Y:S02]  /*a470*/  LOP3.LUT R9, R9, UR7, RZ, 0x3c, !PT ;  /* 0x0000000709097c12 */ /* 0x000fe4000f8e3cff */
[----:B------:R-:W-:Y:S02]  /*a480*/  LOP3.LUT R11, R11, UR7, RZ, 0x3c, !PT ;  /* 0x000000070b0b7c12 */ /* 0x000fe4000f8e3cff */
[----:B------:R-:W-:Y:S02]  /*a490*/  LOP3.LUT R13, R13, UR7, RZ, 0x3c, !PT ;  /* 0x000000070d0d7c12 */ /* 0x000fe4000f8e3cff */
[----:B------:R-:W-:-:S02]  /*a4a0*/  ISETP.GT.U32.AND P2, PT, R9, 0x1fffff, PT ;  /* 0x001fffff0900780c */ /* 0x000fc40003f44070 */
[----:B------:R-:W-:Y:S02]  /*a4b0*/  ISETP.GT.U32.AND P3, PT, R11, 0x1fffff, PT ;  /* 0x001fffff0b00780c */ /* 0x000fe40003f64070 */
[----:B------:R-:W-:Y:S02]  /*a4c0*/  ISETP.GT.U32.AND P4, PT, R13, 0x1fffff, PT ;  /* 0x001fffff0d00780c */ /* 0x000fe40003f84070 */
[----:B------:R-:W-:Y:S01]  /*a4d0*/  ISETP.NE.AND P5, PT, R20, R17, PT ;  /* 0x000000111400720c */ /* 0x000fe20003fa5270 */
        /* <DEDUP_REMOVED lines=9> */
.L_x_606:
[----:B------:R-:W-:Y:S05]  /*a570*/  BSYNC.RECONVERGENT B2 ;  /* 0x0000000000027941 */ /* 0x000fea0003800200 */
.L_x_605:
        /* <DEDUP_REMOVED lines=8> */
[----:B-1----:R-:W-:-:S05]  /*a600*/  LOP3.LUT R9, R22, 0x1ffc, RZ, 0xc0, !PT ;  /* 0x00001ffc16097812 */ /* 0x002fca00078ec0ff */
[----:B------:R-:W-:-:S05]  /*a610*/  IMAD.IADD R9, R9, 0x1, R6 ;  /* 0x0000000109097824 */ /* 0x000fca00078e0206 */
[----:B------:R2:W-:Y:S02]  /*a620*/  ATOMS.POPC.INC.32 RZ, [R9+URZ+0x8a0] ;  /* 0x0008a00009ff7f8c */ /* 0x0005e4000d8000ff */
.L_x_608:
[----:B------:R-:W-:Y:S05]  /*a630*/  BSYNC.RECONVERGENT B2 ;  /* 0x0000000000027941 */ /* 0x000fea0003800200 */
.L_x_607:
[----:B------:R-:W-:Y:S04]  /*a640*/  BSSY.RECONVERGENT B2, `(.L_x_609) ;  /* 0x000000a000027945 */ /* 0x000fe80003800200 */
[----:B------:R-:W-:Y:S05]  /*a650*/  @P0 BRA `(.L_x_610) ;  /* 0x0000000000200947 */ /* 0x000fea0003800000 */
[----:B-12---:R-:W-:Y:S02]  /*a660*/  LOP3.LUT R9, RZ, R18, RZ, 0x33, !PT ;  /* 0x00000012ff097212 */ /* 0x006fe400078e33ff */
[----:B------:R-:W-:Y:S02]  /*a670*/  SHF.R.U32.HI R18, RZ, 0xa, R18 ;  /* 0x0000000aff127819 */ /* 0x000fe40000011612 */
[----:B------:R-:W-:-:S04]  /*a680*/  SHF.R.S32.HI R9, RZ, 0x1f, R9 ;  /* 0x0000001fff097819 */ /* 0x000fc80000011409 */
[----:B------:R-:W-:-:S05]  /*a690*/  LOP3.LUT R9, R18, R9, RZ, 0x3c, !PT ;  /* 0x0000000912097212 */ /* 0x000fca00078e3cff */
[----:B------:R-:W-:-:S05]  /*a6a0*/  IMAD.SHL.U32 R9, R9, 0x4, RZ ;  /* 0x0000000409097824 */ /* 0x000fca00078e00ff */
[----:B------:R-:W-:-:S05]  /*a6b0*/  LOP3.LUT R9, R9, 0x1ffc, RZ, 0xc0, !PT ;  /* 0x00001ffc09097812 */ /* 0x000fca00078ec0ff */
[----:B------:R-:W-:-:S05]  /*a6c0*/  IMAD.IADD R9, R9, 0x1, R6 ;  /* 0x0000000109097824 */ /* 0x000fca00078e0206 */
[----:B------:R3:W-:Y:S02]  /*a6d0*/  ATOMS.POPC.INC.32 RZ, [R9+URZ+0x8a0] ;  /* 0x0008a00009ff7f8c */ /* 0x0007e4000d8000ff */
.L_x_610:
[----:B------:R-:W-:Y:S05]  /*a6e0*/  BSYNC.RECONVERGENT B2 ;  /* 0x0000000000027941 */ /* 0x000fea0003800200 */
.L_x_609:
[----:B------:R-:W-:Y:S04]  /*a6f0*/  BSSY.RECONVERGENT B2, `(.L_x_611) ;  /* 0x000000a000027945 */ /* 0x000fe80003800200 */
[----:B------:R-:W-:Y:S05]  /*a700*/  @P1 BRA `(.L_x_612) ;  /* 0x0000000000201947 */ /* 0x000fea0003800000 */
[----:B-123--:R-:W-:Y:S02]  /*a710*/  LOP3.LUT R9, RZ, R24, RZ, 0x33, !PT ;  /* 0x00000018ff097212 */ /* 0x00efe400078e33ff */
[----:B------:R-:W-:Y:S02]  /*a720*/  SHF.R.U32.HI R24, RZ, 0xa, R24 ;  /* 0x0000000aff187819 */ /* 0x000fe40000011618 */
[----:B------:R-:W-:-:S04]  /*a730*/  SHF.R.S32.HI R9, RZ, 0x1f, R9 ;  /* 0x0000001fff097819 */ /* 0x000fc80000011409 */
[----:B------:R-:W-:-:S05]  /*a740*/  LOP3.LUT R9, R24, R9, RZ, 0x3c, !PT ;  /* 0x0000000918097212 */ /* 0x000fca00078e3cff */
[----:B------:R-:W-:-:S05]  /*a750*/  IMAD.SHL.U32 R9, R9, 0x4, RZ ;  /* 0x0000000409097824 */ /* 0x000fca00078e00ff */
[----:B------:R-:W-:-:S05]  /*a760*/  LOP3.LUT R9, R9, 0x1ffc, RZ, 0xc0, !PT ;  /* 0x00001ffc09097812 */ /* 0x000fca00078ec0ff */
[----:B------:R-:W-:-:S05]  /*a770*/  IMAD.IADD R9, R9, 0x1, R6 ;  /* 0x0000000109097824 */ /* 0x000fca00078e0206 */
[----:B------:R4:W-:Y:S02]  /*a780*/  ATOMS.POPC.INC.32 RZ, [R9+URZ+0x8a0] ;  /* 0x0008a00009ff7f8c */ /* 0x0009e4000d8000ff */
.L_x_612:
[----:B------:R-:W-:Y:S05]  /*a790*/  BSYNC.RECONVERGENT B2 ;  /* 0x0000000000027941 */ /* 0x000fea0003800200 */
.L_x_611:
[----:B------:R-:W-:Y:S04]  /*a7a0*/  BSSY.RECONVERGENT B2, `(.L_x_613) ;  /* 0x000000a000027945 */ /* 0x000fe80003800200 */
[----:B------:R-:W-:Y:S05]  /*a7b0*/  @P2 BRA `(.L_x_614) ;  /* 0x0000000000202947 */ /* 0x000fea0003800000 */
[----:B-1234-:R-:W-:Y:S02]  /*a7c0*/  LOP3.LUT R9, RZ, R8, RZ, 0x33, !PT ;  /* 0x00000008ff097212 */ /* 0x01efe400078e33ff */
[----:B------:R-:W-:Y:S02]  /*a7d0*/  SHF.R.U32.HI R8, RZ, 0xa, R8 ;  /* 0x0000000aff087819 */ /* 0x000fe40000011608 */
[----:B------:R-:W-:-:S04]  /*a7e0*/  SHF.R.S32.HI R9, RZ, 0x1f, R9 ;  /* 0x0000001fff097819 */ /* 0x000fc80000011409 */
[----:B------:R-:W-:-:S05]  /*a7f0*/  LOP3.LUT R8, R8, R9, RZ, 0x3c, !PT ;  /* 0x0000000908087212 */ /* 0x000fca00078e3cff */
[----:B------:R-:W-:-:S05]  /*a800*/  IMAD.SHL.U32 R8, R8, 0x4, RZ ;  /* 0x0000000408087824 */ /* 0x000fca00078e00ff */
[----:B------:R-:W-:-:S05]  /*a810*/  LOP3.LUT R9, R8, 0x1ffc, RZ, 0xc0, !PT ;  /* 0x00001ffc08097812 */ /* 0x000fca00078ec0ff */
[----:B------:R-:W-:-:S05]  /*a820*/  IMAD.IADD R9, R9, 0x1, R6 ;  /* 0x0000000109097824 */ /* 0x000fca00078e0206 */
[----:B------:R1:W-:Y:S02]  /*a830*/  ATOMS.POPC.INC.32 RZ, [R9+URZ+0x8a0] ;  /* 0x0008a00009ff7f8c */ /* 0x0003e4000d8000ff */
.L_x_614:
[----:B------:R-:W-:Y:S05]  /*a840*/  BSYNC.RECONVERGENT B2 ;  /* 0x0000000000027941 */ /* 0x000fea0003800200 */
.L_x_613:
        /* <DEDUP_REMOVED lines=10> */
.L_x_616:
[----:B------:R-:W-:Y:S05]  /*a8f0*/  BSYNC.RECONVERGENT B2 ;  /* 0x0000000000027941 */ /* 0x000fea0003800200 */
.L_x_615:
        /* <DEDUP_REMOVED lines=10> */
.L_x_618:
[----:B------:R-:W-:Y:S05]  /*a9a0*/  BSYNC.RECONVERGENT B2 ;  /* 0x0000000000027941 */ /* 0x000fea0003800200 */
.L_x_617:
[----:B------:R-:W-:Y:S01]  /*a9b0*/  VIADD R15, R15, 0x1000 ;  /* 0x000010000f0f7836 */ /* 0x000fe20000000000 */
[----:B------:R-:W-:Y:S06]  /*a9c0*/  @P5 BRA `(.L_x_619) ;  /* 0xfffffff400885947 */ /* 0x000fec000383ffff */
.L_x_602:
[----:B------:R-:W-:Y:S05]  /*a9d0*/  BSYNC.RECONVERGENT B1 ;  /* 0x0000000000017941 */ /* 0x000fea0003800200 */
.L_x_601:
[----:B------:R-:W-:-:S13]  /*a9e0*/  ISETP.NE.AND P0, PT, R28, RZ, PT ;  /* 0x000000ff1c00720c */ /* 0x000fda0003f05270 */
[----:B------:R-:W-:Y:S05]  /*a9f0*/  @!P0 BRA `(.L_x_600) ;  /* 0x0000000800448947 */ /* 0x000fea0003800000 */
[----:B------:R-:W-:Y:S01]  /*aa00*/  ISETP.GE.U32.AND P0, PT, R28, 0x4, PT ;  /* 0x000000041c00780c */ /* 0x000fe20003f06070 */
[----:B------:R-:W-:-:S12]  /*aa10*/  BSSY.RECONVERGENT B1, `(.L_x_620) ;  /* 0x000004f000017945 */ /* 0x000fd80003800200 */
[----:B------:R-:W-:Y:S05]  /*aa20*/  @!P0 BRA `(.L_x_621) ;  /* 0x0000000400348947 */ /* 0x000fea0003800000 */
[----:B------:R-:W-:-:S04]  /*aa30*/  IMAD R13, R15, R14, RZ ;  /* 0x0000000e0f0d7224 */ /* 0x000fc800078e02ff */
[C-C-:B------:R-:W-:Y:S02]  /*aa40*/  IMAD R11, R14.reuse, 0x200, R13.reuse ;  /* 0x000002000e0b7824 */ /* 0x140fe400078e020d */
[----:B------:R-:W-:Y:S02]  /*aa50*/  IMAD R19, R14, 0x400, R13 ;  /* 0x000004000e137824 */ /* 0x000fe400078e020d */
[----:B------:R-:W-:-:S04]  /*aa60*/  IMAD.WIDE R12, R13, 0x4, R4 ;  /* 0x000000040d0c7825 */ /* 0x000fc800078e0204 */
[----:B0-----:R-:W-:Y:S02]  /*aa70*/  IMAD R21, R14, 0x200, R19 ;  /* 0x000002000e157824 */ /* 0x001fe400078e0213 */
[----:B------:R-:W5:Y:S01]  /*aa80*/  LDG.E R12, desc[UR12][R12.64] ;  /* 0x0000000c0c0c7981 */ /* 0x000f62000c1e1900 */
[----:B------:R-:W-:-:S04]  /*aa90*/  IMAD.WIDE R10, R11, 0x4, R4 ;  /* 0x000000040b0a7825 */ /* 0x000fc800078e0204 */
[--C-:B------:R-:W-:Y:S02]  /*aaa0*/  IMAD.WIDE R18, R19, 0x4, R4.reuse ;  /* 0x0000000413127825 */ /* 0x100fe400078e0204 */
[----:B------:R-:W5:Y:S02]  /*aab0*/  LDG.E R10, desc[UR12][R10.64] ;  /* 0x0000000c0a0a7981 */ /* 0x000f64000c1e1900 */
[----:B------:R-:W-:Y:S02]  /*aac0*/  IMAD.WIDE R20, R21, 0x4, R4 ;  /* 0x0000000415147825 */ /* 0x000fe400078e0204 */
[----:B-1234-:R-:W2:Y:S04]  /*aad0*/  LDG.E R9, desc[UR12][R18.64] ;  /* 0x0000000c12097981 */ /* 0x01eea8000c1e1900 */
[----:B------:R-:W3:Y:S01]  /*aae0*/  LDG.E R8, desc[UR12][R20.64] ;  /* 0x0000000c14087981 */ /* 0x000ee2000c1e1900 */
[----:B------:R-:W-:Y:S01]  /*aaf0*/  BSSY.RECONVERGENT B2, `(.L_x_622) ;  /* 0x000001e000027945 */ /* 0x000fe20003800200 */
[----:B-----5:R-:W-:-:S02]  /*ab00*/  ISETP.GE.AND P0, PT, R12, RZ, PT ;  /* 0x000000ff0c00720c */ /* 0x020fc40003f06270 */
[----:B------:R-:W-:-:S04]  /*ab10*/  LOP3.LUT R17, R12, 0x7fe00000, RZ, 0xc, !PT ;  /* 0x7fe000000c117812 */ /* 0x000fc800078e0cff */
[----:B------:R-:W-:-:S04]  /*ab20*/  SEL R17, R12, R17, !P0 ;  /* 0x000000110c117207 */ /* 0x000fc80004000000 */
[----:B------:R-:W-:-:S04]  /*ab30*/  LOP3.LUT R17, R17, UR7, RZ, 0x3c, !PT ;  /* 0x0000000711117c12 */ /* 0x000fc8000f8e3cff */
[----:B------:R-:W-:Y:S02]  /*ab40*/  ISETP.GT.U32.AND P0, PT, R17, 0x1fffff, PT ;  /* 0x001fffff1100780c */ /* 0x000fe40003f04070 */
[C---:B------:R-:W-:Y:S02]  /*ab50*/  ISETP.GE.AND P1, PT, R10.reuse, RZ, PT ;  /* 0x000000ff0a00720c */ /* 0x040fe40003f26270 */
[----:B------:R-:W-:Y:S02]  /*ab60*/  LOP3.LUT R23, R10, 0x7fe00000, RZ, 0xc, !PT ;  /* 0x7fe000000a177812 */ /* 0x000fe400078e0cff */
[C---:B--2---:R-:W-:Y:S02]  /*ab70*/  ISETP.GE.AND P2, PT, R9.reuse, RZ, PT ;  /* 0x000000ff0900720c */ /* 0x044fe40003f46270 */
[----:B------:R-:W-:Y:S02]  /*ab80*/  LOP3.LUT R22, R9, 0x7fe00000, RZ, 0xc, !PT ;  /* 0x7fe0000009167812 */ /* 0x000fe400078e0cff */
[----:B---3--:R-:W-:-:S02]  /*ab90*/  ISETP.GE.AND P3, PT, R8, RZ, PT ;  /* 0x000000ff0800720c */ /* 0x008fc40003f66270 */
        /* <DEDUP_REMOVED lines=19> */
.L_x_623:
[----:B------:R-:W-:Y:S05]  /*acd0*/  BSYNC.RECONVERGENT B2 ;  /* 0x0000000000027941 */ /* 0x000fea0003800200 */
.L_x_622:
        /* <DEDUP_REMOVED lines=10> */
.L_x_625:
[----:B------:R-:W-:Y:S05]  /*ad80*/  BSYNC.RECONVERGENT B2 ;  /* 0x0000000000027941 */ /* 0x000fea0003800200 */
.L_x_624:
        /* <DEDUP_REMOVED lines=10> */
.L_x_627:
[----:B------:R-:W-:Y:S05]  /*ae30*/  BSYNC.RECONVERGENT B2 ;  /* 0x0000000000027941 */ /* 0x000fea0003800200 */
.L_x_626:
[----:B------:R-:W-:Y:S04]  /*ae40*/  BSSY.RECONVERGENT B2, `(.L_x_628) ;  /* 0x000000a000027945 */ /* 0x000fe80003800200 */
[----:B------:R-:W-:Y:S05]  /*ae50*/  @P3 BRA `(.L_x_629) ;  /* 0x0000000000203947 */ /* 0x000fea0003800000 */
[----:B--2---:R-:W-:Y:S02]  /*ae60*/  LOP3.LUT R9, RZ, R8, RZ, 0x33, !PT ;  /* 0x00000008ff097212 */ /* 0x004fe400078e33ff */
[----:B------:R-:W-:Y:S02]  /*ae70*/  SHF.R.U32.HI R8, RZ, 0xa, R8 ;  /* 0x0000000aff087819 */ /* 0x000fe40000011608 */
[----:B------:R-:W-:-:S04]  /*ae80*/  SHF.R.S32.HI R9, RZ, 0x1f, R9 ;  /* 0x0000001fff097819 */ /* 0x000fc80000011409 */
[----:B------:R-:W-:-:S05]  /*ae90*/  LOP3.LUT R8, R8, R9, RZ, 0x3c, !PT ;  /* 0x0000000908087212 */ /* 0x000fca00078e3cff */
[----:B------:R-:W-:-:S05]  /*aea0*/  IMAD.SHL.U32 R8, R8, 0x4, RZ ;  /* 0x0000000408087824 */ /* 0x000fca00078e00ff */
[----:B------:R-:W-:-:S05]  /*aeb0*/  LOP3.LUT R9, R8, 0x1ffc, RZ, 0xc0, !PT ;  /* 0x00001ffc08097812 */ /* 0x000fca00078ec0ff */
[----:B------:R-:W-:-:S05]  /*aec0*/  IMAD.IADD R9, R9, 0x1, R6 ;  /* 0x0000000109097824 */ /* 0x000fca00078e0206 */
[----:B------:R3:W-:Y:S02]  /*aed0*/  ATOMS.POPC.INC.32 RZ, [R9+URZ+0x8a0] ;  /* 0x0008a00009ff7f8c */ /* 0x0007e4000d8000ff */
.L_x_629:
[----:B------:R-:W-:Y:S05]  /*aee0*/  BSYNC.RECONVERGENT B2 ;  /* 0x0000000000027941 */ /* 0x000fea0003800200 */
.L_x_628:
[----:B------:R-:W-:-:S07]  /*aef0*/  VIADD R15, R15, 0x800 ;  /* 0x000008000f0f7836 */ /* 0x000fce0000000000 */
.L_x_621:
[----:B------:R-:W-:Y:S05]  /*af00*/  BSYNC.RECONVERGENT B1 ;  /* 0x0000000000017941 */ /* 0x000fea0003800200 */
.L_x_620:
[----:B------:R-:W-:-:S13]  /*af10*/  LOP3.LUT P0, R16, R16, 0x3, RZ, 0xc0, !PT ;  /* 0x0000000310107812 */ /* 0x000fda000780c0ff */
[----:B------:R-:W-:Y:S05]  /*af20*/  @!P0 BRA `(.L_x_600) ;  /* 0x0000000000f88947 */ /* 0x000fea0003800000 */
[----:B------:R-:W-:Y:S01]  /*af30*/  ISETP.NE.AND P0, PT, R16, 0x1, PT ;  /* 0x000000011000780c */ /* 0x000fe20003f05270 */
[----:B------:R-:W-:-:S12]  /*af40*/  BSSY.RECONVERGENT B1, `(.L_x_630) ;  /* 0x0000029000017945 */ /* 0x000fd80003800200 */
[----:B------:R-:W-:Y:S05]  /*af50*/  @!P0 BRA `(.L_x_631) ;  /* 0x00000000009c8947 */ /* 0x000fea0003800000 */
[----:B-1234-:R-:W-:-:S04]  /*af60*/  IMAD R9, R15, R14, RZ ;  /* 0x0000000e0f097224 */ /* 0x01efc800078e02ff */
[----:B0-----:R-:W-:Y:S02]  /*af70*/  IMAD R11, R14, 0x200, R9 ;  /* 0x000002000e0b7824 */ /* 0x001fe400078e0209 */
[----:B------:R-:W-:-:S04]  /*af80*/  IMAD.WIDE R8, R9, 0x4, R4 ;  /* 0x0000000409087825 */ /* 0x000fc800078e0204 */
[----:B------:R-:W-:Y:S02]  /*af90*/  IMAD.WIDE R10, R11, 0x4, R4 ;  /* 0x000000040b0a7825 */ /* 0x000fe400078e0204 */
[----:B------:R-:W2:Y:S04]  /*afa0*/  LDG.E R9, desc[UR12][R8.64] ;  /* 0x0000000c08097981 */ /* 0x000ea8000c1e1900 */
[----:B------:R-:W3:Y:S01]  /*afb0*/  LDG.E R16, desc[UR12][R10.64] ;  /* 0x0000000c0a107981 */ /* 0x000ee2000c1e1900 */
[----:B------:R-:W-:Y:S01]  /*afc0*/  BSSY.RECONVERGENT B2, `(.L_x_632) ;  /* 0x0000014000027945 */ /* 0x000fe20003800200 */
[C---:B--2---:R-:W-:Y:S02]  /*afd0*/  ISETP.GE.AND P0, PT, R9.reuse, RZ, PT ;  /* 0x000000ff0900720c */ /* 0x044fe40003f06270 */
[----:B------:R-:W-:-:S02]  /*afe0*/  LOP3.LUT R12, R9, 0x7fe00000, RZ, 0xc, !PT ;  /* 0x7fe00000090c7812 */ /* 0x000fc400078e0cff */
[C---:B---3--:R-:W-:Y:S02]  /*aff0*/  ISETP.GE.AND P1, PT, R16.reuse, RZ, PT ;  /* 0x000000ff1000720c */ /* 0x048fe40003f26270 */
[----:B------:R-:W-:Y:S02]  /*b000*/  SEL R12, R9, R12, !P0 ;  /* 0x0000000c090c7207 */ /* 0x000fe40004000000 */
[----:B------:R-:W-:Y:S02]  /*b010*/  LOP3.LUT R13, R16, 0x7fe00000, RZ, 0xc, !PT ;  /* 0x7fe00000100d7812 */ /* 0x000fe400078e0cff */
        /* <DEDUP_REMOVED lines=14> */
.L_x_633:
[----:B------:R-:W-:Y:S05]  /*b100*/  BSYNC.RECONVERGENT B2 ;  /* 0x0000000000027941 */ /* 0x000fea0003800200 */
.L_x_632:
        /* <DEDUP_REMOVED lines=10> */
.L_x_635:
[----:B------:R-:W-:Y:S05]  /*b1b0*/  BSYNC.RECONVERGENT B2 ;  /* 0x0000000000027941 */ /* 0x000fea0003800200 */
.L_x_634:
[----:B------:R-:W-:-:S07]  /*b1c0*/  VIADD R15, R15, 0x400 ;  /* 0x000004000f0f7836 */ /* 0x000fce0000000000 */
.L_x_631:
[----:B------:R-:W-:Y:S05]  /*b1d0*/  BSYNC.RECONVERGENT B1 ;  /* 0x0000000000017941 */ /* 0x000fea0003800200 */
.L_x_630:
[----:B------:R-:W-:-:S13]  /*b1e0*/  LOP3.LUT P0, RZ, R7, 0x200, RZ, 0xc0, !PT ;  /* 0x0000020007ff7812 */ /* 0x000fda000780c0ff */
[----:B------:R-:W-:Y:S05]  /*b1f0*/  @P0 BRA `(.L_x_600) ;  /* 0x0000000000440947 */ /* 0x000fea0003800000 */
[----:B01234-:R-:W-:-:S04]  /*b200*/  IMAD R9, R15, R14, RZ ;  /* 0x0000000e0f097224 */ /* 0x01ffc800078e02ff */
[----:B------:R-:W-:-:S06]  /*b210*/  IMAD.WIDE R8, R9, 0x4, R4 ;  /* 0x0000000409087825 */ /* 0x000fcc00078e0204 */
        /* <DEDUP_REMOVED lines=15> */
.L_x_600:
[----:B------:R-:W-:Y:S05]  /*b310*/  BSYNC.RECONVERGENT B0 ;  /* 0x0000000000007941 */ /* 0x000fea0003800200 */
.L_x_585:
[----:B------:R-:W5:Y:S08]  /*b320*/  S2UR UR9, SR_CgaCtaId ;  /* 0x00000000000979c3 */ /* 0x000f700000008800 */
[----:B------:R-:W-:Y:S01]  /*b330*/  BAR.SYNC.DEFER_BLOCKING 0x0 ;  /* 0x0000000000007b1d */ /* 0x000fe20000010000 */
[----:B------:R-:W-:-:S05]  /*b340*/  IMAD.MOV.U32 R15, RZ, RZ, RZ ;  /* 0x000000ffff0f7224 */ /* 0x000fca00078e00ff */
[----:B------:R-:W-:Y:S01]  /*b350*/  UMOV UR8, 0x400 ;  /* 0x0000040000087882 */ /* 0x000fe20000000000 */
[----:B------:R-:W2:Y:S01]  /*b360*/  LDCU UR11, c[0x0][0x3a8] ;  /* 0x00007500ff0b77ac */ /* 0x000ea20008000800 */
[----:B01----:R-:W2:Y:S01]  /*b370*/  S2R R7, SR_TID.X ;  /* 0x0000000000077919 */ /* 0x003ea20000002100 */
[----:B-----5:R-:W-:-:S06]  /*b380*/  ULEA UR8, UR9, UR8, 0x18 ;  /* 0x0000000809087291 */ /* 0x020fcc000f8ec0ff */
[----:B------:R-:W-:-:S05]  /*b390*/  IMAD.U32 R6, RZ, RZ, UR8 ;  /* 0x00000008ff067e24 */ /* 0x000fca000f8e00ff */
[----:B------:R0:W1:Y:S01]  /*b3a0*/  LDS R13, [R6+0x400c] ;  /* 0x00400c00060d7984 */ /* 0x0000620000000800 */
[C---:B--234-:R-:W-:Y:S01]  /*b3b0*/  LEA.HI R9, R7.reuse, R7, RZ, 0x1c ;  /* 0x0000000707097211 */ /* 0x05cfe200078fe0ff */
[C---:B------:R-:W-:Y:S01]  /*b3c0*/  IMAD R12, R7.reuse, 0x4, R6 ;  /* 0x00000004070c7824 */ /* 0x040fe200078e0206 */
[----:B------:R-:W-:-:S03]  /*b3d0*/  ISETP.GT.U32.AND P2, PT, R7, 0x1f, PT ;  /* 0x0000001f0700780c */ /* 0x000fc60003f44070 */
[----:B0-----:R-:W-:-:S10]  /*b3e0*/  IMAD R14, R9, 0x4, R6 ;  /* 0x00000004090e7824 */ /* 0x001fd400078e0206 */
.L_x_640:
[----:B------:R-:W-:Y:S01]  /*b3f0*/  IMAD R8, R15, 0x800, R12 ;  /* 0x000008000f087824 */ /* 0x000fe200078e020c */
[----:B------:R-:W-:Y:S05]  /*b400*/  WARPSYNC.ALL ;  /* 0x0000000000007948 */ /* 0x000fea0003800000 */
[----:B01----:R-:W0:Y:S01]  /*b410*/  LDS R9, [R8+0x8a0] ;  /* 0x0008a00008097984 */ /* 0x003e220000000800 */
[----:B------:R-:W-:Y:S06]  /*b420*/  BAR.SYNC.DEFER_BLOCKING 0x0 ;  /* 0x0000000000007b1d */ /* 0x000fec0000010000 */
[----:B0-----:R0:W-:Y:S02]  /*b430*/  STS [R14+0x10], R9 ;  /* 0x000010090e007388 */ /* 0x0011e40000000800 */
[----:B------:R-:W-:Y:S06]  /*b440*/  BAR.SYNC.DEFER_BLOCKING 0x0 ;  /* 0x0000000000007b1d */ /* 0x000fec0000010000 */
[----:B------:R-:W-:Y:S05]  /*b450*/  @P2 BRA `(.L_x_636) ;  /* 0x0000000400342947 */ /* 0x000fea0003800000 */
[----:B------:R-:W2:Y:S01]  /*b460*/  S2R R7, SR_TID.X ;  /* 0x0000000000077919 */ /* 0x000ea20000002100 */
[----:B------:R-:W-:Y:S01]  /*b470*/  UMOV UR8, 0xffffffff ;  /* 0xffffffff00087882 */ /* 0x000fe20000000000 */
[C---:B--2---:R-:W-:Y:S01]  /*b480*/  IMAD R16, R7.reuse, 0x44, R6 ;  /* 0x0000004407107824 */ /* 0x044fe200078e0206 */
[----:B------:R-:W-:-:S04]  /*b490*/  ISETP.NE.AND P1, PT, R7, RZ, PT ;  /* 0x000000ff0700720c */ /* 0x000fc80003f25270 */
[----:B------:R-:W-:Y:S04]  /*b4a0*/  LDS R27, [R16+0x10] ;  /* 0x00001000101b7984 */ /* 0x000fe80000000800 */
[----:B------:R-:W-:Y:S04]  /*b4b0*/  LDS R28, [R16+0x14] ;  /* 0x00001400101c7984 */ /* 0x000fe80000000800 */
[----:B------:R-:W2:Y:S04]  /*b4c0*/  LDS R29, [R16+0x18] ;  /* 0x00001800101d7984 */ /* 0x000ea80000000800 */
[----:B------:R-:W-:Y:S04]  /*b4d0*/  LDS R30, [R16+0x1c] ;  /* 0x00001c00101e7984 */ /* 0x000fe80000000800 */
[----:B------:R-:W3:Y:S04]  /*b4e0*/  LDS R31, [R16+0x20] ;  /* 0x00002000101f7984 */ /* 0x000ee80000000800 */
[----:B------:R-:W-:Y:S04]  /*b4f0*/  LDS R17, [R16+0x24] ;  /* 0x0000240010117984 */ /* 0x000fe80000000800 */
[----:B------:R-:W4:Y:S04]  /*b500*/  LDS R18, [R16+0x28] ;  /* 0x0000280010127984 */ /* 0x000f280000000800 */
[----:B------:R-:W-:Y:S04]  /*b510*/  LDS R19, [R16+0x2c] ;  /* 0x00002c0010137984 */ /* 0x000fe80000000800 */
[----:B------:R-:W5:Y:S04]  /*b520*/  LDS R20, [R16+0x30] ;  /* 0x0000300010147984 */ /* 0x000f680000000800 */
[----:B------:R-:W-:Y:S04]  /*b530*/  LDS R21, [R16+0x34] ;  /* 0x0000340010157984 */ /* 0x000fe80000000800 */
[----:B------:R-:W1:Y:S04]  /*b540*/  LDS R22, [R16+0x38] ;  /* 0x0000380010167984 */ /* 0x000e680000000800 */
[----:B------:R-:W-:Y:S04]  /*b550*/  LDS R23, [R16+0x3c] ;  /* 0x00003c0010177984 */ /* 0x000fe80000000800 */
[----:B------:R-:W0:Y:S01]  /*b560*/  LDS R24, [R16+0x40] ;  /* 0x0000400010187984 */ /* 0x000e220000000800 */
[----:B--2---:R-:W-:-:S03]  /*b570*/  IADD3 R8, PT, PT, R29, R28, R27 ;  /* 0x0000001c1d087210 */ /* 0x004fc60007ffe01b */
[----:B------:R-:W-:Y:S04]  /*b580*/  LDS R25, [R16+0x44] ;  /* 0x0000440010197984 */ /* 0x000fe80000000800 */
[----:B------:R-:W2:Y:S01]  /*b590*/  LDS R26, [R16+0x48] ;  /* 0x00004800101a7984 */ /* 0x000ea20000000800 */
[----:B---3--:R-:W-:-:S03]  /*b5a0*/  IADD3 R8, PT, PT, R31, R8, R30 ;  /* 0x000000081f087210 */ /* 0x008fc60007ffe01e */
[----:B------:R-:W3:Y:S01]  /*b5b0*/  LDS R6, [R16+0x4c] ;  /* 0x00004c0010067984 */ /* 0x000ee20000000800 */
[----:B----4-:R-:W-:-:S04]  /*b5c0*/  IADD3 R8, PT, PT, R18, R8, R17 ;  /* 0x0000000812087210 */ /* 0x010fc80007ffe011 */
[----:B-----5:R-:W-:-:S04]  /*b5d0*/  IADD3 R8, PT, PT, R20, R8, R19 ;  /* 0x0000000814087210 */ /* 0x020fc80007ffe013 */
[----:B-1----:R-:W-:-:S04]  /*b5e0*/  IADD3 R8, PT, PT, R22, R8, R21 ;  /* 0x0000000816087210 */ /* 0x002fc80007ffe015 */
[----:B0-----:R-:W-:-:S04]  /*b5f0*/  IADD3 R8, PT, PT, R24, R8, R23 ;  /* 0x0000000818087210 */ /* 0x001fc80007ffe017 */
[----:B--2---:R-:W-:-:S05]  /*b600*/  IADD3 R9, PT, PT, R26, R8, R25 ;  /* 0x000000081a097210 */ /* 0x004fca0007ffe019 */
        /* <DEDUP_REMOVED lines=11> */
.L_x_844:
        /* <DEDUP_REMOVED lines=39> */
.L_x_636:
[----:B------:R-:W-:Y:S05]  /*b930*/  WARPSYNC.ALL ;  /* 0x0000000000007948 */ /* 0x000fea0003800000 */
[----:B---3--:R-:W-:Y:S01]  /*b940*/  IMAD R16, R15, 0x800, R12 ;  /* 0x000008000f107824 */ /* 0x008fe200078e020c */
[----:B------:R-:W-:Y:S01]  /*b950*/  BAR.SYNC.DEFER_BLOCKING 0x0 ;  /* 0x0000000000007b1d */ /* 0x000fe20000010000 */
[----:B------:R-:W-:-:S07]  /*b960*/  PLOP3.LUT P0, PT, PT, PT, PT, 0x8, 0x80 ;  /* 0x000000000080781c */ /* 0x000fce0003f0e170 */
[----:B------:R-:W2:Y:S01]  /*b970*/  S2UR UR9, SR_CgaCtaId ;  /* 0x00000000000979c3 */ /* 0x000ea20000008800 */
[----:B------:R-:W-:Y:S01]  /*b980*/  UMOV UR8, 0x400 ;  /* 0x0000040000087882 */ /* 0x000fe20000000000 */
[----:B------:R-:W-:Y:S01]  /*b990*/  BSSY.RECONVERGENT B0, `(.L_x_638) ;  /* 0x0000014000007945 */ /* 0x000fe20003800200 */
[----:B------:R-:W1:Y:S01]  /*b9a0*/  LDS R8, [R14+0x10] ;  /* 0x000010000e087984 */ /* 0x000e620000000800 */
[----:B--2---:R-:W-:-:S06]  /*b9b0*/  ULEA UR8, UR9, UR8, 0x18 ;  /* 0x0000000809087291 */ /* 0x004fcc000f8ec0ff */
[----:B------:R-:W-:-:S05]  /*b9c0*/  IMAD.U32 R6, RZ, RZ, UR8 ;  /* 0x00000008ff067e24 */ /* 0x000fca000f8e00ff */
[----:B------:R-:W2:Y:S01]  /*b9d0*/  LDS R10, [R6+0x890] ;  /* 0x00089000060a7984 */ /* 0x000ea20000000800 */
[----:B-1----:R-:W-:-:S05]  /*b9e0*/  IMAD.IADD R11, R8, 0x1, R13 ;  /* 0x00000001080b7824 */ /* 0x002fca00078e020d */
[----:B------:R-:W-:Y:S01]  /*b9f0*/  ISETP.GE.AND P1, PT, R11, UR11, PT ;  /* 0x0000000b0b007c0c */ /* 0x000fe2000bf26270 */
[----:B------:R1:W-:Y:S01]  /*ba00*/  STS [R16+0x8a0], R11 ;  /* 0x0008a00b10007388 */ /* 0x0003e20000000800 */
[----:B--2---:R-:W-:Y:S01]  /*ba10*/  IMAD.IADD R13, R10, 0x1, R13 ;  /* 0x000000010a0d7824 */ /* 0x004fe200078e020d */
[----:B------:R-:W-:Y:S10]  /*ba20*/  BAR.SYNC.DEFER_BLOCKING 0x0 ;  /* 0x0000000000007b1d */ /* 0x000ff40000010000 */
[----:B-1----:R-:W-:Y:S05]  /*ba30*/  @P1 BRA `(.L_x_639) ;  /* 0x0000000000241947 */ /* 0x002fea0003800000 */
        /* <DEDUP_REMOVED lines=9> */
.L_x_639:
[----:B------:R-:W-:Y:S05]  /*bad0*/  BSYNC.RECONVERGENT B0 ;  /* 0x0000000000007941 */ /* 0x000fea0003800200 */
.L_x_638:
[----:B------:R-:W-:Y:S06]  /*bae0*/  BAR.RED.OR.DEFER_BLOCKING 0x0, P0 ;  /* 0x0000000000007b1d */ /* 0x000fec0000014800 */
[----:B------:R-:W2:Y:S01]  /*baf0*/  B2R.RESULT RZ, P0 ;  /* 0x0000000000ff731c */ /* 0x000ea20000004000 */
[C---:B------:R-:W-:Y:S01]  /*bb00*/  ISETP.LT.U32.AND P1, PT, R15.reuse, 0x3, PT ;  /* 0x000000030f00780c */ /* 0x040fe20003f21070 */
[----:B------:R-:W-:-:S12]  /*bb10*/  VIADD R15, R15, 0x1 ;  /* 0x000000010f0f7836 */ /* 0x000fd80000000000 */
[----:B--2---:R-:W-:Y:S05]  /*bb20*/  @!P0 BRA P1, `(.L_x_640) ;  /* 0xfffffff800308947 */ /* 0x004fea000083ffff */
[----:B------:R-:W2:Y:S01]  /*bb30*/  LDCU UR8, c[0x0][0x3ac] ;  /* 0x00007580ff0877ac */ /* 0x000ea20008000800 */
[----:B------:R-:W3:Y:S01]  /*bb40*/  LDC R8, c[0x0][0x3a4] ;  /* 0x0000e900ff087b82 */ /* 0x000ee20000000800 */
[----:B0-----:R-:W-:Y:S01]  /*bb50*/  IMAD.U32 R14, RZ, RZ, UR15 ;  /* 0x0000000fff0e7e24 */ /* 0x001fe2000f8e00ff */
[----:B------:R-:W0:Y:S01]  /*bb60*/  LDCU UR9, c[0x0][0x3a0] ;  /* 0x00007400ff0977ac */ /* 0x000e220008000800 */
[----:B------:R-:W-:Y:S01]  /*bb70*/  VIADD R13, R0, -UR15 ;  /* 0x8000000f000d7c36 */ /* 0x000fe20008000000 */
[----:B------:R-:W4:Y:S01]  /*bb80*/  LDCU UR10, c[0x0][0x380] ;  /* 0x00007000ff0a77ac */ /* 0x000f220008000800 */
[----:B--2---:R-:W-:-:S04]  /*bb90*/  UIADD3 UR8, UPT, UPT, UR4, UR8, URZ ;  /* 0x0000000804087290 */ /* 0x004fc8000fffe0ff */
[----:B0-----:R-:W-:Y:S01]  /*bba0*/  UIMAD UR8, UR8, UR9, URZ ;  /* 0x00000009080872a4 */ /* 0x001fe2000f8e02ff */
[----:B---3--:R-:W-:-:S03]  /*bbb0*/  ISETP.NE.AND P0, PT, R8, 0x1, PT ;  /* 0x000000010800780c */ /* 0x008fc60003f05270 */
[----:B----4-:R-:W-:-:S06]  /*bbc0*/  ULEA UR8, UR8, UR10, 0x2 ;  /* 0x0000000a08087291 */ /* 0x010fcc000f8e10ff */
[----:B------:R-:W-:Y:S01]  /*bbd0*/  LEA R14, R14, UR8, 0x2 ;  /* 0x000000080e0e7c11 */ /* 0x000fe2000f8e10ff */
[----:B------:R-:W-:Y:S05]  /*bbe0*/  WARPSYNC.ALL ;  /* 0x0000000000007948 */ /* 0x000fea0003800000 */
[----:B------:R-:W-:Y:S06]  /*bbf0*/  BAR.SYNC.DEFER_BLOCKING 0x0 ;  /* 0x0000000000007b1d */ /* 0x000fec0000010000 */
[----:B------:R-:W-:Y:S01]  /*bc00*/  BSSY.RECONVERGENT B1, `(.L_x_641) ;  /* 0x00002c7000017945 */ /* 0x000fe20003800200 */
[----:B------:R-:W0:Y:S02]  /*bc10*/  LDS R8, [R6+0x4000] ;  /* 0x0040000006087984 */ /* 0x000e240000000800 */
[----:B0-----:R-:W-:Y:S01]  /*bc20*/  R2UR UR8, R8 ;  /* 0x00000000080872ca */ /* 0x001fe200000e0000 */
[----:B------:R-:W-:-:S14]  /*bc30*/  @P0 BRA `(.L_x_642) ;  /* 0x0000001400fc0947 */ /* 0x000fdc0003800000 */
        /* <DEDUP_REMOVED lines=10> */
[----:B-1----:R-:W-:-:S04]  /*bce0*/  SHF.R.S32.HI R9, RZ, 0x1f, R8 ;  /* 0x0000001fff097819 */ /* 0x002fc80000011408 */
        /* <DEDUP_REMOVED lines=8> */
.L_x_661:
[----:B------:R-:W-:-:S04]  /*bd70*/  SHF.R.S64 R9, RZ, 0x1c, R15 ;  /* 0x0000001cff097819 */ /* 0x000fc8000000100f */
[----:B------:R-:W-:-:S04]  /*bd80*/  IADD3 R8, P0, PT, R16, R9, RZ ;  /* 0x0000000910087210 */ /* 0x000fc80007f1e0ff */
        /* <DEDUP_REMOVED lines=38> */
.L_x_648:
[----:B------:R-:W-:Y:S05]  /*bff0*/  BSYNC.RECONVERGENT B3 ;  /* 0x0000000000037941 */ /* 0x000fea0003800200 */
.L_x_647:
        /* <DEDUP_REMOVED lines=11> */
[----:B----4-:R-:W-:-:S06]  /*c0b0*/  LOP3.LUT R26, R26, UR11, RZ, 0xc0, !PT ;  /* 0x0000000b1a1a7c12 */ /* 0x010fcc000f8ec0ff */
[----:B------:R-:W2:Y:S05]  /*c0c0*/  POPC R26, R26 ;  /* 0x0000001a001a7309 */ /* 0x000eaa0000000000 */
[----:B-1----:R-:W1:Y:S04]  /*c0d0*/  @P0 ATOMS.ADD R25, [UR9], R22 ;  /* 0x00000016ff19098c */ /* 0x002e680008000009 */
[----:B-1----:R-:W2:Y:S02]  /*c0e0*/  SHFL.IDX PT, R21, R25, R24, 0x1f ;  /* 0x00001f1819157589 */ /* 0x002ea400000e0000 */
[----:B--2---:R-:W-:-:S04]  /*c0f0*/  IMAD.IADD R21, R21, 0x1, R26 ;  /* 0x0000000115157824 */ /* 0x004fc800078e021a */
[----:B------:R-:W-:-:S05]  /*c100*/  IMAD R21, R21, 0x4, R6 ;  /* 0x0000000415157824 */ /* 0x000fca00078e0206 */
[----:B------:R2:W-:Y:S04]  /*c110*/  STS [R21+0x2000], R8 ;  /* 0x0020000815007388 */ /* 0x0005e80000000800 */
[----:B------:R2:W-:Y:S02]  /*c120*/  STS [R21], R19 ;  /* 0x0000001315007388 */ /* 0x0005e40000000800 */
.L_x_646:
[----:B------:R-:W-:Y:S05]  /*c130*/  BSYNC.RECONVERGENT B2 ;  /* 0x0000000000027941 */ /* 0x000fea0003800200 */
.L_x_645:
        /* <DEDUP_REMOVED lines=36> */
.L_x_652:
[----:B------:R-:W-:Y:S05]  /*c380*/  BSYNC.RECONVERGENT B3 ;  /* 0x0000000000037941 */ /* 0x000fea0003800200 */
.L_x_651:
        /* <DEDUP_REMOVED lines=20> */
.L_x_650:
[----:B------:R-:W-:Y:S05]  /*c4d0*/  BSYNC.RECONVERGENT B2 ;  /* 0x0000000000027941 */ /* 0x000fea0003800200 */
.L_x_649:
        /* <DEDUP_REMOVED lines=14> */
[----:B------:R-:W-:Y:S01]  /*c5c0*/  ISETP.NE.OR P0, PT, R8, UR8, P0 ;  /* 0x0000000808007c0c */ /* 0x000fe20008705670 */
[----:B------:R-:W-:-:S10]  /*c5d0*/  VIADD R8, R19, 0x2 ;  /* 0x0000000213087836 */ /* 0x000fd40000000000 */
        /* <DEDUP_REMOVED lines=20> */
.L_x_656:
[----:B------:R-:W-:Y:S05]  /*c720*/  BSYNC.RECONVERGENT B3 ;  /* 0x0000000000037941 */ /* 0x000fea0003800200 */
.L_x_655:
        /* <DEDUP_REMOVED lines=19> */
.L_x_654:
[----:B------:R-:W-:Y:S05]  /*c860*/  BSYNC.RECONVERGENT B2 ;  /* 0x0000000000027941 */ /* 0x000fea0003800200 */
.L_x_653:
[C---:B------:R-:W-:Y:S01]  /*c870*/  ISETP.GE.AND P0, PT, R11.reuse, RZ, PT ;  /* 0x000000ff0b00720c */ /* 0x040fe20003f06270 */
[----:B------:R-:W-:Y:S01]  /*c880*/  BSSY.RECONVERGENT B2, `(.L_x_657) ;  /* 0x0000037000027945 */ /* 0x000fe20003800200 */
[----:B-12---:R-:W-:-:S04]  /*c890*/  LOP3.LUT R8, R11, 0x7fe00000, RZ, 0xc, !PT ;  /* 0x7fe000000b087812 */ /* 0x006fc800078e0cff */
        /* <DEDUP_REMOVED lines=33> */
.L_x_660:
[----:B------:R-:W-:Y:S05]  /*cab0*/  BSYNC.RECONVERGENT B3 ;  /* 0x0000000000037941 */ /* 0x000fea0003800200 */
.L_x_659:
        /* <DEDUP_REMOVED lines=19> */
.L_x_658:
[----:B------:R-:W-:Y:S05]  /*cbf0*/  BSYNC.RECONVERGENT B2 ;  /* 0x0000000000027941 */ /* 0x000fea0003800200 */
.L_x_657:
[----:B-12---:R-:W-:-:S04]  /*cc00*/  VIADD R19, R15, 0x200 ;  /* 0x000002000f137836 */ /* 0x006fc80000000000 */
[----:B------:R-:W-:Y:S01]  /*cc10*/  IMAD.MOV.U32 R15, RZ, RZ, R19 ;  /* 0x000000ffff0f7224 */ /* 0x000fe200078e0013 */
[----:B------:R-:W-:-:S13]  /*cc20*/  ISETP.GT.AND P0, PT, R20, R19, PT ;  /* 0x000000131400720c */ /* 0x000fda0003f04270 */
[----:B------:R-:W-:Y:S05]  /*cc30*/  @P0 BRA `(.L_x_661) ;  /* 0xfffffff0004c0947 */ /* 0x000fea000383ffff */
.L_x_644:
[----:B------:R-:W-:Y:S05]  /*cc40*/  BSYNC.RECONVERGENT B0 ;  /* 0x0000000000007941 */ /* 0x000fea0003800200 */
.L_x_643:
[----:B------:R-:W-:Y:S01]  /*cc50*/  ISETP.GE.U32.AND P0, PT, R7, R18, PT ;  /* 0x000000120700720c */ /* 0x000fe20003f06070 */
[----:B------:R-:W-:-:S12]  /*cc60*/  BSSY.RECONVERGENT B0, `(.L_x_662) ;  /* 0x000003d000007945 */ /* 0x000fd80003800200 */
[----:B------:R-:W-:Y:S05]  /*cc70*/  @P0 BRA `(.L_x_663) ;  /* 0x0000000000ec0947 */ /* 0x000fea0003800000 */
[----:B------:R-:W-:-:S04]  /*cc80*/  LEA R8, P0, R7, R14, 0x2 ;  /* 0x0000000e07087211 */ /* 0x000fc800078010ff */
[----:B------:R-:W-:-:S05]  /*cc90*/  LEA.HI.X R9, R7, UR5, RZ, 0x2, P0 ;  /* 0x0000000507097c11 */ /* 0x000fca00080f14ff */
[----:B0-----:R-:W2:Y:S02]  /*cca0*/  LDG.E R6, desc[UR12][R8.64] ;  /* 0x0000000c08067981 */ /* 0x001ea4000c1e1900 */
[C---:B--2---:R-:W-:Y:S02]  /*ccb0*/  ISETP.GE.AND P0, PT, R6.reuse, RZ, PT ;  /* 0x000000ff0600720c */ /* 0x044fe40003f06270 */
[----:B------:R-:W-:-:S04]  /*ccc0*/  LOP3.LUT R11, R6, 0x7fe00000, RZ, 0xc, !PT ;  /* 0x7fe00000060b7812 */ /* 0x000fc800078e0cff */
        /* <DEDUP_REMOVED lines=9> */
[----:B------:R-:W-:Y:S02]  /*cd60*/  MOV R19, 0x400 ;  /* 0x0000040000137802 */ /* 0x000fe40000000f00 */
[----:B------:R-:W-:-:S04]  /*cd70*/  LOP3.LUT R9, R9, 0x7ff, R8, 0x48, !PT ;  /* 0x000007ff09097812 */ /* 0x000fc800078e4808 */
[----:B------:R-:W-:Y:S02]  /*cd80*/  ISETP.GE.U32.AND P0, PT, R9, UR8, PT ;  /* 0x0000000809007c0c */ /* 0x000fe4000bf06070 */
[----:B0-----:R-:W-:-:S11]  /*cd90*/  LEA R8, R22, R19, 0x18 ;  /* 0x0000001316087211 */ /* 0x001fd600078ec0ff */
        /* <DEDUP_REMOVED lines=20> */
.L_x_665:
[----:B------:R-:W-:Y:S05]  /*cee0*/  BSYNC.RECONVERGENT B2 ;  /* 0x0000000000027941 */ /* 0x000fea0003800200 */
.L_x_664:
[----:B0-----:R-:W0:Y:S02]  /*cef0*/  LDS R10, [R8+0x4008] ;  /* 0x00400800080a7984 */ /* 0x001e240000000800 */
[----:B0-----:R-:W-:-:S04]  /*cf00*/  ISETP.GT.AND P0, PT, R10, 0x800, PT ;  /* 0x000008000a00780c */ /* 0x001fc80003f04270 */
[----:B------:R-:W-:-:S13]  /*cf10*/  ISETP.NE.OR P0, PT, R9, UR8, P0 ;  /* 0x0000000809007c0c */ /* 0x000fda0008705670 */
[----:B------:R-:W-:Y:S05]  /*cf20*/  @P0 BRA `(.L_x_663) ;  /* 0x0000000000400947 */ /* 0x000fea0003800000 */
[----:B------:R-:W0:Y:S01]  /*cf30*/  S2R R16, SR_LANEID ;  /* 0x0000000000107919 */ /* 0x000e220000000000 */
[----:B------:R-:W-:Y:S01]  /*cf40*/  VOTEU.ANY UR9, UPT, PT ;  /* 0x0000000000097886 */ /* 0x000fe200038e0100 */
[----:B------:R-:W-:Y:S01]  /*cf50*/  VIADD R19, R19, 0x4004 ;  /* 0x0000400413137836 */ /* 0x000fe20000000000 */
[----:B------:R-:W0:Y:S01]  /*cf60*/  FLO.U32 R11, UR9 ;  /* 0x00000009000b7d00 */ /* 0x000e2200080e0000 */
[----:B------:R-:W1:Y:S03]  /*cf70*/  S2R R15, SR_LTMASK ;  /* 0x00000000000f7919 */ /* 0x000e660000003900 */
[----:B------:R-:W-:Y:S01]  /*cf80*/  LEA R19, R22, R19, 0x18 ;  /* 0x0000001316137211 */ /* 0x000fe200078ec0ff */
[----:B------:R-:W2:Y:S01]  /*cf90*/  POPC R10, UR9 ;  /* 0x00000009000a7d09 */ /* 0x000ea20008000000 */
[----:B0-----:R-:W-:Y:S02]  /*cfa0*/  ISETP.EQ.U32.AND P0, PT, R11, R16, PT ;  /* 0x000000100b00720c */ /* 0x001fe40003f02070 */
[----:B-1----:R-:W-:-:S04]  /*cfb0*/  LOP3.LUT R15, R15, UR9, RZ, 0xc0, !PT ;  /* 0x000000090f0f7c12 */ /* 0x002fc8000f8ec0ff */
[----:B------:R-:W0:Y:S07]  /*cfc0*/  POPC R16, R15 ;  /* 0x0000000f00107309 */ /* 0x000e2e0000000000 */
[----:B--2---:R-:W1:Y:S04]  /*cfd0*/  @P0 ATOMS.ADD R10, [R19], R10 ;  /* 0x0000000a130a038c */ /* 0x004e680000000000 */
[----:B-1----:R-:W0:Y:S02]  /*cfe0*/  SHFL.IDX PT, R9, R10, R11, 0x1f ;  /* 0x00001f0b0a097589 */ /* 0x002e2400000e0000 */
[----:B0-----:R-:W-:-:S04]  /*cff0*/  IMAD.IADD R9, R9, 0x1, R16 ;  /* 0x0000000109097824 */ /* 0x001fc800078e0210 */
[----:B------:R-:W-:-:S05]  /*d000*/  IMAD R9, R9, 0x4, R8 ;  /* 0x0000000409097824 */ /* 0x000fca00078e0208 */
[----:B------:R1:W-:Y:S04]  /*d010*/  STS [R9+0x2000], R6 ;  /* 0x0020000609007388 */ /* 0x0003e80000000800 */
[----:B------:R1:W-:Y:S02]  /*d020*/  STS [R9], R7 ;  /* 0x0000000709007388 */ /* 0x0003e40000000800 */
.L_x_663:
[----:B------:R-:W-:Y:S05]  /*d030*/  BSYNC.RECONVERGENT B0 ;  /* 0x0000000000007941 */ /* 0x000fea0003800200 */
.L_x_662:
[----:B-1----:R-:W-:-:S04]  /*d040*/  IMAD.IADD R9, R18, 0x1, R7 ;  /* 0x0000000112097824 */ /* 0x002fc800078e0207 */
[----:B------:R-:W-:-:S05]  /*d050*/  IMAD R20, R20, 0x4, R9 ;  /* 0x0000000414147824 */ /* 0x000fca00078e0209 */
[----:B------:R-:W-:-:S13]  /*d060*/  ISETP.GE.AND P0, PT, R20, R13, PT ;  /* 0x0000000d1400720c */ /* 0x000fda0003f06270 */
[----:B------:R-:W-:Y:S05]  /*d070*/  @P0 BRA `(.L_x_666) ;  /* 0x0000001400fc0947 */ /* 0x000fea0003800000 */
[----:B------:R-:W-:-:S05]  /*d080*/  IMAD.WIDE R8, R20, 0x4, R2 ;  /* 0x0000000414087825 */ /* 0x000fca00078e0202 */
        /* <DEDUP_REMOVED lines=36> */
.L_x_668:
[----:B------:R-:W-:Y:S05]  /*d2d0*/  BSYNC.RECONVERGENT B0 ;  /* 0x0000000000007941 */ /* 0x000fea0003800200 */
.L_x_667:
        /* <DEDUP_REMOVED lines=12> */
[----:B-1----:R-:W-:-:S06]  /*d3a0*/  LOP3.LUT R15, R15, UR9, RZ, 0xc0, !PT ;  /* 0x000000090f0f7c12 */ /* 0x002fcc000f8ec0ff */
[----:B------:R-:W0:Y:S05]  /*d3b0*/  POPC R15, R15 ;  /* 0x0000000f000f7309 */ /* 0x000e2a0000000000 */
[----:B--2---:R-:W1:Y:S04]  /*d3c0*/  @P0 ATOMS.ADD R10, [R17], R10 ;  /* 0x0000000a110a038c */ /* 0x004e680000000000 */
[----:B-1----:R-:W0:Y:S02]  /*d3d0*/  SHFL.IDX PT, R8, R10, R11, 0x1f ;  /* 0x00001f0b0a087589 */ /* 0x002e2400000e0000 */
[----:B0-----:R-:W-:-:S04]  /*d3e0*/  IMAD.IADD R8, R8, 0x1, R15 ;  /* 0x0000000108087824 */ /* 0x001fc800078e020f */
[----:B------:R-:W-:-:S05]  /*d3f0*/  IMAD R9, R8, 0x4, R19 ;  /* 0x0000000408097824 */ /* 0x000fca00078e0213 */
[----:B------:R3:W-:Y:S04]  /*d400*/  STS [R9+0x2000], R6 ;  /* 0x0020000609007388 */ /* 0x0007e80000000800 */
[----:B------:R3:W-:Y:S01]  /*d410*/  STS [R9], R20 ;  /* 0x0000001409007388 */ /* 0x0007e20000000800 */
[----:B------:R-:W-:Y:S05]  /*d420*/  BRA `(.L_x_666) ;  /* 0x0000001400107947 */ /* 0x000fea0003800000 */
.L_x_642:
[----:B-1----:R-:W-:Y:S01]  /*d430*/  VIADD R9, R7, UR15 ;  /* 0x0000000f07097c36 */ /* 0x002fe20008000000 */
        /* <DEDUP_REMOVED lines=14> */
.L_x_675:
[----:B0-----:R-:W-:-:S04]  /*d520*/  IMAD R17, R9, UR16, RZ ;  /* 0x0000001009117c24 */ /* 0x001fc8000f8e02ff */
[----:B------:R-:W-:-:S05]  /*d530*/  IMAD.WIDE R16, R17, 0x4, R4 ;  /* 0x0000000411107825 */ /* 0x000fca00078e0204 */
[----:B------:R-:W3:Y:S01]  /*d540*/  LDG.E R15, desc[UR12][R16.64] ;  /* 0x0000000c100f7981 */ /* 0x000ee2000c1e1900 */
[----:B------:R-:W-:Y:S01]  /*d550*/  VIADD R8, R8, 0x1 ;  /* 0x0000000108087836 */ /* 0x000fe20000000000 */
[----:B------:R-:W-:Y:S04]  /*d560*/  BSSY.RECONVERGENT B2, `(.L_x_671) ;  /* 0x0000038000027945 */ /* 0x000fe80003800200 */
[----:B------:R-:W-:Y:S02]  /*d570*/  ISETP.NE.AND P2, PT, R8, R11, PT ;  /* 0x0000000b0800720c */ /* 0x000fe40003f45270 */
        /* <DEDUP_REMOVED lines=34> */
.L_x_674:
[----:B------:R-:W-:Y:S05]  /*d7a0*/  BSYNC.RECONVERGENT B3 ;  /* 0x0000000000037941 */ /* 0x000fea0003800200 */
.L_x_673:
        /* <DEDUP_REMOVED lines=12> */
[----:B0-----:R-:W0:Y:S07]  /*d870*/  POPC R16, R21 ;  /* 0x0000001500107309 */ /* 0x001e2e0000000000 */
[----:B----4-:R-:W1:Y:S04]  /*d880*/  @P0 ATOMS.ADD R19, [UR9], R19 ;  /* 0x00000013ff13098c */ /* 0x010e680008000009 */
[----:B-1----:R-:W0:Y:S02]  /*d890*/  SHFL.IDX PT, R17, R19, R20, 0x1f ;  /* 0x00001f1413117589 */ /* 0x002e2400000e0000 */
[----:B0-----:R-:W-:-:S04]  /*d8a0*/  IMAD.IADD R17, R17, 0x1, R16 ;  /* 0x0000000111117824 */ /* 0x001fc800078e0210 */
[----:B------:R-:W-:-:S05]  /*d8b0*/  IMAD R16, R17, 0x4, R6 ;  /* 0x0000000411107824 */ /* 0x000fca00078e0206 */
[----:B------:R1:W-:Y:S04]  /*d8c0*/  STS [R16+0x2000], R15 ;  /* 0x0020000f10007388 */ /* 0x0003e80000000800 */
[----:B------:R1:W-:Y:S02]  /*d8d0*/  STS [R16], R9 ;  /* 0x0000000910007388 */ /* 0x0003e40000000800 */
.L_x_672:
[----:B------:R-:W-:Y:S05]  /*d8e0*/  BSYNC.RECONVERGENT B2 ;  /* 0x0000000000027941 */ /* 0x000fea0003800200 */
.L_x_671:
[----:B01----:R-:W-:Y:S01]  /*d8f0*/  VIADD R9, R9, 0x200 ;  /* 0x0000020009097836 */ /* 0x003fe20000000000 */
[----:B------:R-:W-:Y:S06]  /*d900*/  @P2 BRA `(.L_x_675) ;  /* 0xfffffffc00042947 */ /* 0x000fec000383ffff */
.L_x_670:
[----:B0-----:R-:W-:Y:S05]  /*d910*/  BSYNC.RECONVERGENT B0 ;  /* 0x0000000000007941 */ /* 0x001fea0003800200 */
.L_x_669:
[----:B------:R-:W1:Y:S01]  /*d920*/  LDC R8, c[0x0][0x3a4] ;  /* 0x0000e900ff087b82 */ /* 0x000e620000000800 */
[----:B------:R-:W-:-:S13]  /*d930*/  ISETP.GE.U32.AND P0, PT, R10, 0x600, PT ;  /* 0x000006000a00780c */ /* 0x000fda0003f06070 */
[----:B------:R-:W-:Y:S05]  /*d940*/  @!P0 BRA `(.L_x_666) ;  /* 0x0000000c00c88947 */ /* 0x000fea0003800000 */
.L_x_692:
[----:B01----:R-:W-:-:S04]  /*d950*/  IMAD R11, R9, R8, RZ ;  /* 0x00000008090b7224 */ /* 0x003fc800078e02ff */
[----:B------:R-:W-:-:S05]  /*d960*/  IMAD.WIDE R16, R11, 0x4, R4 ;  /* 0x000000040b107825 */ /* 0x000fca00078e0204 */
        /* <DEDUP_REMOVED lines=36> */
.L_x_679:
[----:B------:R-:W-:Y:S05]  /*dbb0*/  BSYNC.RECONVERGENT B2 ;  /* 0x0000000000027941 */ /* 0x000fea0003800200 */
.L_x_678:
        /* <DEDUP_REMOVED lines=8> */
[----:B0-----:R-:W0:Y:S02]  /*dc40*/  POPC R16, UR11 ;  /* 0x0000000b00107d09 */ /* 0x001e240008000000 */
[----:B--2---:R-:W-:Y:S01]  /*dc50*/  ULEA UR9, UR10, UR9, 0x18 ;  /* 0x000000090a097291 */ /* 0x004fe2000f8ec0ff */
[----:B-1----:R-:W-:-:S02]  /*dc60*/  ISETP.EQ.U32.AND P0, PT, R17, R20, PT ;  /* 0x000000141100720c */ /* 0x002fc40003f02070 */
[----:B---3--:R-:W-:-:S04]  /*dc70*/  LOP3.LUT R19, R19, UR11, RZ, 0xc0, !PT ;  /* 0x0000000b13137c12 */ /* 0x008fc8000f8ec0ff */
[----:B------:R-:W1:Y:S07]  /*dc80*/  POPC R20, R19 ;  /* 0x0000001300147309 */ /* 0x000e6e0000000000 */
[----:B0-----:R-:W0:Y:S04]  /*dc90*/  @P0 ATOMS.ADD R16, [UR9], R16 ;  /* 0x00000010ff10098c */ /* 0x001e280008000009 */
[----:B0-----:R-:W1:Y:S02]  /*dca0*/  SHFL.IDX PT, R15, R16, R17, 0x1f ;  /* 0x00001f11100f7589 */ /* 0x001e6400000e0000 */
[----:B-1----:R-:W-:-:S04]  /*dcb0*/  IMAD.IADD R15, R15, 0x1, R20 ;  /* 0x000000010f0f7824 */ /* 0x002fc800078e0214 */
[----:B------:R-:W-:-:S05]  /*dcc0*/  IMAD R15, R15, 0x4, R6 ;  /* 0x000000040f0f7824 */ /* 0x000fca00078e0206 */
[----:B------:R1:W-:Y:S04]  /*dcd0*/  STS [R15+0x2000], R10 ;  /* 0x0020000a0f007388 */ /* 0x0003e80000000800 */
[----:B------:R1:W-:Y:S02]  /*dce0*/  STS [R15], R9 ;  /* 0x000000090f007388 */ /* 0x0003e40000000800 */
.L_x_677:
[----:B------:R-:W-:Y:S05]  /*dcf0*/  BSYNC.RECONVERGENT B0 ;  /* 0x0000000000007941 */ /* 0x000fea0003800200 */
.L_x_676:
[----:B------:R-:W-:-:S04]  /*dd00*/  IMAD R17, R8, 0x200, R11 ;  /* 0x0000020008117824 */ /* 0x000fc800078e020b */
[----:B0-----:R-:W-:-:S05]  /*dd10*/  IMAD.WIDE R16, R17, 0x4, R4 ;  /* 0x0000000411107825 */ /* 0x001fca00078e0204 */
[----:B-1----:R-:W3:Y:S01]  /*dd20*/  LDG.E R10, desc[UR12][R16.64] ;  /* 0x0000000c100a7981 */ /* 0x002ee2000c1e1900 */
        /* <DEDUP_REMOVED lines=36> */
.L_x_683:
[----:B------:R-:W-:Y:S05]  /*df70*/  BSYNC.RECONVERGENT B2 ;  /* 0x0000000000027941 */ /* 0x000fea0003800200 */
.L_x_682:
        /* <DEDUP_REMOVED lines=13> */
[----:B----4-:R-:W0:Y:S04]  /*e050*/  @P0 ATOMS.ADD R16, [UR9], R16 ;  /* 0x00000010ff10098c */ /* 0x010e280008000009 */
[----:B0-----:R-:W1:Y:S02]  /*e060*/  SHFL.IDX PT, R15, R16, R17, 0x1f ;  /* 0x00001f11100f7589 */ /* 0x001e6400000e0000 */
[----:B-1----:R-:W-:-:S04]  /*e070*/  IMAD.IADD R15, R15, 0x1, R20 ;  /* 0x000000010f0f7824 */ /* 0x002fc800078e0214 */
[----:B------:R-:W-:-:S05]  /*e080*/  IMAD R15, R15, 0x4, R6 ;  /* 0x000000040f0f7824 */ /* 0x000fca00078e0206 */
[----:B------:R1:W-:Y:S04]  /*e090*/  STS [R15+0x2000], R10 ;  /* 0x0020000a0f007388 */ /* 0x0003e80000000800 */
[----:B------:R1:W-:Y:S02]  /*e0a0*/  STS [R15], R22 ;  /* 0x000000160f007388 */ /* 0x0003e40000000800 */
.L_x_681:
[----:B------:R-:W-:Y:S05]  /*e0b0*/  BSYNC.RECONVERGENT B0 ;  /* 0x0000000000007941 */ /* 0x000fea0003800200 */
.L_x_680:
[----:B------:R-:W-:-:S04]  /*e0c0*/  IMAD R11, R8, 0x400, R11 ;  /* 0x00000400080b7824 */ /* 0x000fc800078e020b */
[----:B------:R-:W-:-:S05]  /*e0d0*/  IMAD.WIDE R16, R11, 0x4, R4 ;  /* 0x000000040b107825 */ /* 0x000fca00078e0204 */
[----:B-1----:R-:W3:Y:S01]  /*e0e0*/  LDG.E R10, desc[UR12][R16.64] ;  /* 0x0000000c100a7981 */ /* 0x002ee2000c1e1900 */
[----:B------:R-:W-:Y:S01]  /*e0f0*/  BSSY.RECONVERGENT B0, `(.L_x_684) ;  /* 0x0000038000007945 */ /* 0x000fe20003800200 */
[C---:B---3--:R-:W-:Y:S02]  /*e100*/  ISETP.GE.AND P0, PT, R10.reuse, RZ, PT ;  /* 0x000000ff0a00720c */ /* 0x048fe40003f06270 */
[----:B0-----:R-:W-:-:S04]  /*e110*/  LOP3.LUT R15, R10, 0x7fe00000, RZ, 0xc, !PT ;  /* 0x7fe000000a0f7812 */ /* 0x001fc800078e0cff */
        /* <DEDUP_REMOVED lines=33> */
.L_x_687:
[----:B------:R-:W-:Y:S05]  /*e330*/  BSYNC.RECONVERGENT B2 ;  /* 0x0000000000027941 */ /* 0x000fea0003800200 */
.L_x_686:
        /* <DEDUP_REMOVED lines=19> */
.L_x_685:
[----:B------:R-:W-:Y:S05]  /*e470*/  BSYNC.RECONVERGENT B0 ;  /* 0x0000000000007941 */ /* 0x000fea0003800200 */
.L_x_684:
[----:B------:R-:W-:-:S04]  /*e480*/  IMAD R11, R8, 0x200, R11 ;  /* 0x00000200080b7824 */ /* 0x000fc800078e020b */
[----:B-1----:R-:W-:-:S06]  /*e490*/  IMAD.WIDE R10, R11, 0x4, R4 ;  /* 0x000000040b0a7825 */ /* 0x002fcc00078e0204 */
[----:B------:R-:W3:Y:S01]  /*e4a0*/  LDG.E R10, desc[UR12][R10.64] ;  /* 0x0000000c0a0a7981 */ /* 0x000ee2000c1e1900 */
        /* <DEDUP_REMOVED lines=36> */
.L_x_691:
[----:B------:R-:W-:Y:S05]  /*e6f0*/  BSYNC.RECONVERGENT B2 ;  /* 0x0000000000027941 */ /* 0x000fea0003800200 */
.L_x_690:
[----:B------:R-:W-:Y:S05]  /*e700*/  @P0 BRA `(.L_x_689) ;  /* 0x0000000000480947 */ /* 0x000fea0003800000 */
        /* <DEDUP_REMOVED lines=10> */
[----:B--2---:R-:W-:-:S04]  /*e7b0*/  LOP3.LUT R17, R17, UR11, RZ, 0xc0, !PT ;  /* 0x0000000b11117c12 */ /* 0x004fc8000f8ec0ff */
[----:B------:R-:W0:Y:S07]  /*e7c0*/  POPC R20, R17 ;  /* 0x0000001100147309 */ /* 0x000e2e0000000000 */
[----:B---3--:R-:W1:Y:S04]  /*e7d0*/  @P0 ATOMS.ADD R15, [UR9], R15 ;  /* 0x0000000fff0f098c */ /* 0x008e680008000009 */
[----:B-1----:R-:W0:Y:S02]  /*e7e0*/  SHFL.IDX PT, R11, R15, R16, 0x1f ;  /* 0x00001f100f0b7589 */ /* 0x002e2400000e0000 */
[----:B0-----:R-:W-:-:S04]  /*e7f0*/  IMAD.IADD R11, R11, 0x1, R20 ;  /* 0x000000010b0b7824 */ /* 0x001fc800078e0214 */
[----:B------:R-:W-:-:S05]  /*e800*/  IMAD R11, R11, 0x4, R6 ;  /* 0x000000040b0b7824 */ /* 0x000fca00078e0206 */
[----:B------:R1:W-:Y:S04]  /*e810*/  STS [R11+0x2000], R10 ;  /* 0x0020000a0b007388 */ /* 0x0003e80000000800 */
[----:B------:R1:W-:Y:S02]  /*e820*/  STS [R11], R22 ;  /* 0x000000160b007388 */ /* 0x0003e40000000800 */
.L_x_689:
[----:B------:R-:W-:Y:S05]  /*e830*/  BSYNC.RECONVERGENT B0 ;  /* 0x0000000000007941 */ /* 0x000fea0003800200 */
.L_x_688:
[----:B------:R-:W-:-:S05]  /*e840*/  VIADD R9, R9, 0x800 ;  /* 0x0000080009097836 */ /* 0x000fca0000000000 */
[----:B------:R-:W-:-:S13]  /*e850*/  ISETP.GE.AND P0, PT, R9, R0, PT ;  /* 0x000000000900720c */ /* 0x000fda0003f06270 */
[----:B------:R-:W-:Y:S05]  /*e860*/  @!P0 BRA `(.L_x_692) ;  /* 0xfffffff000388947 */ /* 0x000fea000383ffff */
.L_x_666:
[----:B0-----:R-:W-:Y:S05]  /*e870*/  BSYNC.RECONVERGENT B1 ;  /* 0x0000000000017941 */ /* 0x001fea0003800200 */
.L_x_641:
[----:B------:R-:W0:Y:S08]  /*e880*/  S2UR UR10, SR_CgaCtaId ;  /* 0x00000000000a79c3 */ /* 0x000e300000008800 */
[----:B------:R-:W-:Y:S06]  /*e890*/  BAR.SYNC.DEFER_BLOCKING 0x0 ;  /* 0x0000000000007b1d */ /* 0x000fec0000010000 */
[----:B------:R-:W-:-:S02]  /*e8a0*/  UMOV UR9, 0x400 ;  /* 0x0000040000097882 */ /* 0x000fc40000000000 */
[----:B0-----:R-:W-:-:S06]  /*e8b0*/  ULEA UR9, UR10, UR9, 0x18 ;  /* 0x000000090a097291 */ /* 0x001fcc000f8ec0ff */
[----:B---3--:R-:W-:-:S05]  /*e8c0*/  IMAD.U32 R6, RZ, RZ, UR9 ;  /* 0x00000009ff067e24 */ /* 0x008fca000f8e00ff */
[----:B-1----:R-:W0:Y:S02]  /*e8d0*/  LDS R8, [R6+0x4008] ;  /* 0x0040080006087984 */ /* 0x002e240000000800 */
        /* <DEDUP_REMOVED lines=27> */
[----:B--2---:R-:W-:-:S04]  /*ea90*/  SHF.R.S32.HI R18, RZ, 0x2, R9 ;  /* 0x00000002ff127819 */ /* 0x004fc80000011409 */
[----:B------:R-:W-:-:S13]  /*eaa0*/  ISETP.GT.AND P0, PT, R18, R7, PT ;  /* 0x000000071200720c */ /* 0x000fda0003f04270 */
[----:B------:R-:W-:Y:S05]  /*eab0*/  @!P0 BRA `(.L_x_696) ;  /* 0x0000000400148947 */ /* 0x000fea0003800000 */
[----:B------:R-:W-:Y:S02]  /*eac0*/  IMAD.MOV.U32 R15, RZ, RZ, R7 ;  /* 0x000000ffff0f7224 */ /* 0x000fe400078e0007 */
[----:B------:R-:W-:-:S07]  /*ead0*/  IMAD.WIDE R16, R12, 0x4, R2 ;  /* 0x000000040c107825 */ /* 0x000fce00078e0202 */
.L_x_705:
        /* <DEDUP_REMOVED lines=33> */
.L_x_698:
[----:B------:R-:W-:Y:S05]  /*ecf0*/  BSYNC.RECONVERGENT B2 ;  /* 0x0000000000027941 */ /* 0x000fea0003800200 */
.L_x_697:
        /* <DEDUP_REMOVED lines=9> */
.L_x_700:
[----:B------:R-:W-:Y:S05]  /*ed90*/  BSYNC.RECONVERGENT B2 ;  /* 0x0000000000027941 */ /* 0x000fea0003800200 */
.L_x_699:
[----:B------:R-:W-:Y:S04]  /*eda0*/  BSSY.RECONVERGENT B2, `(.L_x_701) ;  /* 0x0000009000027945 */ /* 0x000fe80003800200 */
[----:B------:R-:W-:Y:S05]  /*edb0*/  @P2 BRA `(.L_x_702) ;  /* 0x00000000001c2947 */ /* 0x000fea0003800000 */
[----:B-1----:R-:W-:-:S04]  /*edc0*/  LOP3.LUT R9, RZ, R10, RZ, 0x33, !PT ;  /* 0x0000000aff097212 */ /* 0x002fc800078e33ff */
[----:B------:R-:W-:-:S04]  /*edd0*/  SHF.R.S32.HI R9, RZ, 0x1f, R9 ;  /* 0x0000001fff097819 */ /* 0x000fc80000011409 */
[----:B------:R-:W-:-:S05]  /*ede0*/  LOP3.LUT R9, R10, R9, RZ, 0x3c, !PT ;  /* 0x000000090a097212 */ /* 0x000fca00078e3cff */
[----:B------:R-:W-:-:S05]  /*edf0*/  IMAD.SHL.U32 R9, R9, 0x4, RZ ;  /* 0x0000000409097824 */ /* 0x000fca00078e00ff */
[----:B------:R-:W-:-:S05]  /*ee00*/  LOP3.LUT R9, R9, 0xffc, RZ, 0xc0, !PT ;  /* 0x00000ffc09097812 */ /* 0x000fca00078ec0ff */
[----:B------:R-:W-:-:S05]  /*ee10*/  IMAD.IADD R9, R9, 0x1, R6 ;  /* 0x0000000109097824 */ /* 0x000fca00078e0206 */
[----:B------:R2:W-:Y:S02]  /*ee20*/  ATOMS.POPC.INC.32 RZ, [R9+URZ+0x8a0] ;  /* 0x0008a00009ff7f8c */ /* 0x0005e4000d8000ff */
.L_x_702:
[----:B------:R-:W-:Y:S05]  /*ee30*/  BSYNC.RECONVERGENT B2 ;  /* 0x0000000000027941 */ /* 0x000fea0003800200 */
.L_x_701:
[----:B------:R-:W-:Y:S04]  /*ee40*/  BSSY.RECONVERGENT B2, `(.L_x_703) ;  /* 0x0000009000027945 */ /* 0x000fe80003800200 */
[----:B------:R-:W-:Y:S05]  /*ee50*/  @P3 BRA `(.L_x_704) ;  /* 0x00000000001c3947 */ /* 0x000fea0003800000 */
[----:B------:R-:W-:-:S04]  /*ee60*/  LOP3.LUT R8, RZ, R11, RZ, 0x33, !PT ;  /* 0x0000000bff087212 */ /* 0x000fc800078e33ff */
[----:B------:R-:W-:-:S04]  /*ee70*/  SHF.R.S32.HI R8, RZ, 0x1f, R8 ;  /* 0x0000001fff087819 */ /* 0x000fc80000011408 */
[----:B------:R-:W-:-:S05]  /*ee80*/  LOP3.LUT R8, R11, R8, RZ, 0x3c, !PT ;  /* 0x000000080b087212 */ /* 0x000fca00078e3cff */
[----:B------:R-:W-:-:S05]  /*ee90*/  IMAD.SHL.U32 R8, R8, 0x4, RZ ;  /* 0x0000000408087824 */ /* 0x000fca00078e00ff */
[----:B-12---:R-:W-:-:S05]  /*eea0*/  LOP3.LUT R9, R8, 0xffc, RZ, 0xc0, !PT ;  /* 0x00000ffc08097812 */ /* 0x006fca00078ec0ff */
[----:B------:R-:W-:-:S05]  /*eeb0*/  IMAD.IADD R9, R9, 0x1, R6 ;  /* 0x0000000109097824 */ /* 0x000fca00078e0206 */
[----:B------:R3:W-:Y:S02]  /*eec0*/  ATOMS.POPC.INC.32 RZ, [R9+URZ+0x8a0] ;  /* 0x0008a00009ff7f8c */ /* 0x0007e4000d8000ff */
.L_x_704:
[----:B------:R-:W-:Y:S05]  /*eed0*/  BSYNC.RECONVERGENT B2 ;  /* 0x0000000000027941 */ /* 0x000fea0003800200 */
.L_x_703:
[----:B------:R-:W-:-:S05]  /*eee0*/  VIADD R15, R15, 0x200 ;  /* 0x000002000f0f7836 */ /* 0x000fca0000000000 */
[----:B------:R-:W-:-:S13]  /*eef0*/  ISETP.GT.AND P0, PT, R18, R15, PT ;  /* 0x0000000f1200720c */ /* 0x000fda0003f04270 */
[----:B------:R-:W-:Y:S05]  /*ef00*/  @P0 BRA `(.L_x_705) ;  /* 0xfffffff800f40947 */ /* 0x000fea000383ffff */
.L_x_696:
[----:B------:R-:W-:Y:S05]  /*ef10*/  BSYNC.RECONVERGENT B1 ;  /* 0x0000000000017941 */ /* 0x000fea0003800200 */
.L_x_695:
[----:B------:R-:W-:Y:S01]  /*ef20*/  ISETP.GE.U32.AND P0, PT, R7, R12, PT ;  /* 0x0000000c0700720c */ /* 0x000fe20003f06070 */
[----:B-123--:R-:W-:Y:S01]  /*ef30*/  IMAD.IADD R9, R12, 0x1, R7 ;  /* 0x000000010c097824 */ /* 0x00efe200078e0207 */
[----:B------:R-:W-:Y:S03]  /*ef40*/  BSSY.RECONVERGENT B1, `(.L_x_706) ;  /* 0x0000014000017945 */ /* 0x000fe60003800200 */
[----:B------:R-:W-:-:S05]  /*ef50*/  IMAD R9, R18, 0x4, R9 ;  /* 0x0000000412097824 */ /* 0x000fca00078e0209 */
[----:B------:R-:W-:-:S03]  /*ef60*/  ISETP.GE.AND P1, PT, R9, R13, PT ;  /* 0x0000000d0900720c */ /* 0x000fc60003f26270 */
[----:B------:R-:W-:Y:S10]  /*ef70*/  @P0 BRA `(.L_x_707) ;  /* 0x0000000000400947 */ /* 0x000ff40003800000 */
[----:B------:R-:W-:-:S04]  /*ef80*/  LEA R14, P0, R7, R14, 0x2 ;  /* 0x0000000e070e7211 */ /* 0x000fc800078010ff */
        /* <DEDUP_REMOVED lines=15> */
.L_x_707:
[----:B------:R-:W-:Y:S05]  /*f080*/  BSYNC.RECONVERGENT B1 ;  /* 0x0000000000017941 */ /* 0x000fea0003800200 */
.L_x_706:
        /* <DEDUP_REMOVED lines=15> */
[----:B------:R1:W-:Y:S01]  /*f180*/  ATOMS.POPC.INC.32 RZ, [R7+URZ+0x8a0] ;  /* 0x0008a00007ff7f8c */ /* 0x0003e2000d8000ff */
[----:B------:R-:W-:Y:S05]  /*f190*/  BRA `(.L_x_708) ;  /* 0x0000001000c47947 */ /* 0x000fea0003800000 */
.L_x_694:
        /* <DEDUP_REMOVED lines=14> */
.L_x_727:
[----:B0-----:R-:W-:-:S04]  /*f280*/  IMAD R12, R14, R15, RZ ;  /* 0x0000000f0e0c7224 */ /* 0x001fc800078e02ff */
[----:B-1234-:R-:W-:-:S04]  /*f290*/  IMAD.WIDE R8, R12, 0x4, R4 ;  /* 0x000000040c087825 */ /* 0x01efc800078e0204 */
[C-C-:B------:R-:W-:Y:S01]  /*f2a0*/  IMAD R11, R15.reuse, 0x200, R12.reuse ;  /* 0x000002000f0b7824 */ /* 0x140fe200078e020c */
[----:B------:R0:W3:Y:S01]  /*f2b0*/  LDG.E R21, desc[UR12][R8.64] ;  /* 0x0000000c08157981 */ /* 0x0000e2000c1e1900 */
[C-C-:B------:R-:W-:Y:S02]  /*f2c0*/  IMAD R26, R15.reuse, 0x400, R12.reuse ;  /* 0x000004000f1a7824 */ /* 0x140fe400078e020c */
[----:B------:R-:W-:Y:S02]  /*f2d0*/  IMAD R12, R15, 0x800, R12 ;  /* 0x000008000f0c7824 */ /* 0x000fe400078e020c */
[----:B------:R-:W-:-:S04]  /*f2e0*/  IMAD.WIDE R10, R11, 0x4, R4 ;  /* 0x000000040b0a7825 */ /* 0x000fc800078e0204 */
[C-C-:B------:R-:W-:Y:S01]  /*f2f0*/  IMAD R30, R15.reuse, 0x400, R12.reuse ;  /* 0x000004000f1e7824 */ /* 0x140fe200078e020c */
[----:B------:R1:W4:Y:S01]  /*f300*/  LDG.E R22, desc[UR12][R10.64] ;  /* 0x0000000c0a167981 */ /* 0x000322000c1e1900 */
[C---:B------:R-:W-:Y:S02]  /*f310*/  IMAD R13, R15.reuse, 0x200, R12 ;  /* 0x000002000f0d7824 */ /* 0x040fe400078e020c */
[----:B------:R-:W-:Y:S02]  /*f320*/  IMAD R29, R15, 0x200, R30 ;  /* 0x000002000f1d7824 */ /* 0x000fe400078e021e */
[----:B------:R-:W-:-:S04]  /*f330*/  IMAD.WIDE R24, R12, 0x4, R4 ;  /* 0x000000040c187825 */ /* 0x000fc800078e0204 */
[--C-:B0-----:R-:W-:Y:S02]  /*f340*/  IMAD.WIDE R8, R13, 0x4, R4.reuse ;  /* 0x000000040d087825 */ /* 0x101fe400078e0204 */
[----:B------:R-:W5:Y:S02]  /*f350*/  LDG.E R24, desc[UR12][R24.64] ;  /* 0x0000000c18187981 */ /* 0x000f64000c1e1900 */
[--C-:B-1----:R-:W-:Y:S02]  /*f360*/  IMAD.WIDE R10, R30, 0x4, R4.reuse ;  /* 0x000000041e0a7825 */ /* 0x102fe400078e0204 */
[----:B------:R-:W5:Y:S02]  /*f370*/  LDG.E R8, desc[UR12][R8.64] ;  /* 0x0000000c08087981 */ /* 0x000f64000c1e1900 */
[----:B------:R-:W-:Y:S02]  /*f380*/  IMAD.WIDE R12, R29, 0x4, R4 ;  /* 0x000000041d0c7825 */ /* 0x000fe400078e0204 */
[----:B------:R-:W5:Y:S02]  /*f390*/  LDG.E R10, desc[UR12][R10.64] ;  /* 0x0000000c0a0a7981 */ /* 0x000f64000c1e1900 */
[----:B------:R-:W-:-:S02]  /*f3a0*/  IMAD R19, R15, 0x200, R26 ;  /* 0x000002000f137824 */ /* 0x000fc400078e021a */
[----:B------:R-:W5:Y:S01]  /*f3b0*/  LDG.E R12, desc[UR12][R12.64] ;  /* 0x0000000c0c0c7981 */ /* 0x000f62000c1e1900 */
[----:B------:R-:W-:-:S05]  /*f3c0*/  IMAD.WIDE R26, R26, 0x4, R4 ;  /* 0x000000041a1a7825 */ /* 0x000fca00078e0204 */
[----:B------:R0:W5:Y:S01]  /*f3d0*/  LDG.E R23, desc[UR12][R26.64] ;  /* 0x0000000c1a177981 */ /* 0x000162000c1e1900 */
[----:B--2---:R-:W-:-:S06]  /*f3e0*/  IMAD.WIDE R18, R19, 0x4, R4 ;  /* 0x0000000413127825 */ /* 0x004fcc00078e0204 */
[----:B------:R1:W5:Y:S01]  /*f3f0*/  LDG.E R18, desc[UR12][R18.64] ;  /* 0x0000000c12127981 */ /* 0x000362000c1e1900 */
[----:B------:R-:W-:Y:S01]  /*f400*/  BSSY.RECONVERGENT B2, `(.L_x_711) ;  /* 0x0000012000027945 */ /* 0x000fe20003800200 */
[C---:B---3--:R-:W-:Y:S02]  /*f410*/  ISETP.GE.AND P0, PT, R21.reuse, RZ, PT ;  /* 0x000000ff1500720c */ /* 0x048fe40003f06270 */
[----:B0-----:R-:W-:-:S04]  /*f420*/  LOP3.LUT R26, R21, 0x7ffffc00, RZ, 0xc, !PT ;  /* 0x7ffffc00151a7812 */ /* 0x001fc800078e0cff */
[----:B------:R-:W-:-:S04]  /*f430*/  SEL R26, R21, R26, !P0 ;  /* 0x0000001a151a7207 */ /* 0x000fc80004000000 */
[----:B------:R-:W-:-:S04]  /*f440*/  LOP3.LUT R26, R26, UR7, RZ, 0x3c, !PT ;  /* 0x000000071a1a7c12 */ /* 0x000fc8000f8e3cff */
[----:B------:R-:W-:Y:S02]  /*f450*/  ISETP.GT.U32.AND P0, PT, R26, 0x3ff, PT ;  /* 0x000003ff1a00780c */ /* 0x000fe40003f04070 */
[C---:B----4-:R-:W-:Y:S02]  /*f460*/  ISETP.GE.AND P1, PT, R22.reuse, RZ, PT ;  /* 0x000000ff1600720c */ /* 0x050fe40003f26270 */
[----:B-1----:R-:W-:-:S04]  /*f470*/  LOP3.LUT R19, R22, 0x7ffffc00, RZ, 0xc, !PT ;  /* 0x7ffffc0016137812 */ /* 0x002fc800078e0cff */
[----:B------:R-:W-:-:S04]  /*f480*/  SEL R19, R22, R19, !P1 ;  /* 0x0000001316137207 */ /* 0x000fc80004800000 */
[----:B------:R-:W-:Y:S01]  /*f490*/  LOP3.LUT R19, R19, UR7, RZ, 0x3c, !PT ;  /* 0x0000000713137c12 */ /* 0x000fe2000f8e3cff */
        /* <DEDUP_REMOVED lines=8> */
.L_x_712:
[----:B------:R-:W-:Y:S05]  /*f520*/  BSYNC.RECONVERGENT B2 ;  /* 0x0000000000027941 */ /* 0x000fea0003800200 */
.L_x_711:
[C---:B-----5:R-:W-:Y:S01]  /*f530*/  ISETP.GE.AND P0, PT, R23.reuse, RZ, PT ;  /* 0x000000ff1700720c */ /* 0x060fe20003f06270 */
[----:B------:R-:W-:Y:S01]  /*f540*/  VIADD R20, R20, 0x8 ;  /* 0x0000000814147836 */ /* 0x000fe20000000000 */
[----:B------:R-:W-:Y:S01]  /*f550*/  LOP3.LUT R26, R23, 0x7ffffc00, RZ, 0xc, !PT ;  /* 0x7ffffc00171a7812 */ /* 0x000fe200078e0cff */
[----:B------:R-:W-:Y:S01]  /*f560*/  BSSY.RECONVERGENT B2, `(.L_x_713) ;  /* 0x0000028000027945 */ /* 0x000fe20003800200 */
[----:B------:R-:W-:Y:S02]  /*f570*/  ISETP.GE.AND P2, PT, R24, RZ, PT ;  /* 0x000000ff1800720c */ /* 0x000fe40003f46270 */
[C---:B------:R-:W-:Y:S02]  /*f580*/  ISETP.GE.AND P1, PT, R18.reuse, RZ, PT ;  /* 0x000000ff1200720c */ /* 0x040fe40003f26270 */
[----:B0-----:R-:W-:Y:S02]  /*f590*/  LOP3.LUT R9, R18, 0x7ffffc00, RZ, 0xc, !PT ;  /* 0x7ffffc0012097812 */ /* 0x001fe400078e0cff */
        /* <DEDUP_REMOVED lines=36> */
.L_x_714:
[----:B------:R-:W-:Y:S05]  /*f7e0*/  BSYNC.RECONVERGENT B2 ;  /* 0x0000000000027941 */ /* 0x000fea0003800200 */
.L_x_713:
        /* <DEDUP_REMOVED lines=10> */
.L_x_716:
[----:B------:R-:W-:Y:S05]  /*f890*/  BSYNC.RECONVERGENT B2 ;  /* 0x0000000000027941 */ /* 0x000fea0003800200 */
.L_x_715:
        /* <DEDUP_REMOVED lines=9> */
.L_x_718:
[----:B------:R-:W-:Y:S05]  /*f930*/  BSYNC.RECONVERGENT B2 ;  /* 0x0000000000027941 */ /* 0x000fea0003800200 */
.L_x_717:
        /* <DEDUP_REMOVED lines=9> */
.L_x_720:
[----:B------:R-:W-:Y:S05]  /*f9d0*/  BSYNC.RECONVERGENT B2 ;  /* 0x0000000000027941 */ /* 0x000fea0003800200 */
.L_x_719:
[----:B------:R-:W-:Y:S04]  /*f9e0*/  BSSY.RECONVERGENT B2, `(.L_x_721) ;  /* 0x0000009000027945 */ /* 0x000fe80003800200 */
[----:B------:R-:W-:Y:S05]  /*f9f0*/  @P2 BRA `(.L_x_722) ;  /* 0x00000000001c2947 */ /* 0x000fea0003800000 */
[----:B0123--:R-:W-:-:S04]  /*fa00*/  LOP3.LUT R9, RZ, R8, RZ, 0x33, !PT ;  /* 0x00000008ff097212 */ /* 0x00ffc800078e33ff */
[----:B------:R-:W-:-:S04]  /*fa10*/  SHF.R.S32.HI R9, RZ, 0x1f, R9 ;  /* 0x0000001fff097819 */ /* 0x000fc80000011409 */
[----:B------:R-:W-:-:S05]  /*fa20*/  LOP3.LUT R9, R8, R9, RZ, 0x3c, !PT ;  /* 0x0000000908097212 */ /* 0x000fca00078e3cff */
[----:B------:R-:W-:-:S05]  /*fa30*/  IMAD.SHL.U32 R9, R9, 0x4, RZ ;  /* 0x0000000409097824 */ /* 0x000fca00078e00ff */
[----:B------:R-:W-:-:S05]  /*fa40*/  LOP3.LUT R9, R9, 0xffc, RZ, 0xc0, !PT ;  /* 0x00000ffc09097812 */ /* 0x000fca00078ec0ff */
[----:B------:R-:W-:-:S05]  /*fa50*/  IMAD.IADD R9, R9, 0x1, R6 ;  /* 0x0000000109097824 */ /* 0x000fca00078e0206 */
[----:B------:R4:W-:Y:S02]  /*fa60*/  ATOMS.POPC.INC.32 RZ, [R9+URZ+0x8a0] ;  /* 0x0008a00009ff7f8c */ /* 0x0009e4000d8000ff */
.L_x_722:
[----:B------:R-:W-:Y:S05]  /*fa70*/  BSYNC.RECONVERGENT B2 ;  /* 0x0000000000027941 */ /* 0x000fea0003800200 */
.L_x_721:
[----:B------:R-:W-:Y:S04]  /*fa80*/  BSSY.RECONVERGENT B2, `(.L_x_723) ;  /* 0x0000009000027945 */ /* 0x000fe80003800200 */
[----:B------:R-:W-:Y:S05]  /*fa90*/  @P3 BRA `(.L_x_724) ;  /* 0x00000000001c3947 */ /* 0x000fea0003800000 */
[----:B01234-:R-:W-:-:S04]  /*faa0*/  LOP3.LUT R9, RZ, R10, RZ, 0x33, !PT ;  /* 0x0000000aff097212 */ /* 0x01ffc800078e33ff */
[----:B------:R-:W-:-:S04]  /*fab0*/  SHF.R.S32.HI R9, RZ, 0x1f, R9 ;  /* 0x0000001fff097819 */ /* 0x000fc80000011409 */
[----:B------:R-:W-:-:S05]  /*fac0*/  LOP3.LUT R9, R10, R9, RZ, 0x3c, !PT ;  /* 0x000000090a097212 */ /* 0x000fca00078e3cff */
[----:B------:R-:W-:-:S05]  /*fad0*/  IMAD.SHL.U32 R9, R9, 0x4, RZ ;  /* 0x0000000409097824 */ /* 0x000fca00078e00ff */
[----:B------:R-:W-:-:S05]  /*fae0*/  LOP3.LUT R9, R9, 0xffc, RZ, 0xc0, !PT ;  /* 0x00000ffc09097812 */ /* 0x000fca00078ec0ff */
[----:B------:R-:W-:-:S05]  /*faf0*/  IMAD.IADD R9, R9, 0x1, R6 ;  /* 0x0000000109097824 */ /* 0x000fca00078e0206 */
[----:B------:R0:W-:Y:S02]  /*fb00*/  ATOMS.POPC.INC.32 RZ, [R9+URZ+0x8a0] ;  /* 0x0008a00009ff7f8c */ /* 0x0001e4000d8000ff */
.L_x_724:
[----:B------:R-:W-:Y:S05]  /*fb10*/  BSYNC.RECONVERGENT B2 ;  /* 0x0000000000027941 */ /* 0x000fea0003800200 */
.L_x_723:
        /* <DEDUP_REMOVED lines=9> */
.L_x_726:
[----:B------:R-:W-:Y:S05]  /*fbb0*/  BSYNC.RECONVERGENT B2 ;  /* 0x0000000000027941 */ /* 0x000fea0003800200 */
.L_x_725:
[----:B------:R-:W-:Y:S01]  /*fbc0*/  VIADD R14, R14, 0x1000 ;  /* 0x000010000e0e7836 */ /* 0x000fe20000000000 */
[----:B------:R-:W-:Y:S06]  /*fbd0*/  @P5 BRA `(.L_x_727) ;  /* 0xfffffff400a85947 */ /* 0x000fec000383ffff */
.L_x_710:
[----:B------:R-:W-:Y:S05]  /*fbe0*/  BSYNC.RECONVERGENT B1 ;  /* 0x0000000000017941 */ /* 0x000fea0003800200 */
.L_x_709:
[----:B------:R-:W-:-:S13]  /*fbf0*/  ISETP.NE.AND P0, PT, R28, RZ, PT ;  /* 0x000000ff1c00720c */ /* 0x000fda0003f05270 */
[----:B------:R-:W-:Y:S05]  /*fc00*/  @!P0 BRA `(.L_x_708) ;  /* 0x0000000800288947 */ /* 0x000fea0003800000 */
[----:B------:R-:W-:Y:S01]  /*fc10*/  ISETP.GE.U32.AND P0, PT, R28, 0x4, PT ;  /* 0x000000041c00780c */ /* 0x000fe20003f06070 */
[----:B------:R-:W-:-:S12]  /*fc20*/  BSSY.RECONVERGENT B1, `(.L_x_728) ;  /* 0x000004b000017945 */ /* 0x000fd80003800200 */
[----:B------:R-:W-:Y:S05]  /*fc30*/  @!P0 BRA `(.L_x_729) ;  /* 0x0000000400248947 */ /* 0x000fea0003800000 */
[----:B------:R-:W-:-:S04]  /*fc40*/  IMAD R12, R14, R15, RZ ;  /* 0x0000000f0e0c7224 */ /* 0x000fc800078e02ff */
[C-C-:B------:R-:W-:Y:S02]  /*fc50*/  IMAD R11, R15.reuse, 0x200, R12.reuse ;  /* 0x000002000f0b7824 */ /* 0x140fe400078e020c */
[----:B--2---:R-:W-:Y:S02]  /*fc60*/  IMAD R18, R15, 0x400, R12 ;  /* 0x000004000f127824 */ /* 0x004fe400078e020c */
[----:B------:R-:W-:-:S04]  /*fc70*/  IMAD.WIDE R12, R12, 0x4, R4 ;  /* 0x000000040c0c7825 */ /* 0x000fc800078e0204 */
[----:B------:R-:W-:Y:S02]  /*fc80*/  IMAD R21, R15, 0x200, R18 ;  /* 0x000002000f157824 */ /* 0x000fe400078e0212 */
[----:B------:R-:W2:Y:S01]  /*fc90*/  LDG.E R12, desc[UR12][R12.64] ;  /* 0x0000000c0c0c7981 */ /* 0x000ea2000c1e1900 */
[----:B------:R-:W-:-:S04]  /*fca0*/  IMAD.WIDE R10, R11, 0x4, R4 ;  /* 0x000000040b0a7825 */ /* 0x000fc800078e0204 */
[--C-:B------:R-:W-:Y:S02]  /*fcb0*/  IMAD.WIDE R18, R18, 0x4, R4.reuse ;  /* 0x0000000412127825 */ /* 0x100fe400078e0204 */
[----:B------:R-:W5:Y:S02]  /*fcc0*/  LDG.E R10, desc[UR12][R10.64] ;  /* 0x0000000c0a0a7981 */ /* 0x000f64000c1e1900 */
[----:B------:R-:W-:Y:S02]  /*fcd0*/  IMAD.WIDE R20, R21, 0x4, R4 ;  /* 0x0000000415147825 */ /* 0x000fe400078e0204 */
[----:B01-34-:R-:W3:Y:S04]  /*fce0*/  LDG.E R9, desc[UR12][R18.64] ;  /* 0x0000000c12097981 */ /* 0x01bee8000c1e1900 */
[----:B------:R-:W4:Y:S01]  /*fcf0*/  LDG.E R8, desc[UR12][R20.64] ;  /* 0x0000000c14087981 */ /* 0x000f22000c1e1900 */
[----:B------:R-:W-:Y:S01]  /*fd00*/  BSSY.RECONVERGENT B2, `(.L_x_730) ;  /* 0x000001d000027945 */ /* 0x000fe20003800200 */
[----:B--2---:R-:W-:-:S02]  /*fd10*/  ISETP.GE.AND P0, PT, R12, RZ, PT ;  /* 0x000000ff0c00720c */ /* 0x004fc40003f06270 */
[----:B------:R-:W-:-:S04]  /*fd20*/  LOP3.LUT R17, R12, 0x7ffffc00, RZ, 0xc, !PT ;  /* 0x7ffffc000c117812 */ /* 0x000fc800078e0cff */
[----:B------:R-:W-:-:S04]  /*fd30*/  SEL R17, R12, R17, !P0 ;  /* 0x000000110c117207 */ /* 0x000fc80004000000 */
[----:B------:R-:W-:-:S04]  /*fd40*/  LOP3.LUT R17, R17, UR7, RZ, 0x3c, !PT ;  /* 0x0000000711117c12 */ /* 0x000fc8000f8e3cff */
[----:B------:R-:W-:Y:S02]  /*fd50*/  ISETP.GT.U32.AND P0, PT, R17, 0x3ff, PT ;  /* 0x000003ff1100780c */ /* 0x000fe40003f04070 */
[C---:B-----5:R-:W-:Y:S02]  /*fd60*/  ISETP.GE.AND P1, PT, R10.reuse, RZ, PT ;  /* 0x000000ff0a00720c */ /* 0x060fe40003f26270 */
[----:B------:R-:W-:Y:S02]  /*fd70*/  LOP3.LUT R23, R10, 0x7ffffc00, RZ, 0xc, !PT ;  /* 0x7ffffc000a177812 */ /* 0x000fe400078e0cff */
[C---:B---3--:R-:W-:Y:S02]  /*fd80*/  ISETP.GE.AND P2, PT, R9.reuse, RZ, PT ;  /* 0x000000ff0900720c */ /* 0x048fe40003f46270 */
[----:B------:R-:W-:Y:S02]  /*fd90*/  LOP3.LUT R22, R9, 0x7ffffc00, RZ, 0xc, !PT ;  /* 0x7ffffc0009167812 */ /* 0x000fe400078e0cff */
[----:B----4-:R-:W-:-:S02]  /*fda0*/  ISETP.GE.AND P3, PT, R8, RZ, PT ;  /* 0x000000ff0800720c */ /* 0x010fc40003f66270 */
        /* <DEDUP_REMOVED lines=18> */
.L_x_731:
[----:B------:R-:W-:Y:S05]  /*fed0*/  BSYNC.RECONVERGENT B2 ;  /* 0x0000000000027941 */ /* 0x000fea0003800200 */
.L_x_730:
        /* <DEDUP_REMOVED lines=9> */
.L_x_733:
[----:B------:R-:W-:Y:S05]  /*ff70*/  BSYNC.RECONVERGENT B2 ;  /* 0x0000000000027941 */ /* 0x000fea0003800200 */
.L_x_732:
        /* <DEDUP_REMOVED lines=9> */
.L_x_735:
[----:B------:R-:W-:Y:S05]  /*10010*/  BSYNC.RECONVERGENT B2 ;  /* 0x0000000000027941 */ /* 0x000fea0003800200 */
.L_x_734:
[----:B------:R-:W-:Y:S04]  /*10020*/  BSSY.RECONVERGENT B2, `(.L_x_736) ;  /* 0x0000009000027945 */ /* 0x000fe80003800200 */
[----:B------:R-:W-:Y:S05]  /*10030*/  @P3 BRA `(.L_x_737) ;  /* 0x00000000001c3947 */ /* 0x000fea0003800000 */
[----:B--2---:R-:W-:-:S04]  /*10040*/  LOP3.LUT R9, RZ, R8, RZ, 0x33, !PT ;  /* 0x00000008ff097212 */ /* 0x004fc800078e33ff */
[----:B------:R-:W-:-:S04]  /*10050*/  SHF.R.S32.HI R9, RZ, 0x1f, R9 ;  /* 0x0000001fff097819 */ /* 0x000fc80000011409 */
[----:B------:R-:W-:-:S05]  /*10060*/  LOP3.LUT R9, R8, R9, RZ, 0x3c, !PT ;  /* 0x0000000908097212 */ /* 0x000fca00078e3cff */
[----:B------:R-:W-:-:S05]  /*10070*/  IMAD.SHL.U32 R9, R9, 0x4, RZ ;  /* 0x0000000409097824 */ /* 0x000fca00078e00ff */
[----:B------:R-:W-:-:S05]  /*10080*/  LOP3.LUT R9, R9, 0xffc, RZ, 0xc0, !PT ;  /* 0x00000ffc09097812 */ /* 0x000fca00078ec0ff */
[----:B------:R-:W-:-:S05]  /*10090*/  IMAD.IADD R9, R9, 0x1, R6 ;  /* 0x0000000109097824 */ /* 0x000fca00078e0206 */
[----:B------:R3:W-:Y:S02]  /*100a0*/  ATOMS.POPC.INC.32 RZ, [R9+URZ+0x8a0] ;  /* 0x0008a00009ff7f8c */ /* 0x0007e4000d8000ff */
.L_x_737:
[----:B------:R-:W-:Y:S05]  /*100b0*/  BSYNC.RECONVERGENT B2 ;  /* 0x0000000000027941 */ /* 0x000fea0003800200 */
.L_x_736:
[----:B------:R-:W-:-:S07]  /*100c0*/  VIADD R14, R14, 0x800 ;  /* 0x000008000e0e7836 */ /* 0x000fce0000000000 */
.L_x_729:
[----:B------:R-:W-:Y:S05]  /*100d0*/  BSYNC.RECONVERGENT B1 ;  /* 0x0000000000017941 */ /* 0x000fea0003800200 */
.L_x_728:
[----:B------:R-:W-:-:S13]  /*100e0*/  LOP3.LUT P0, R16, R16, 0x3, RZ, 0xc0, !PT ;  /* 0x0000000310107812 */ /* 0x000fda000780c0ff */
[----:B------:R-:W-:Y:S05]  /*100f0*/  @!P0 BRA `(.L_x_708) ;  /* 0x0000000000ec8947 */ /* 0x000fea0003800000 */
[----:B------:R-:W-:Y:S01]  /*10100*/  ISETP.NE.AND P0, PT, R16, 0x1, PT ;  /* 0x000000011000780c */ /* 0x000fe20003f05270 */
[----:B------:R-:W-:-:S12]  /*10110*/  BSSY.RECONVERGENT B1, `(.L_x_738) ;  /* 0x0000027000017945 */ /* 0x000fd80003800200 */
[----:B------:R-:W-:Y:S05]  /*10120*/  @!P0 BRA `(.L_x_739) ;  /* 0x0000000000948947 */ /* 0x000fea0003800000 */
[----:B------:R-:W-:-:S04]  /*10130*/  IMAD R8, R14, R15, RZ ;  /* 0x0000000f0e087224 */ /* 0x000fc800078e02ff */
[----:B01----:R-:W-:Y:S02]  /*10140*/  IMAD R11, R15, 0x200, R8 ;  /* 0x000002000f0b7824 */ /* 0x003fe400078e0208 */
[----:B--234-:R-:W-:-:S04]  /*10150*/  IMAD.WIDE R8, R8, 0x4, R4 ;  /* 0x0000000408087825 */ /* 0x01cfc800078e0204 */
        /* <DEDUP_REMOVED lines=22> */
.L_x_741:
[----:B------:R-:W-:Y:S05]  /*102c0*/  BSYNC.RECONVERGENT B2 ;  /* 0x0000000000027941 */ /* 0x000fea0003800200 */
.L_x_740:
        /* <DEDUP_REMOVED lines=9> */
.L_x_743:
[----:B------:R-:W-:Y:S05]  /*10360*/  BSYNC.RECONVERGENT B2 ;  /* 0x0000000000027941 */ /* 0x000fea0003800200 */
.L_x_742:
[----:B------:R-:W-:-:S07]  /*10370*/  VIADD R14, R14, 0x400 ;  /* 0x000004000e0e7836 */ /* 0x000fce0000000000 */
.L_x_739:
[----:B------:R-:W-:Y:S05]  /*10380*/  BSYNC.RECONVERGENT B1 ;  /* 0x0000000000017941 */ /* 0x000fea0003800200 */
.L_x_738:
        /* <DEDUP_REMOVED lines=18> */
.L_x_708:
[----:B------:R-:W-:Y:S05]  /*104b0*/  BSYNC.RECONVERGENT B0 ;  /* 0x0000000000007941 */ /* 0x000fea0003800200 */
.L_x_693:
[----:B------:R-:W5:Y:S08]  /*104c0*/  S2UR UR9, SR_CgaCtaId ;  /* 0x00000000000979c3 */ /* 0x000f700000008800 */
[----:B------:R-:W-:Y:S01]  /*104d0*/  BAR.SYNC.DEFER_BLOCKING 0x0 ;  /* 0x0000000000007b1d */ /* 0x000fe20000010000 */
[----:B------:R-:W-:-:S05]  /*104e0*/  IMAD.MOV.U32 R14, RZ, RZ, RZ ;  /* 0x000000ffff0e7224 */ /* 0x000fca00078e00ff */
[----:B------:R-:W-:Y:S01]  /*104f0*/  UMOV UR8, 0x400 ;  /* 0x0000040000087882 */ /* 0x000fe20000000000 */
[----:B------:R-:W2:Y:S01]  /*10500*/  LDCU UR10, c[0x0][0x3a8] ;  /* 0x00007500ff0a77ac */ /* 0x000ea20008000800 */
[----:B01----:R-:W0:Y:S01]  /*10510*/  S2R R7, SR_TID.X ;  /* 0x0000000000077919 */ /* 0x003e220000002100 */
[----:B-----5:R-:W-:-:S06]  /*10520*/  ULEA UR8, UR9, UR8, 0x18 ;  /* 0x0000000809087291 */ /* 0x020fcc000f8ec0ff */
[----:B------:R-:W-:-:S05]  /*10530*/  IMAD.U32 R17, RZ, RZ, UR8 ;  /* 0x00000008ff117e24 */ /* 0x000fca000f8e00ff */
[----:B------:R1:W1:Y:S01]  /*10540*/  LDS R12, [R17+0x400c] ;  /* 0x00400c00110c7984 */ /* 0x0002620000000800 */
[C---:B0-----:R-:W-:Y:S01]  /*10550*/  LEA.HI R6, R7.reuse, R7, RZ, 0x1c ;  /* 0x0000000707067211 */ /* 0x041fe200078fe0ff */
[C---:B------:R-:W-:Y:S01]  /*10560*/  IMAD R15, R7.reuse, 0x4, R17 ;  /* 0x00000004070f7824 */ /* 0x040fe200078e0211 */
[----:B------:R-:W-:-:S03]  /*10570*/  ISETP.GT.U32.AND P2, PT, R7, 0x1f, PT ;  /* 0x0000001f0700780c */ /* 0x000fc60003f44070 */
[----:B--2---:R-:W-:-:S10]  /*10580*/  IMAD R13, R6, 0x4, R17 ;  /* 0x00000004060d7824 */ /* 0x004fd400078e0211 */
.L_x_748:
[----:B01----:R-:W-:Y:S01]  /*10590*/  IMAD R6, R14, 0x800, R15 ;  /* 0x000008000e067824 */ /* 0x003fe200078e020f */
[----:B------:R-:W-:Y:S05]  /*105a0*/  WARPSYNC.ALL ;  /* 0x0000000000007948 */ /* 0x000fea0003800000 */
[----:B------:R-:W0:Y:S01]  /*105b0*/  LDS R6, [R6+0x8a0] ;  /* 0x0008a00006067984 */ /* 0x000e220000000800 */
        /* <DEDUP_REMOVED lines=12> */
[----:B------:R-:W5:Y:S04]  /*10680*/  LDS R31, [R16+0x20] ;  /* 0x00002000101f7984 */ /* 0x000f680000000800 */
[----:B-1----:R-:W-:Y:S04]  /*10690*/  LDS R17, [R16+0x24] ;  /* 0x0000240010117984 */ /* 0x002fe80000000800 */
[----:B------:R-:W1:Y:S04]  /*106a0*/  LDS R18, [R16+0x28] ;  /* 0x0000280010127984 */ /* 0x000e680000000800 */
[----:B------:R-:W-:Y:S04]  /*106b0*/  LDS R19, [R16+0x2c] ;  /* 0x00002c0010137984 */ /* 0x000fe80000000800 */
[----:B------:R-:W3:Y:S04]  /*106c0*/  LDS R20, [R16+0x30] ;  /* 0x0000300010147984 */ /* 0x000ee80000000800 */
[----:B------:R-:W-:Y:S04]  /*106d0*/  LDS R21, [R16+0x34] ;  /* 0x0000340010157984 */ /* 0x000fe80000000800 */
[----:B------:R-:W4:Y:S04]  /*106e0*/  LDS R22, [R16+0x38] ;  /* 0x0000380010167984 */ /* 0x000f280000000800 */
[----:B------:R-:W-:Y:S04]  /*106f0*/  LDS R23, [R16+0x3c] ;  /* 0x00003c0010177984 */ /* 0x000fe80000000800 */
[----:B------:R-:W4:Y:S01]  /*10700*/  LDS R24, [R16+0x40] ;  /* 0x0000400010187984 */ /* 0x000f220000000800 */
[----:B--2---:R-:W-:-:S03]  /*10710*/  IADD3 R8, PT, PT, R29, R28, R27 ;  /* 0x0000001c1d087210 */ /* 0x004fc60007ffe01b */
[----:B------:R-:W-:Y:S04]  /*10720*/  LDS R25, [R16+0x44] ;  /* 0x0000440010197984 */ /* 0x000fe80000000800 */
[----:B------:R-:W2:Y:S01]  /*10730*/  LDS R26, [R16+0x48] ;  /* 0x00004800101a7984 */ /* 0x000ea20000000800 */
[----:B-----5:R-:W-:-:S03]  /*10740*/  IADD3 R8, PT, PT, R31, R8, R30 ;  /* 0x000000081f087210 */ /* 0x020fc60007ffe01e */
[----:B0-----:R-:W0:Y:S01]  /*10750*/  LDS R6, [R16+0x4c] ;  /* 0x00004c0010067984 */ /* 0x001e220000000800 */
[----:B-1----:R-:W-:-:S04]  /*10760*/  IADD3 R8, PT, PT, R18, R8, R17 ;  /* 0x0000000812087210 */ /* 0x002fc80007ffe011 */
[----:B---3--:R-:W-:-:S04]  /*10770*/  IADD3 R8, PT, PT, R20, R8, R19 ;  /* 0x0000000814087210 */ /* 0x008fc80007ffe013 */
[----:B----4-:R-:W-:-:S04]  /*10780*/  IADD3 R8, PT, PT, R22, R8, R21 ;  /* 0x0000000816087210 */ /* 0x010fc80007ffe015 */
[----:B------:R-:W-:-:S04]  /*10790*/  IADD3 R8, PT, PT, R24, R8, R23 ;  /* 0x0000000818087210 */ /* 0x000fc80007ffe017 */
[----:B--2---:R-:W-:-:S05]  /*107a0*/  IADD3 R9, PT, PT, R26, R8, R25 ;  /* 0x000000081a097210 */ /* 0x004fca0007ffe019 */
        /* <DEDUP_REMOVED lines=11> */
.L_x_850:
        /* <DEDUP_REMOVED lines=39> */
.L_x_744:
[----:B------:R-:W-:Y:S05]  /*10ad0*/  WARPSYNC.ALL ;  /* 0x0000000000007948 */ /* 0x000fea0003800000 */
[----:B---3--:R-:W-:Y:S01]  /*10ae0*/  IMAD R10, R14, 0x800, R15 ;  /* 0x000008000e0a7824 */ /* 0x008fe200078e020f */
[----:B------:R-:W-:Y:S01]  /*10af0*/  BAR.SYNC.DEFER_BLOCKING 0x0 ;  /* 0x0000000000007b1d */ /* 0x000fe20000010000 */
[----:B------:R-:W-:-:S07]  /*10b00*/  PLOP3.LUT P0, PT, PT, PT, PT, 0x8, 0x80 ;  /* 0x000000000080781c */ /* 0x000fce0003f0e170 */
[----:B------:R-:W2:Y:S01]  /*10b10*/  S2UR UR9, SR_CgaCtaId ;  /* 0x00000000000979c3 */ /* 0x000ea20000008800 */
[----:B------:R-:W-:Y:S01]  /*10b20*/  UMOV UR8, 0x400 ;  /* 0x0000040000087882 */ /* 0x000fe20000000000 */
[----:B------:R-:W-:Y:S01]  /*10b30*/  BSSY.RECONVERGENT B0, `(.L_x_746) ;  /* 0x0000014000007945 */ /* 0x000fe20003800200 */
[----:B----4-:R-:W3:Y:S01]  /*10b40*/  LDS R9, [R13+0x10] ;  /* 0x000010000d097984 */ /* 0x010ee20000000800 */
[----:B--2---:R-:W-:-:S06]  /*10b50*/  ULEA UR8, UR9, UR8, 0x18 ;  /* 0x0000000809087291 */ /* 0x004fcc000f8ec0ff */
[----:B-1----:R-:W-:-:S05]  /*10b60*/  IMAD.U32 R17, RZ, RZ, UR8 ;  /* 0x00000008ff117e24 */ /* 0x002fca000f8e00ff */
        /* <DEDUP_REMOVED lines=8> */
[----:B0-----:R-:W-:-:S12]  /*10bf0*/  IMAD.MOV.U32 R6, RZ, RZ, R12 ;  /* 0x000000ffff067224 */ /* 0x001fd800078e000c */
[----:B------:R-:W0:Y:S02]  /*10c00*/  @P1 LDS R6, [R10+0x8a4] ;  /* 0x0008a4000a061984 */ /* 0x000e240000000800 */
[----:B0-----:R-:W-:-:S13]  /*10c10*/  ISETP.GE.AND P1, PT, R6, UR10, PT ;  /* 0x0000000a06007c0c */ /* 0x001fda000bf26270 */
[----:B------:R-:W-:Y:S01]  /*10c20*/  @P1 IMAD.IADD R8, R6, 0x1, -R9 ;  /* 0x0000000106081824 */ /* 0x000fe200078e0a09 */
[----:B------:R-:W-:Y:S01]  /*10c30*/  @P1 PLOP3.LUT P0, PT, PT, PT, PT, 0x80, 0x8 ;  /* 0x000000000008181c */ /* 0x000fe20003f0f070 */
[----:B------:R-:W-:-:S03]  /*10c40*/  @P1 IMAD R6, R14, 0x200, R7 ;  /* 0x000002000e061824 */ /* 0x000fc600078e0207 */
[----:B------:R1:W-:Y:S04]  /*10c50*/  @P1 STS [R17+0x4008], R8 ;  /* 0x0040080811001388 */ /* 0x0003e80000000800 */
[----:B------:R1:W-:Y:S05]  /*10c60*/  @P1 STS [R17+0x4000], R6 ;  /* 0x0040000611001388 */ /* 0x0003ea0000000800 */
.L_x_747:
[----:B------:R-:W-:Y:S05]  /*10c70*/  BSYNC.RECONVERGENT B0 ;  /* 0x0000000000007941 */ /* 0x000fea0003800200 */
.L_x_746:
[----:B------:R-:W-:Y:S06]  /*10c80*/  BAR.RED.OR.DEFER_BLOCKING 0x0, P0 ;  /* 0x0000000000007b1d */ /* 0x000fec0000014800 */
[----:B------:R-:W2:Y:S01]  /*10c90*/  B2R.RESULT RZ, P0 ;  /* 0x0000000000ff731c */ /* 0x000ea20000004000 */
[C---:B------:R-:W-:Y:S01]  /*10ca0*/  ISETP.LT.U32.AND P1, PT, R14.reuse, 0x3, PT ;  /* 0x000000030e00780c */ /* 0x040fe20003f21070 */
[----:B------:R-:W-:-:S12]  /*10cb0*/  VIADD R14, R14, 0x1 ;  /* 0x000000010e0e7836 */ /* 0x000fd80000000000 */
[----:B--2---:R-:W-:Y:S05]  /*10cc0*/  @!P0 BRA P1, `(.L_x_748) ;  /* 0xfffffff800308947 */ /* 0x004fea000083ffff */
[----:B01----:R-:W0:Y:S01]  /*10cd0*/  LDC R6, c[0x0][0x3a4] ;  /* 0x0000e900ff067b82 */ /* 0x003e220000000800 */
[----:B------:R-:W-:Y:S05]  /*10ce0*/  WARPSYNC.ALL ;  /* 0x0000000000007948 */ /* 0x000fea0003800000 */
[----:B0-----:R-:W-:Y:S02]  /*10cf0*/  ISETP.NE.AND P0, PT, R6, 0x1, PT ;  /* 0x000000010600780c */ /* 0x001fe40003f05270 */
[----:B------:R-:W-:Y:S06]  /*10d00*/  BAR.SYNC.DEFER_BLOCKING 0x0 ;  /* 0x0000000000007b1d */ /* 0x000fec0000010000 */
[----:B------:R-:W-:Y:S01]  /*10d10*/  BSSY.RECONVERGENT B1, `(.L_x_749) ;  /* 0x00002b9000017945 */ /* 0x000fe20003800200 */
[----:B------:R0:W1:Y:S04]  /*10d20*/  LDS R6, [R17+0x4000] ;  /* 0x0040000011067984 */ /* 0x0000680000000800 */
[----:B0-----:R-:W-:Y:S05]  /*10d30*/  @P0 BRA `(.L_x_750) ;  /* 0x0000001400e80947 */ /* 0x001fea0003800000 */
[----:B------:R-:W-:Y:S01]  /*10d40*/  ULOP3.LUT UR6, UR6, 0xf, URZ, 0xc0, !UPT ;  /* 0x0000000f06067892 */ /* 0x000fe2000f8ec0ff */
[----:B------:R-:W-:Y:S01]  /*10d50*/  VIADD R12, R0, -UR15 ;  /* 0x8000000f000c7c36 */ /* 0x000fe20008000000 */
[----:B------:R-:W0:Y:S01]  /*10d60*/  LDCU UR11, c[0x0][0x3a8] ;  /* 0x00007500ff0b77ac */ /* 0x000e220008000800 */
[----:B------:R-:W-:Y:S01]  /*10d70*/  BSSY.RECONVERGENT B0, `(.L_x_751) ;  /* 0x00000f6000007945 */ /* 0x000fe20003800200 */
        /* <DEDUP_REMOVED lines=17> */
.L_x_769:
        /* <DEDUP_REMOVED lines=38> */
.L_x_756:
[----:B------:R-:W-:Y:S05]  /*110f0*/  BSYNC.RECONVERGENT B3 ;  /* 0x0000000000037941 */ /* 0x000fea0003800200 */
.L_x_755:
        /* <DEDUP_REMOVED lines=19> */
.L_x_754:
[----:B------:R-:W-:Y:S05]  /*11230*/  BSYNC.RECONVERGENT B2 ;  /* 0x0000000000027941 */ /* 0x000fea0003800200 */
.L_x_753:
        /* <DEDUP_REMOVED lines=23> */
[----:B01----:R-:W0:Y:S01]  /*113b0*/  POPC R17, UR10 ;  /* 0x0000000a00117d09 */ /* 0x003e220008000000 */
[----:B---3--:R-:W-:Y:S02]  /*113c0*/  ULEA UR8, UR9, UR8, 0x18 ;  /* 0x0000000809087291 */ /* 0x008fe4000f8ec0ff */
[----:B------:R-:W-:Y:S01]  /*113d0*/  ULEA UR6, UR9, UR6, 0x18 ;  /* 0x0000000609067291 */ /* 0x000fe2000f8ec0ff */
[----:B--2---:R-:W-:-:S02]  /*113e0*/  ISETP.EQ.U32.AND P0, PT, R18, R9, PT ;  /* 0x000000091200720c */ /* 0x004fc40003f02070 */
[----:B----4-:R-:W-:-:S04]  /*113f0*/  LOP3.LUT R19, R19, UR10, RZ, 0xc0, !PT ;  /* 0x0000000a13137c12 */ /* 0x010fc8000f8ec0ff */
[----:B------:R-:W1:Y:S07]  /*11400*/  POPC R20, R19 ;  /* 0x0000001300147309 */ /* 0x000e6e0000000000 */
[----:B0-----:R-:W0:Y:S04]  /*11410*/  @P0 ATOMS.ADD R17, [UR8], R17 ;  /* 0x00000011ff11098c */ /* 0x001e280008000008 */
[----:B0-----:R-:W1:Y:S02]  /*11420*/  SHFL.IDX PT, R9, R17, R18, 0x1f ;  /* 0x00001f1211097589 */ /* 0x001e6400000e0000 */
[----:B-1----:R-:W-:-:S05]  /*11430*/  IMAD.IADD R9, R9, 0x1, R20 ;  /* 0x0000000109097824 */ /* 0x002fca00078e0214 */
[----:B------:R-:W-:-:S05]  /*11440*/  LEA R9, R9, UR6, 0x2 ;  /* 0x0000000609097c11 */ /* 0x000fca000f8e10ff */
[----:B------:R2:W-:Y:S02]  /*11450*/  STS [R9], R8 ;  /* 0x0000000809007388 */ /* 0x0005e40000000800 */
.L_x_760:
[----:B------:R-:W-:Y:S05]  /*11460*/  BSYNC.RECONVERGENT B3 ;  /* 0x0000000000037941 */ /* 0x000fea0003800200 */
.L_x_759:
[----:B------:R-:W-:Y:S05]  /*11470*/  @P1 BRA `(.L_x_758) ;  /* 0x0000000000481947 */ /* 0x000fea0003800000 */
[----:B--2---:R-:W2:Y:S01]  /*11480*/  S2R R9, SR_LANEID ;  /* 0x0000000000097919 */ /* 0x004ea20000000000 */
[----:B------:R-:W-:Y:S02]  /*11490*/  VOTEU.ANY UR6, UPT, PT ;  /* 0x0000000000067886 */ /* 0x000fe400038e0100 */
[----:B------:R-:W2:Y:S01]  /*114a0*/  FLO.U32 R18, UR6 ;  /* 0x0000000600127d00 */ /* 0x000ea200080e0000 */
[----:B------:R-:W3:Y:S01]  /*114b0*/  S2R R19, SR_LTMASK ;  /* 0x0000000000137919 */ /* 0x000ee20000003900 */
[----:B01----:R-:W0:Y:S01]  /*114c0*/  POPC R17, UR6 ;  /* 0x0000000600117d09 */ /* 0x003e220008000000 */
[----:B--2---:R-:W-:Y:S02]  /*114d0*/  ISETP.EQ.U32.AND P0, PT, R18, R9, PT ;  /* 0x000000091200720c */ /* 0x004fe40003f02070 */
[----:B---3--:R-:W-:-:S04]  /*114e0*/  LOP3.LUT R19, R19, UR6, RZ, 0xc0, !PT ;  /* 0x0000000613137c12 */ /* 0x008fc8000f8ec0ff */
[----:B------:R-:W1:Y:S07]  /*114f0*/  POPC R20, R19 ;  /* 0x0000001300147309 */ /* 0x000e6e0000000000 */
[----:B0-----:R-:W0:Y:S04]  /*11500*/  @P0 ATOMS.ADD R17, [R0+0x8a0], R17 ;  /* 0x0008a0110011038c */ /* 0x001e280000000000 */
[----:B0-----:R-:W1:Y:S02]  /*11510*/  SHFL.IDX PT, R9, R17, R18, 0x1f ;  /* 0x00001f1211097589 */ /* 0x001e6400000e0000 */
[----:B-1----:R-:W-:-:S05]  /*11520*/  IMAD.IADD R9, R9, 0x1, R20 ;  /* 0x0000000109097824 */ /* 0x002fca00078e0214 */
[----:B------:R-:W-:-:S13]  /*11530*/  ISETP.GE.AND P0, PT, R9, UR11, PT ;  /* 0x0000000b09007c0c */ /* 0x000fda000bf06270 */
[----:B------:R-:W0:Y:S01]  /*11540*/  @!P0 S2R R21, SR_CgaCtaId ;  /* 0x0000000000158919 */ /* 0x000e220000008800 */
[----:B------:R-:W-:-:S05]  /*11550*/  @!P0 MOV R20, 0x400 ;  /* 0x0000040000148802 */ /* 0x000fca0000000f00 */
[----:B------:R-:W-:-:S05]  /*11560*/  @!P0 VIADD R20, R20, 0x4010 ;  /* 0x0000401014148836 */ /* 0x000fca0000000000 */
[----:B0-----:R-:W-:-:S05]  /*11570*/  @!P0 LEA R20, R21, R20, 0x18 ;  /* 0x0000001415148211 */ /* 0x001fca00078ec0ff */
[----:B------:R-:W-:-:S05]  /*11580*/  @!P0 IMAD R9, R9, 0x4, R20 ;  /* 0x0000000409098824 */ /* 0x000fca00078e0214 */
[----:B------:R3:W-:Y:S02]  /*11590*/  @!P0 STS [R9], R8 ;  /* 0x0000000809008388 */ /* 0x0007e40000000800 */
.L_x_758:
[----:B------:R-:W-:Y:S05]  /*115a0*/  BSYNC.RECONVERGENT B2 ;  /* 0x0000000000027941 */ /* 0x000fea0003800200 */
.L_x_757:
        /* <DEDUP_REMOVED lines=15> */
[----:B------:R-:W2:Y:S01]  /*116a0*/  S2R R18, SR_LANEID ;  /* 0x0000000000127919 */ /* 0x000ea20000000000 */
[----:B------:R-:W3:Y:S01]  /*116b0*/  S2UR UR9, SR_CgaCtaId ;  /* 0x00000000000979c3 */ /* 0x000ee20000008800 */
[----:B------:R-:W-:Y:S01]  /*116c0*/  VOTEU.ANY UR10, UPT, PT ;  /* 0x00000000000a7886 */ /* 0x000fe200038e0100 */
[----:B------:R-:W-:Y:S01]  /*116d0*/  UMOV UR6, 0x400 ;  /* 0x0000040000067882 */ /* 0x000fe20000000000 */
[----:B01----:R-:W2:Y:S01]  /*116e0*/  FLO.U32 R17, UR10 ;  /* 0x0000000a00117d00 */ /* 0x003ea200080e0000 */
[----:B------:R-:W-:Y:S02]  /*116f0*/  UIADD3 UR8, UPT, UPT, UR6, 0x400c, URZ ;  /* 0x0000400c06087890 */ /* 0x000fe4000fffe0ff */
[----:B------:R-:W-:Y:S01]  /*11700*/  UIADD3 UR6, UPT, UPT, UR6, 0x4010, URZ ;  /* 0x0000401006067890 */ /* 0x000fe2000fffe0ff */
[----:B------:R-:W0:Y:S01]  /*11710*/  POPC R10, UR10 ;  /* 0x0000000a000a7d09 */ /* 0x000e220008000000 */
        /* <DEDUP_REMOVED lines=11> */
.L_x_764:
[----:B------:R-:W-:Y:S05]  /*117d0*/  BSYNC.RECONVERGENT B3 ;  /* 0x0000000000037941 */ /* 0x000fea0003800200 */
.L_x_763:
[----:B------:R-:W-:Y:S05]  /*117e0*/  @P1 BRA `(.L_x_762) ;  /* 0x0000000000481947 */ /* 0x000fea0003800000 */
[----:B--2---:R-:W2:Y:S01]  /*117f0*/  S2R R9, SR_LANEID ;  /* 0x0000000000097919 */ /* 0x004ea20000000000 */
[----:B------:R-:W-:Y:S02]  /*11800*/  VOTEU.ANY UR6, UPT, PT ;  /* 0x0000000000067886 */ /* 0x000fe400038e0100 */
[----:B------:R-:W2:Y:S01]  /*11810*/  FLO.U32 R10, UR6 ;  /* 0x00000006000a7d00 */ /* 0x000ea200080e0000 */
[----:B------:R-:W3:Y:S01]  /*11820*/  S2R R18, SR_LTMASK ;  /* 0x0000000000127919 */ /* 0x000ee20000003900 */
[----:B01----:R-:W0:Y:S01]  /*11830*/  POPC R17, UR6 ;  /* 0x0000000600117d09 */ /* 0x003e220008000000 */
[----:B--2---:R-:W-:Y:S02]  /*11840*/  ISETP.EQ.U32.AND P0, PT, R10, R9, PT ;  /* 0x000000090a00720c */ /* 0x004fe40003f02070 */
[----:B---3--:R-:W-:-:S06]  /*11850*/  LOP3.LUT R18, R18, UR6, RZ, 0xc0, !PT ;  /* 0x0000000612127c12 */ /* 0x008fcc000f8ec0ff */
[----:B------:R-:W1:Y:S05]  /*11860*/  POPC R18, R18 ;  /* 0x0000001200127309 */ /* 0x000e6a0000000000 */
        /* <DEDUP_REMOVED lines=10> */
.L_x_762:
[----:B------:R-:W-:Y:S05]  /*11910*/  BSYNC.RECONVERGENT B2 ;  /* 0x0000000000027941 */ /* 0x000fea0003800200 */
.L_x_761:
        /* <DEDUP_REMOVED lines=34> */
.L_x_768:
[----:B------:R-:W-:Y:S05]  /*11b40*/  BSYNC.RECONVERGENT B3 ;  /* 0x0000000000037941 */ /* 0x000fea0003800200 */
.L_x_767:
[----:B------:R-:W-:Y:S05]  /*11b50*/  @P1 BRA `(.L_x_766) ;  /* 0x0000000000481947 */ /* 0x000fea0003800000 */
[----:B------:R-:W1:Y:S01]  /*11b60*/  S2R R11, SR_LANEID ;  /* 0x00000000000b7919 */ /* 0x000e620000000000 */
[----:B------:R-:W-:Y:S02]  /*11b70*/  VOTEU.ANY UR6, UPT, PT ;  /* 0x0000000000067886 */ /* 0x000fe400038e0100 */
[----:B------:R-:W1:Y:S01]  /*11b80*/  FLO.U32 R10, UR6 ;  /* 0x00000006000a7d00 */ /* 0x000e6200080e0000 */
[----:B------:R-:W2:Y:S01]  /*11b90*/  POPC R9, UR6 ;  /* 0x0000000600097d09 */ /* 0x000ea20008000000 */
[----:B-1----:R-:W-:Y:S02]  /*11ba0*/  ISETP.EQ.U32.AND P0, PT, R10, R11, PT ;  /* 0x0000000b0a00720c */ /* 0x002fe40003f02070 */
[----:B------:R-:W1:Y:S11]  /*11bb0*/  S2R R11, SR_LTMASK ;  /* 0x00000000000b7919 */ /* 0x000e760000003900 */
[----:B--2---:R-:W0:Y:S01]  /*11bc0*/  @P0 ATOMS.ADD R9, [R0+0x8a0], R9 ;  /* 0x0008a0090009038c */ /* 0x004e220000000000 */
[----:B-1----:R-:W-:-:S03]  /*11bd0*/  LOP3.LUT R11, R11, UR6, RZ, 0xc0, !PT ;  /* 0x000000060b0b7c12 */ /* 0x002fc6000f8ec0ff */
[----:B0-----:R-:W0:Y:S03]  /*11be0*/  SHFL.IDX PT, R8, R9, R10, 0x1f ;  /* 0x00001f0a09087589 */ /* 0x001e2600000e0000 */
[----:B------:R-:W0:Y:S02]  /*11bf0*/  POPC R11, R11 ;  /* 0x0000000b000b7309 */ /* 0x000e240000000000 */
        /* <DEDUP_REMOVED lines=8> */
.L_x_766:
[----:B------:R-:W-:Y:S05]  /*11c80*/  BSYNC.RECONVERGENT B2 ;  /* 0x0000000000027941 */ /* 0x000fea0003800200 */
.L_x_765:
[----:B01----:R-:W-:-:S04]  /*11c90*/  VIADD R16, R15, 0x200 ;  /* 0x000002000f107836 */ /* 0x003fc80000000000 */
[----:B------:R-:W-:Y:S01]  /*11ca0*/  IMAD.MOV.U32 R15, RZ, RZ, R16 ;  /* 0x000000ffff0f7224 */ /* 0x000fe200078e0010 */
[----:B------:R-:W-:-:S13]  /*11cb0*/  ISETP.GT.AND P0, PT, R14, R16, PT ;  /* 0x000000100e00720c */ /* 0x000fda0003f04270 */
[----:B------:R-:W-:Y:S05]  /*11cc0*/  @P0 BRA `(.L_x_769) ;  /* 0xfffffff000700947 */ /* 0x000fea000383ffff */
.L_x_752:
[----:B------:R-:W-:Y:S05]  /*11cd0*/  BSYNC.RECONVERGENT B0 ;  /* 0x0000000000007941 */ /* 0x000fea0003800200 */
.L_x_751:
[----:B------:R-:W-:Y:S01]  /*11ce0*/  ISETP.GE.U32.AND P0, PT, R7, R13, PT ;  /* 0x0000000d0700720c */ /* 0x000fe20003f06070 */
[----:B------:R-:W-:-:S12]  /*11cf0*/  BSSY.RECONVERGENT B0, `(.L_x_770) ;  /* 0x0000041000007945 */ /* 0x000fd80003800200 */
[----:B------:R-:W-:Y:S05]  /*11d00*/  @P0 BRA `(.L_x_771) ;  /* 0x0000000000fc0947 */ /* 0x000fea0003800000 */
[----:B------:R-:W0:Y:S01]  /*11d10*/  LDCU UR6, c[0x0][0x3ac] ;  /* 0x00007580ff0677ac */ /* 0x000e220008000800 */
[----:B------:R-:W1:Y:S01]  /*11d20*/  LDCU UR8, c[0x0][0x3a0] ;  /* 0x00007400ff0877ac */ /* 0x000e620008000800 */
[----:B------:R-:W3:Y:S01]  /*11d30*/  LDCU UR9, c[0x0][0x380] ;  /* 0x00007000ff0977ac */ /* 0x000ee20008000800 */
[----:B0-----:R-:W-:-:S04]  /*11d40*/  UIADD3 UR6, UPT, UPT, UR4, UR6, URZ ;  /* 0x0000000604067290 */ /* 0x001fc8000fffe0ff */
[----:B-1----:R-:W-:-:S04]  /*11d50*/  UIMAD UR6, UR6, UR8, URZ ;  /* 0x00000008060672a4 */ /* 0x002fc8000f8e02ff */
[----:B---3--:R-:W-:-:S04]  /*11d60*/  ULEA UR6, UR6, UR9, 0x2 ;  /* 0x0000000906067291 */ /* 0x008fc8000f8e10ff */
[----:B------:R-:W-:-:S06]  /*11d70*/  ULEA UR6, UR15, UR6, 0x2 ;  /* 0x000000060f067291 */ /* 0x000fcc000f8e10ff */
        /* <DEDUP_REMOVED lines=20> */
[----:B--2---:R-:W0:Y:S01]  /*11ec0*/  FLO.U32 R8, UR10 ;  /* 0x0000000a00087d00 */ /* 0x004e2200080e0000 */
        /* <DEDUP_REMOVED lines=14> */
.L_x_773:
[----:B------:R-:W-:Y:S05]  /*11fb0*/  BSYNC.RECONVERGENT B2 ;  /* 0x0000000000027941 */ /* 0x000fea0003800200 */
.L_x_772:
[----:B------:R-:W-:Y:S05]  /*11fc0*/  @P1 BRA `(.L_x_771) ;  /* 0x00000000004c1947 */ /* 0x000fea0003800000 */
[----:B------:R-:W1:Y:S01]  /*11fd0*/  S2R R9, SR_LANEID ;  /* 0x0000000000097919 */ /* 0x000e620000000000 */
[----:B------:R-:W-:Y:S02]  /*11fe0*/  VOTEU.ANY UR6, UPT, PT ;  /* 0x0000000000067886 */ /* 0x000fe400038e0100 */
[----:B--2---:R-:W1:Y:S01]  /*11ff0*/  FLO.U32 R8, UR6 ;  /* 0x0000000600087d00 */ /* 0x004e6200080e0000 */
[----:B------:R-:W2:Y:S01]  /*12000*/  POPC R5, UR6 ;  /* 0x0000000600057d09 */ /* 0x000ea20008000000 */
[----:B-1----:R-:W-:Y:S02]  /*12010*/  ISETP.EQ.U32.AND P0, PT, R8, R9, PT ;  /* 0x000000090800720c */ /* 0x002fe40003f02070 */
[----:B------:R-:W1:Y:S11]  /*12020*/  S2R R9, SR_LTMASK ;  /* 0x0000000000097919 */ /* 0x000e760000003900 */
[----:B--2---:R-:W0:Y:S01]  /*12030*/  @P0 ATOMS.ADD R5, [R0+0x8a0], R5 ;  /* 0x0008a0050005038c */ /* 0x004e220000000000 */
[----:B-1----:R-:W-:Y:S01]  /*12040*/  LOP3.LUT R9, R9, UR6, RZ, 0xc0, !PT ;  /* 0x0000000609097c12 */ /* 0x002fe2000f8ec0ff */
[----:B------:R-:W1:Y:S02]  /*12050*/  LDCU UR6, c[0x0][0x3a8] ;  /* 0x00007500ff0677ac */ /* 0x000e640008000800 */
[----:B0-----:R-:W0:Y:S03]  /*12060*/  SHFL.IDX PT, R4, R5, R8, 0x1f ;  /* 0x00001f0805047589 */ /* 0x001e2600000e0000 */
[----:B------:R-:W0:Y:S02]  /*12070*/  POPC R9, R9 ;  /* 0x0000000900097309 */ /* 0x000e240000000000 */
        /* <DEDUP_REMOVED lines=8> */
.L_x_771:
[----:B------:R-:W-:Y:S05]  /*12100*/  BSYNC.RECONVERGENT B0 ;  /* 0x0000000000007941 */ /* 0x000fea0003800200 */
.L_x_770:
[----:B01----:R-:W-:-:S04]  /*12110*/  IMAD.IADD R7, R13, 0x1, R7 ;  /* 0x000000010d077824 */ /* 0x003fc800078e0207 */
[----:B------:R-:W-:-:S05]  /*12120*/  IMAD R7, R14, 0x4, R7 ;  /* 0x000000040e077824 */ /* 0x000fca00078e0207 */
[----:B------:R-:W-:-:S13]  /*12130*/  ISETP.GE.AND P0, PT, R7, R12, PT ;  /* 0x0000000c0700720c */ /* 0x000fda0003f06270 */
        /* <DEDUP_REMOVED lines=23> */
[----:B------:R-:W3:Y:S01]  /*122b0*/  POPC R3, UR9 ;  /* 0x0000000900037d09 */ /* 0x000ee20008000000 */
[----:B-1----:R-:W-:Y:S02]  /*122c0*/  ULEA UR6, UR8, UR6, 0x18 ;  /* 0x0000000608067291 */ /* 0x002fe4000f8ec0ff */
[----:B------:R-:W-:Y:S01]  /*122d0*/  ULEA UR5, UR8, UR5, 0x18 ;  /* 0x0000000508057291 */ /* 0x000fe2000f8ec0ff */
[----:B0-----:R-:W-:-:S02]  /*122e0*/  ISETP.EQ.U32.AND P0, PT, R4, R5, PT ;  /* 0x000000050400720c */ /* 0x001fc40003f02070 */
[----:B------:R-:W0:Y:S11]  /*122f0*/  S2R R5, SR_LTMASK ;  /* 0x0000000000057919 */ /* 0x000e360000003900 */
[----:B---3--:R-:W1:Y:S01]  /*12300*/  @P0 ATOMS.ADD R3, [UR6], R3 ;  /* 0x00000003ff03098c */ /* 0x008e620008000006 */
[----:B0-----:R-:W-:-:S03]  /*12310*/  LOP3.LUT R5, R5, UR9, RZ, 0xc0, !PT ;  /* 0x0000000905057c12 */ /* 0x001fc6000f8ec0ff */
[----:B-1----:R-:W0:Y:S03]  /*12320*/  SHFL.IDX PT, R2, R3, R4, 0x1f ;  /* 0x00001f0403027589 */ /* 0x002e2600000e0000 */
[----:B------:R-:W0:Y:S02]  /*12330*/  POPC R5, R5 ;  /* 0x0000000500057309 */ /* 0x000e240000000000 */
[----:B0-----:R-:W-:-:S05]  /*12340*/  IMAD.IADD R2, R2, 0x1, R5 ;  /* 0x0000000102027824 */ /* 0x001fca00078e0205 */
[----:B------:R-:W-:-:S05]  /*12350*/  LEA R2, R2, UR5, 0x2 ;  /* 0x0000000502027c11 */ /* 0x000fca000f8e10ff */
[----:B------:R0:W-:Y:S02]  /*12360*/  STS [R2], R7 ;  /* 0x0000000702007388 */ /* 0x0001e40000000800 */
.L_x_776:
[----:B------:R-:W-:Y:S05]  /*12370*/  BSYNC.RECONVERGENT B0 ;  /* 0x0000000000007941 */ /* 0x000fea0003800200 */
.L_x_775:
        /* <DEDUP_REMOVED lines=22> */
.L_x_750:
[----:B------:R-:W-:Y:S01]  /*124e0*/  VIADD R3, R7, UR15 ;  /* 0x0000000f07037c36 */ /* 0x000fe20008000000 */
[----:B------:R-:W0:Y:S04]  /*124f0*/  LDCU UR10, c[0x0][0x3a4] ;  /* 0x00007480ff0a77ac */ /* 0x000e280008000800 */
[----:B------:R-:W-:Y:S01]  /*12500*/  ISETP.GE.AND P0, PT, R3, R0, PT ;  /* 0x000000000300720c */ /* 0x000fe20003f06270 */
[----:B------:R-:W2:Y:S01]  /*12510*/  LDCU UR11, c[0x0][0x3a8] ;  /* 0x00007500ff0b77ac */ /* 0x000ea20008000800 */
[----:B------:R-:W3:Y:S11]  /*12520*/  LDCU UR14, c[0x0][0x3a8] ;  /* 0x00007500ff0e77ac */ /* 0x000ef60008000800 */
[----:B------:R-:W-:Y:S05]  /*12530*/  @P0 BRA `(.L_x_774) ;  /* 0x0000001000d80947 */ /* 0x000fea0003800000 */
[----:B------:R-:W-:Y:S01]  /*12540*/  LOP3.LUT R2, RZ, R7, RZ, 0x33, !PT ;  /* 0x00000007ff027212 */ /* 0x000fe200078e33ff */
[----:B------:R-:W-:Y:S01]  /*12550*/  BSSY.RECONVERGENT B0, `(.L_x_777) ;  /* 0x0000047000007945 */ /* 0x000fe20003800200 */
[----:B------:R-:W-:-:S04]  /*12560*/  VIADDMNMX R7, R3, 0x200, R0, !PT ;  /* 0x0000020003077846 */ /* 0x000fc80007800100 */
[----:B------:R-:W-:-:S04]  /*12570*/  IADD3 R7, PT, PT, R7, -UR15, R2 ;  /* 0x8000000f07077c10 */ /* 0x000fc8000fffe002 */
[----:B------:R-:W-:-:S04]  /*12580*/  LOP3.LUT R2, R7, 0x600, RZ, 0xc0, !PT ;  /* 0x0000060007027812 */ /* 0x000fc800078ec0ff */
[----:B------:R-:W-:Y:S01]  /*12590*/  ISETP.NE.AND P0, PT, R2, 0x600, PT ;  /* 0x000006000200780c */ /* 0x000fe20003f05270 */
[----:B-1----:R-:W-:-:S12]  /*125a0*/  IMAD R2, R6, 0x4, R17 ;  /* 0x0000000406027824 */ /* 0x002fd800078e0211 */
[----:B------:R-:W-:Y:S05]  /*125b0*/  @!P0 BRA `(.L_x_778) ;  /* 0x0000000400008947 */ /* 0x000fea0003800000 */
[----:B------:R-:W-:Y:S01]  /*125c0*/  LEA.HI R9, R7, 0x1, RZ, 0x17 ;  /* 0x0000000107097811 */ /* 0x000fe200078fb8ff */
[----:B------:R-:W-:-:S03]  /*125d0*/  IMAD.MOV.U32 R8, RZ, RZ, RZ ;  /* 0x000000ffff087224 */ /* 0x000fc600078e00ff */
[----:B------:R-:W-:-:S07]  /*125e0*/  LOP3.LUT R9, R9, 0x3, RZ, 0xc0, !PT ;  /* 0x0000000309097812 */ /* 0x000fce00078ec0ff */
.L_x_783:
[----:B0-----:R-:W-:-:S04]  /*125f0*/  IMAD R11, R3, UR10, RZ ;  /* 0x0000000a030b7c24 */ /* 0x001fc8000f8e02ff */
[----:B------:R-:W-:-:S06]  /*12600*/  IMAD.WIDE R10, R11, 0x4, R4 ;  /* 0x000000040b0a7825 */ /* 0x000fcc00078e0204 */
[----:B------:R-:W4:Y:S01]  /*12610*/  LDG.E R11, desc[UR12][R10.64] ;  /* 0x0000000c0a0b7981 */ /* 0x000f22000c1e1900 */
[----:B------:R-:W-:Y:S01]  /*12620*/  VIADD R8, R8, 0x1 ;  /* 0x0000000108087836 */ /* 0x000fe20000000000 */
[----:B------:R-:W-:Y:S04]  /*12630*/  BSSY.RECONVERGENT B2, `(.L_x_779) ;  /* 0x0000036000027945 */ /* 0x000fe80003800200 */
[----:B------:R-:W-:Y:S02]  /*12640*/  ISETP.NE.AND P2, PT, R8, R9, PT ;  /* 0x000000090800720c */ /* 0x000fe40003f45270 */
        /* <DEDUP_REMOVED lines=20> */
[----:B------:R-:W4:Y:S01]  /*12790*/  POPC R11, UR9 ;  /* 0x00000009000b7d09 */ /* 0x000f220008000000 */
[----:B-1----:R-:W-:Y:S02]  /*127a0*/  ULEA UR6, UR8, UR6, 0x18 ;  /* 0x0000000608067291 */ /* 0x002fe4000f8ec0ff */
[----:B------:R-:W-:Y:S01]  /*127b0*/  ULEA UR5, UR8, UR5, 0x18 ;  /* 0x0000000508057291 */ /* 0x000fe2000f8ec0ff */
[----:B0-----:R-:W-:-:S02]  /*127c0*/  ISETP.EQ.U32.AND P0, PT, R12, R13, PT ;  /* 0x0000000d0c00720c */ /* 0x001fc40003f02070 */
[----:B------:R-:W0:Y:S11]  /*127d0*/  S2R R13, SR_LTMASK ;  /* 0x00000000000d7919 */ /* 0x000e360000003900 */
[----:B----4-:R-:W1:Y:S01]  /*127e0*/  @P0 ATOMS.ADD R11, [UR6], R11 ;  /* 0x0000000bff0b098c */ /* 0x010e620008000006 */
[----:B0-----:R-:W-:-:S03]  /*127f0*/  LOP3.LUT R13, R13, UR9, RZ, 0xc0, !PT ;  /* 0x000000090d0d7c12 */ /* 0x001fc6000f8ec0ff */
[----:B-1----:R-:W0:Y:S03]  /*12800*/  SHFL.IDX PT, R10, R11, R12, 0x1f ;  /* 0x00001f0c0b0a7589 */ /* 0x002e2600000e0000 */
[----:B------:R-:W0:Y:S02]  /*12810*/  POPC R13, R13 ;  /* 0x0000000d000d7309 */ /* 0x000e240000000000 */
[----:B0-----:R-:W-:-:S05]  /*12820*/  IMAD.IADD R10, R10, 0x1, R13 ;  /* 0x000000010a0a7824 */ /* 0x001fca00078e020d */
[----:B------:R-:W-:-:S05]  /*12830*/  LEA R10, R10, UR5, 0x2 ;  /* 0x000000050a0a7c11 */ /* 0x000fca000f8e10ff */
[----:B------:R0:W-:Y:S02]  /*12840*/  STS [R10], R3 ;  /* 0x000000030a007388 */ /* 0x0001e40000000800 */
.L_x_782:
[----:B--23--:R-:W-:Y:S05]  /*12850*/  BSYNC.RECONVERGENT B3 ;  /* 0x0000000000037941 */ /* 0x00cfea0003800200 */
.L_x_781:
        /* <DEDUP_REMOVED lines=19> */
.L_x_780:
[----:B--23--:R-:W-:Y:S05]  /*12990*/  BSYNC.RECONVERGENT B2 ;  /* 0x0000000000027941 */ /* 0x00cfea0003800200 */
.L_x_779:
[----:B01----:R-:W-:Y:S01]  /*129a0*/  VIADD R3, R3, 0x200 ;  /* 0x0000020003037836 */ /* 0x003fe20000000000 */
[----:B------:R-:W-:Y:S06]  /*129b0*/  @P2 BRA `(.L_x_783) ;  /* 0xfffffffc000c2947 */ /* 0x000fec000383ffff */
.L_x_778:
[----:B0-23--:R-:W-:Y:S05]  /*129c0*/  BSYNC.RECONVERGENT B0 ;  /* 0x0000000000007941 */ /* 0x00dfea0003800200 */
.L_x_777:
[----:B------:R-:W4:Y:S01]  /*129d0*/  LDC R8, c[0x0][0x3a4] ;  /* 0x0000e900ff087b82 */ /* 0x000f220000000800 */
[----:B------:R-:W-:-:S13]  /*129e0*/  ISETP.GE.U32.AND P0, PT, R7, 0x600, PT ;  /* 0x000006000700780c */ /* 0x000fda0003f06070 */
[----:B------:R-:W-:Y:S05]  /*129f0*/  @!P0 BRA `(.L_x_774) ;  /* 0x0000000c00a88947 */ /* 0x000fea0003800000 */
.L_x_800:
[----:B0-2-4-:R-:W-:-:S04]  /*12a00*/  IMAD R7, R3, R8, RZ ;  /* 0x0000000803077224 */ /* 0x015fc800078e02ff */
[----:B------:R-:W-:-:S06]  /*12a10*/  IMAD.WIDE R10, R7, 0x4, R4 ;  /* 0x00000004070a7825 */ /* 0x000fcc00078e0204 */
[----:B------:R-:W2:Y:S01]  /*12a20*/  LDG.E R10, desc[UR12][R10.64] ;  /* 0x0000000c0a0a7981 */ /* 0x000ea2000c1e1900 */
[----:B------:R-:W-:Y:S01]  /*12a30*/  BSSY.RECONVERGENT B0, `(.L_x_784) ;  /* 0x0000035000007945 */ /* 0x000fe20003800200 */
[C---:B--2---:R-:W-:Y:S02]  /*12a40*/  ISETP.GE.AND P0, PT, R10.reuse, RZ, PT ;  /* 0x000000ff0a00720c */ /* 0x044fe40003f06270 */
[----:B-1----:R-:W-:-:S04]  /*12a50*/  LOP3.LUT R9, R10, 0x7ffffc00, RZ, 0xc, !PT ;  /* 0x7ffffc000a097812 */ /* 0x002fc800078e0cff */
        /* <DEDUP_REMOVED lines=30> */
.L_x_787:
[----:B------:R-:W-:Y:S05]  /*12c40*/  BSYNC.RECONVERGENT B2 ;  /* 0x0000000000027941 */ /* 0x000fea0003800200 */
.L_x_786:
[----:B------:R-:W-:Y:S05]  /*12c50*/  @P1 BRA `(.L_x_785) ;  /* 0x0000000000481947 */ /* 0x000fea0003800000 */
[----:B------:R-:W1:Y:S01]  /*12c60*/  S2R R9, SR_LANEID ;  /* 0x0000000000097919 */ /* 0x000e620000000000 */
[----:B------:R-:W-:Y:S02]  /*12c70*/  VOTEU.ANY UR5, UPT, PT ;  /* 0x0000000000057886 */ /* 0x000fe400038e0100 */
[----:B------:R-:W1:Y:S01]  /*12c80*/  FLO.U32 R12, UR5 ;  /* 0x00000005000c7d00 */ /* 0x000e6200080e0000 */
[----:B------:R-:W2:Y:S01]  /*12c90*/  S2R R13, SR_LTMASK ;  /* 0x00000000000d7919 */ /* 0x000ea20000003900 */
[----:B------:R-:W3:Y:S01]  /*12ca0*/  POPC R11, UR5 ;  /* 0x00000005000b7d09 */ /* 0x000ee20008000000 */
[----:B-1----:R-:W-:Y:S02]  /*12cb0*/  ISETP.EQ.U32.AND P0, PT, R12, R9, PT ;  /* 0x000000090c00720c */ /* 0x002fe40003f02070 */
[----:B--2---:R-:W-:-:S04]  /*12cc0*/  LOP3.LUT R13, R13, UR5, RZ, 0xc0, !PT ;  /* 0x000000050d0d7c12 */ /* 0x004fc8000f8ec0ff */
[----:B0-----:R-:W0:Y:S07]  /*12cd0*/  POPC R10, R13 ;  /* 0x0000000d000a7309 */ /* 0x001e2e0000000000 */
        /* <DEDUP_REMOVED lines=10> */
.L_x_785:
[----:B------:R-:W-:Y:S05]  /*12d80*/  BSYNC.RECONVERGENT B0 ;  /* 0x0000000000007941 */ /* 0x000fea0003800200 */
.L_x_784:
[----:B------:R-:W-:-:S04]  /*12d90*/  IMAD R11, R8, 0x200, R7 ;  /* 0x00000200080b7824 */ /* 0x000fc800078e0207 */
[----:B01----:R-:W-:-:S06]  /*12da0*/  IMAD.WIDE R10, R11, 0x4, R4 ;  /* 0x000000040b0a7825 */ /* 0x003fcc00078e0204 */
        /* <DEDUP_REMOVED lines=35> */
.L_x_791:
[----:B------:R-:W-:Y:S05]  /*12fe0*/  BSYNC.RECONVERGENT B2 ;  /* 0x0000000000027941 */ /* 0x000fea0003800200 */
.L_x_790:
        /* <DEDUP_REMOVED lines=19> */
.L_x_789:
[----:B------:R-:W-:Y:S05]  /*13120*/  BSYNC.RECONVERGENT B0 ;  /* 0x0000000000007941 */ /* 0x000fea0003800200 */
.L_x_788:
[----:B------:R-:W-:-:S04]  /*13130*/  IMAD R7, R8, 0x400, R7 ;  /* 0x0000040008077824 */ /* 0x000fc800078e0207 */
[----:B------:R-:W-:-:S06]  /*13140*/  IMAD.WIDE R10, R7, 0x4, R4 ;  /* 0x00000004070a7825 */ /* 0x000fcc00078e0204 */
[----:B------:R-:W2:Y:S01]  /*13150*/  LDG.E R10, desc[UR12][R10.64] ;  /* 0x0000000c0a0a7981 */ /* 0x000ea2000c1e1900 */
[----:B------:R-:W-:Y:S01]  /*13160*/  BSSY.RECONVERGENT B0, `(.L_x_792) ;  /* 0x0000036000007945 */ /* 0x000fe20003800200 */
[C---:B--2---:R-:W-:Y:S02]  /*13170*/  ISETP.GE.AND P0, PT, R10.reuse, RZ, PT ;  /* 0x000000ff0a00720c */ /* 0x044fe40003f06270 */
[----:B01----:R-:W-:-:S04]  /*13180*/  LOP3.LUT R9, R10, 0x7ffffc00, RZ, 0xc, !PT ;  /* 0x7ffffc000a097812 */ /* 0x003fc800078e0cff */
        /* <DEDUP_REMOVED lines=31> */
.L_x_795:
[----:B------:R-:W-:Y:S05]  /*13380*/  BSYNC.RECONVERGENT B2 ;  /* 0x0000000000027941 */ /* 0x000fea0003800200 */
.L_x_794:
        /* <DEDUP_REMOVED lines=19> */
.L_x_793:
[----:B------:R-:W-:Y:S05]  /*134c0*/  BSYNC.RECONVERGENT B0 ;  /* 0x0000000000007941 */ /* 0x000fea0003800200 */
.L_x_792:
[----:B------:R-:W-:-:S04]  /*134d0*/  IMAD R11, R8, 0x200, R7 ;  /* 0x00000200080b7824 */ /* 0x000fc800078e0207 */
        /* <DEDUP_REMOVED lines=36> */
.L_x_799:
[----:B------:R-:W-:Y:S05]  /*13720*/  BSYNC.RECONVERGENT B2 ;  /* 0x0000000000027941 */ /* 0x000fea0003800200 */
.L_x_798:
        /* <DEDUP_REMOVED lines=19> */
.L_x_797:
[----:B------:R-:W-:Y:S05]  /*13860*/  BSYNC.RECONVERGENT B0 ;  /* 0x0000000000007941 */ /* 0x000fea0003800200 */
.L_x_796:
[----:B------:R-:W-:-:S05]  /*13870*/  VIADD R3, R3, 0x800 ;  /* 0x0000080003037836 */ /* 0x000fca0000000000 */
[----:B------:R-:W-:-:S13]  /*13880*/  ISETP.GE.AND P0, PT, R3, R0, PT ;  /* 0x000000000300720c */ /* 0x000fda0003f06270 */
[----:B------:R-:W-:Y:S05]  /*13890*/  @!P0 BRA `(.L_x_800) ;  /* 0xfffffff000588947 */ /* 0x000fea000383ffff */
.L_x_774:
[----:B0-23--:R-:W-:Y:S05]  /*138a0*/  BSYNC.RECONVERGENT B1 ;  /* 0x0000000000017941 */ /* 0x00dfea0003800200 */
.L_x_749:
[----:B------:R-:W-:Y:S06]  /*138b0*/  BAR.SYNC.DEFER_BLOCKING 0x0 ;  /* 0x0000000000007b1d */ /* 0x000fec0000010000 */
[----:B------:R-:W-:Y:S05]  /*138c0*/  BRA `(.L_x_801) ;  /* 0x00000008007c7947 */ /* 0x000fea0003800000 */
.L_x_512:
[----:B------:R-:W0:Y:S01]  /*138d0*/  LDS R0, [R6+0x4004] ;  /* 0x0040040006007984 */ /* 0x000e220000000800 */
[----:B------:R-:W-:Y:S01]  /*138e0*/  BSSY.RECONVERGENT B0, `(.L_x_802) ;  /* 0x000009c000007945 */ /* 0x000fe20003800200 */
[----:B------:R-:W0:Y:S02]  /*138f0*/  S2R R5, SR_TID.X ;  /* 0x0000000000057919 */ /* 0x000e240000002100 */
[----:B0-----:R-:W-:-:S13]  /*13900*/  ISETP.GE.AND P0, PT, R5, R0, PT ;  /* 0x000000000500720c */ /* 0x001fda0003f06270 */
[----:B------:R-:W-:Y:S05]  /*13910*/  @P0 BRA `(.L_x_803) ;  /* 0x0000000800600947 */ /* 0x000fea0003800000 */
[----:B------:R0:W1:Y:S01]  /*13920*/  LDS R2, [R6+0x400c] ;  /* 0x00400c0006027984 */ /* 0x0000620000000800 */
[C---:B------:R-:W-:Y:S02]  /*13930*/  LOP3.LUT R3, R0.reuse, 0x7, RZ, 0xc0, !PT ;  /* 0x0000000700037812 */ /* 0x040fe400078ec0ff */
[----:B------:R-:W-:-:S03]  /*13940*/  LOP3.LUT R7, R0, 0x7ffffff8, RZ, 0xc0, !PT ;  /* 0x7ffffff800077812 */ /* 0x000fc600078ec0ff */
[----:B------:R-:W-:-:S05]  /*13950*/  VIADD R4, R3, 0xffffffff ;  /* 0xffffffff03047836 */ /* 0x000fca0000000000 */
[----:B------:R-:W-:Y:S02]  /*13960*/  ISETP.GE.U32.AND P3, PT, R4, 0x3, PT ;  /* 0x000000030400780c */ /* 0x000fe40003f66070 */
[----:B0-----:R-:W-:-:S11]  /*13970*/  LOP3.LUT R4, R0, 0x3, RZ, 0xc0, !PT ;  /* 0x0000000300047812 */ /* 0x001fd600078ec0ff */
.L_x_809:
[----:B--2---:R-:W-:Y:S01]  /*13980*/  IMAD R16, R5, 0x4, R6 ;  /* 0x0000000405107824 */ /* 0x004fe200078e0206 */
[----:B------:R-:W-:Y:S01]  /*13990*/  ISETP.GE.U32.AND P0, PT, R0, 0x8, PT ;  /* 0x000000080000780c */ /* 0x000fe20003f06070 */
[----:B------:R-:W-:Y:S02]  /*139a0*/  IMAD.MOV.U32 R8, RZ, RZ, RZ ;  /* 0x000000ffff087224 */ /* 0x000fe400078e00ff */
[----:B------:R-:W-:Y:S01]  /*139b0*/  IMAD.MOV.U32 R19, RZ, RZ, RZ ;  /* 0x000000ffff137224 */ /* 0x000fe200078e00ff */
[----:B------:R0:W2:Y:S09]  /*139c0*/  LDS R17, [R16+0x2000] ;  /* 0x0020000010117984 */ /* 0x0000b20000000800 */
[----:B0-----:R-:W-:Y:S05]  /*139d0*/  @!P0 BRA `(.L_x_804) ;  /* 0x0000000400008947 */ /* 0x001fea0003800000 */
[----:B------:R-:W-:Y:S02]  /*139e0*/  VIADD R18, R6, 0x2010 ;  /* 0x0000201006127836 */ /* 0x000fe40000000000 */
[----:B---3--:R-:W-:Y:S02]  /*139f0*/  IMAD.MOV.U32 R20, RZ, RZ, RZ ;  /* 0x000000ffff147224 */ /* 0x008fe400078e00ff */
[----:B------:R-:W-:-:S07]  /*13a00*/  IMAD.MOV.U32 R19, RZ, RZ, RZ ;  /* 0x000000ffff137224 */ /* 0x000fce00078e00ff */
.L_x_805:
[----:B----4-:R-:W2:Y:S04]  /*13a10*/  LDS.128 R8, [R18+-0x10] ;  /* 0xfffff00012087984 */ /* 0x010ea80000000c00 */
[----:B------:R0:W3:Y:S02]  /*13a20*/  LDS.128 R12, [R18] ;  /* 0x00000000120c7984 */ /* 0x0000e40000000c00 */
[----:B0-----:R-:W-:Y:S01]  /*13a30*/  VIADD R18, R18, 0x20 ;  /* 0x0000002012127836 */ /* 0x001fe20000000000 */
[CC--:B--2---:R-:W-:Y:S02]  /*13a40*/  FSETP.NEU.FTZ.AND P0, PT, R17.reuse, R8.reuse, PT ;  /* 0x000000081100720b */ /* 0x0c4fe40003f1d000 */
[----:B------:R-:W-:Y:S01]  /*13a50*/  FSETP.GEU.FTZ.AND P1, PT, R17, R8, PT ;  /* 0x000000081100720b */ /* 0x000fe20003f3e000 */
[----:B------:R-:W-:Y:S01]  /*13a60*/  VIADD R8, R20, 0x2 ;  /* 0x0000000214087836 */ /* 0x000fe20000000000 */
[----:B------:R-:W-:-:S02]  /*13a70*/  ISETP.LT.U32.AND P0, PT, R5, R20, !P0 ;  /* 0x000000140500720c */ /* 0x000fc40004701070 */
[CC--:B------:R-:W-:Y:S02]  /*13a80*/  FSETP.NEU.FTZ.AND P4, PT, R17.reuse, R9.reuse, PT ;  /* 0x000000091100720b */ /* 0x0c0fe40003f9d000 */
[----:B------:R-:W-:Y:S02]  /*13a90*/  PLOP3.LUT P0, PT, P1, P0, PT, 0x8f, 0xf8 ;  /* 0x0000000000f8781c */ /* 0x000fe40000f01177 */
[----:B------:R-:W-:Y:S01]  /*13aa0*/  FSETP.GEU.FTZ.AND P2, PT, R17, R9, PT ;  /* 0x000000091100720b */ /* 0x000fe20003f5e000 */
[----:B------:R-:W-:Y:S01]  /*13ab0*/  VIADD R9, R19, 0x1 ;  /* 0x0000000113097836 */ /* 0x000fe20000000000 */
[----:B------:R-:W-:Y:S02]  /*13ac0*/  ISETP.LE.U32.AND P1, PT, R5, R20, !P4 ;  /* 0x000000140500720c */ /* 0x000fe40006723070 */
[----:B------:R-:W-:Y:S02]  /*13ad0*/  FSETP.NEU.FTZ.AND P5, PT, R17, R10, PT ;  /* 0x0000000a1100720b */ /* 0x000fe40003fbd000 */
[----:B------:R-:W-:-:S02]  /*13ae0*/  PLOP3.LUT P1, PT, P2, P1, PT, 0x8f, 0xf8 ;  /* 0x0000000000f8781c */ /* 0x000fc40001723177 */
[----:B------:R-:W-:Y:S02]  /*13af0*/  FSETP.GEU.FTZ.AND P4, PT, R17, R10, PT ;  /* 0x0000000a1100720b */ /* 0x000fe40003f9e000 */
[----:B------:R-:W-:Y:S01]  /*13b00*/  ISETP.LT.U32.AND P2, PT, R5, R8, !P5 ;  /* 0x000000080500720c */ /* 0x000fe20006f41070 */
[C---:B------:R-:W-:Y:S01]  /*13b10*/  VIADD R8, R20.reuse, 0x3 ;  /* 0x0000000314087836 */ /* 0x040fe20000000000 */
[CC--:B------:R-:W-:Y:S01]  /*13b20*/  FSETP.NEU.FTZ.AND P5, PT, R17.reuse, R11.reuse, PT ;  /* 0x0000000b1100720b */ /* 0x0c0fe20003fbd000 */
[----:B------:R-:W-:Y:S01]  /*13b30*/  @!P0 IMAD.MOV R9, RZ, RZ, R19 ;  /* 0x000000ffff098224 */ /* 0x000fe200078e0213 */
[----:B------:R-:W-:Y:S02]  /*13b40*/  PLOP3.LUT P0, PT, P4, P2, PT, 0x8f, 0xf8 ;  /* 0x0000000000f8781c */ /* 0x000fe40002705177 */
[----:B------:R-:W-:Y:S01]  /*13b50*/  FSETP.GEU.FTZ.AND P4, PT, R17, R11, PT ;  /* 0x0000000b1100720b */ /* 0x000fe20003f9e000 */
[----:B------:R-:W-:Y:S01]  /*13b60*/  VIADD R10, R9, 0x1 ;  /* 0x00000001090a7836 */ /* 0x000fe20000000000 */
[----:B------:R-:W-:Y:S01]  /*13b70*/  ISETP.LT.U32.AND P2, PT, R5, R8, !P5 ;  /* 0x000000080500720c */ /* 0x000fe20006f41070 */
[----:B------:R-:W-:Y:S01]  /*13b80*/  @!P1 IMAD.MOV R10, RZ, RZ, R9 ;  /* 0x000000ffff0a9224 */ /* 0x000fe200078e0209 */
[CC--:B---3--:R-:W-:Y:S01]  /*13b90*/  FSETP.NEU.FTZ.AND P5, PT, R17.reuse, R12.reuse, PT ;  /* 0x0000000c1100720b */ /* 0x0c8fe20003fbd000 */
[----:B------:R-:W-:Y:S01]  /*13ba0*/  VIADD R8, R20, 0x4 ;  /* 0x0000000414087836 */ /* 0x000fe20000000000 */
[----:B------:R-:W-:Y:S01]  /*13bb0*/  PLOP3.LUT P1, PT, P4, P2, PT, 0x8f, 0xf8 ;  /* 0x0000000000f8781c */ /* 0x000fe20002725177 */
[----:B------:R-:W-:Y:S01]  /*13bc0*/  VIADD R9, R10, 0x1 ;  /* 0x000000010a097836 */ /* 0x000fe20000000000 */
[----:B------:R-:W-:-:S02]  /*13bd0*/  FSETP.GEU.FTZ.AND P4, PT, R17, R12, PT ;  /* 0x0000000c1100720b */ /* 0x000fc40003f9e000 */
        /* <DEDUP_REMOVED lines=9> */
[CC--:B------:R-:W-:Y:S01]  /*13c70*/  FSETP.NEU.FTZ.AND P5, PT, R17.reuse, R14.reuse, PT ;  /* 0x0000000e1100720b */ /* 0x0c0fe20003fbd000 */
[----:B------:R-:W-:Y:S01]  /*13c80*/  VIADD R8, R20, 0x6 ;  /* 0x0000000614087836 */ /* 0x000fe20000000000 */
[----:B------:R-:W-:Y:S01]  /*13c90*/  PLOP3.LUT P1, PT, P4, P2, PT, 0x8f, 0xf8 ;  /* 0x0000000000f8781c */ /* 0x000fe20002725177 */
[----:B------:R-:W-:Y:S01]  /*13ca0*/  VIADD R9, R10, 0x1 ;  /* 0x000000010a097836 */ /* 0x000fe20000000000 */
[----:B------:R-:W-:-:S02]  /*13cb0*/  FSETP.GEU.FTZ.AND P4, PT, R17, R14, PT ;  /* 0x0000000e1100720b */ /* 0x000fc40003f9e000 */
[----:B------:R-:W-:Y:S01]  /*13cc0*/  ISETP.LT.U32.AND P2, PT, R5, R8, !P5 ;  /* 0x000000080500720c */ /* 0x000fe20006f41070 */
[----:B------:R-:W-:Y:S01]  /*13cd0*/  @!P0 IMAD.MOV R9, RZ, RZ, R10 ;  /* 0x000000ffff098224 */ /* 0x000fe200078e020a */
[CC--:B------:R-:W-:Y:S01]  /*13ce0*/  FSETP.NEU.FTZ.AND P0, PT, R17.reuse, R15.reuse, PT ;  /* 0x0000000f1100720b */ /* 0x0c0fe20003f1d000 */
[C---:B------:R-:W-:Y:S01]  /*13cf0*/  VIADD R8, R20.reuse, 0x7 ;  /* 0x0000000714087836 */ /* 0x040fe20000000000 */
[----:B------:R-:W-:Y:S01]  /*13d00*/  PLOP3.LUT P2, PT, P4, P2, PT, 0x8f, 0xf8 ;  /* 0x0000000000f8781c */ /* 0x000fe20002745177 */
[----:B------:R-:W-:Y:S01]  /*13d10*/  VIADD R20, R20, 0x8 ;  /* 0x0000000814147836 */ /* 0x000fe20000000000 */
[----:B------:R-:W-:Y:S01]  /*13d20*/  FSETP.GEU.FTZ.AND P4, PT, R17, R15, PT ;  /* 0x0000000f1100720b */ /* 0x000fe20003f9e000 */
[----:B------:R-:W-:Y:S01]  /*13d30*/  VIADD R10, R9, 0x1 ;  /* 0x00000001090a7836 */ /* 0x000fe20000000000 */
[----:B------:R-:W-:Y:S01]  /*13d40*/  ISETP.LT.U32.AND P0, PT, R5, R8, !P0 ;  /* 0x000000080500720c */ /* 0x000fe20004701070 */
[----:B------:R-:W-:Y:S01]  /*13d50*/  @!P1 IMAD.MOV R10, RZ, RZ, R9 ;  /* 0x000000ffff0a9224 */ /* 0x000fe200078e0209 */
[----:B------:R-:W-:-:S02]  /*13d60*/  ISETP.NE.AND P1, PT, R20, R7, PT ;  /* 0x000000071400720c */ /* 0x000fc40003f25270 */
[----:B------:R-:W-:Y:S01]  /*13d70*/  PLOP3.LUT P0, PT, P4, P0, PT, 0x8f, 0xf8 ;  /* 0x0000000000f8781c */ /* 0x000fe20002701177 */
[----:B------:R-:W-:-:S04]  /*13d80*/  VIADD R8, R10, 0x1 ;  /* 0x000000010a087836 */ /* 0x000fc80000000000 */
[----:B------:R-:W-:-:S04]  /*13d90*/  @!P2 IMAD.MOV R8, RZ, RZ, R10 ;  /* 0x000000ffff08a224 */ /* 0x000fc800078e020a */
[----:B------:R-:W-:-:S04]  /*13da0*/  VIADD R19, R8, 0x1 ;  /* 0x0000000108137836 */ /* 0x000fc80000000000 */
[----:B------:R-:W-:Y:S01]  /*13db0*/  @!P0 IMAD.MOV R19, RZ, RZ, R8 ;  /* 0x000000ffff138224 */ /* 0x000fe200078e0208 */
[----:B------:R-:W-:Y:S06]  /*13dc0*/  @P1 BRA `(.L_x_805) ;  /* 0xfffffffc00101947 */ /* 0x000fec000383ffff */
[----:B------:R-:W-:-:S07]  /*13dd0*/  IMAD.MOV.U32 R8, RZ, RZ, R7 ;  /* 0x000000ffff087224 */ /* 0x000fce00078e0007 */
.L_x_804:
[----:B------:R-:W-:-:S13]  /*13de0*/  ISETP.NE.AND P0, PT, R3, RZ, PT ;  /* 0x000000ff0300720c */ /* 0x000fda0003f05270 */
[----:B------:R-:W-:Y:S05]  /*13df0*/  @!P0 BRA `(.L_x_806) ;  /* 0x0000000000f48947 */ /* 0x000fea0003800000 */
[----:B------:R-:W-:Y:S01]  /*13e00*/  ISETP.NE.AND P5, PT, R4, RZ, PT ;  /* 0x000000ff0400720c */ /* 0x000fe20003fa5270 */
[----:B------:R-:W-:-:S12]  /*13e10*/  @!P3 BRA `(.L_x_807) ;  /* 0x000000000078b947 */ /* 0x000fd80003800000 */
[----:B------:R-:W-:-:S05]  /*13e20*/  IMAD R9, R8, 0x4, R6 ;  /* 0x0000000408097824 */ /* 0x000fca00078e0206 */
[----:B----4-:R-:W2:Y:S04]  /*13e30*/  LDS.64 R10, [R9+0x2000] ;  /* 0x00200000090a7984 */ /* 0x010ea80000000a00 */
[----:B------:R0:W4:Y:S02]  /*13e40*/  LDS.64 R12, [R9+0x2008] ;  /* 0x00200800090c7984 */ /* 0x0001240000000a00 */
[----:B0-----:R-:W-:Y:S01]  /*13e50*/  VIADD R9, R19, 0x1 ;  /* 0x0000000113097836 */ /* 0x001fe20000000000 */
[CC--:B--2---:R-:W-:Y:S02]  /*13e60*/  FSETP.NEU.FTZ.AND P2, PT, R17.reuse, R10.reuse, PT ;  /* 0x0000000a1100720b */ /* 0x0c4fe40003f5d000 */
[----:B------:R-:W-:Y:S01]  /*13e70*/  FSETP.GEU.FTZ.AND P0, PT, R17, R10, PT ;  /* 0x0000000a1100720b */ /* 0x000fe20003f1e000 */
[----:B------:R-:W-:Y:S01]  /*13e80*/  VIADD R10, R8, 0x2 ;  /* 0x00000002080a7836 */ /* 0x000fe20000000000 */
[----:B------:R-:W-:-:S02]  /*13e90*/  ISETP.LT.U32.AND P2, PT, R5, R8, !P2 ;  /* 0x000000080500720c */ /* 0x000fc40005741070 */
[-C--:B------:R-:W-:Y:S02]  /*13ea0*/  FSETP.NEU.FTZ.AND P4, PT, R17, R11.reuse, PT ;  /* 0x0000000b1100720b */ /* 0x080fe40003f9d000 */
[----:B------:R-:W-:Y:S02]  /*13eb0*/  PLOP3.LUT P2, PT, P0, P2, PT, 0x8f, 0xf8 ;  /* 0x0000000000f8781c */ /* 0x000fe40000745177 */
[----:B------:R-:W-:Y:S02]  /*13ec0*/  ISETP.LE.U32.AND P0, PT, R5, R8, !P4 ;  /* 0x000000080500720c */ /* 0x000fe40006703070 */
[C---:B------:R-:W-:Y:S02]  /*13ed0*/  FSETP.GEU.FTZ.AND P1, PT, R17.reuse, R11, PT ;  /* 0x0000000b1100720b */ /* 0x040fe40003f3e000 */
[----:B----4-:R-:W-:Y:S02]  /*13ee0*/  FSETP.NEU.FTZ.AND P4, PT, R17, R12, PT ;  /* 0x0000000c1100720b */ /* 0x010fe40003f9d000 */
[----:B------:R-:W-:-:S02]  /*13ef0*/  PLOP3.LUT P0, PT, P1, P0, PT, 0x8f, 0xf8 ;  /* 0x0000000000f8781c */ /* 0x000fc40000f01177 */
[----:B------:R-:W-:Y:S01]  /*13f00*/  ISETP.LT.U32.AND P4, PT, R5, R10, !P4 ;  /* 0x0000000a0500720c */ /* 0x000fe20006781070 */
[C---:B------:R-:W-:Y:S01]  /*13f10*/  VIADD R10, R8.reuse, 0x3 ;  /* 0x00000003080a7836 */ /* 0x040fe20000000000 */
[C---:B------:R-:W-:Y:S01]  /*13f20*/  FSETP.GEU.FTZ.AND P1, PT, R17.reuse, R12, PT ;  /* 0x0000000c1100720b */ /* 0x040fe20003f3e000 */
[----:B------:R-:W-:Y:S01]  /*13f30*/  @!P2 IMAD.MOV R9, RZ, RZ, R19 ;  /* 0x000000ffff09a224 */ /* 0x000fe200078e0213 */
[-C--:B------:R-:W-:Y:S01]  /*13f40*/  FSETP.NEU.FTZ.AND P2, PT, R17, R13.reuse, PT ;  /* 0x0000000d1100720b */ /* 0x080fe20003f5d000 */
[----:B------:R-:W-:Y:S01]  /*13f50*/  VIADD R8, R8, 0x4 ;  /* 0x0000000408087836 */ /* 0x000fe20000000000 */
[----:B------:R-:W-:Y:S01]  /*13f60*/  PLOP3.LUT P1, PT, P1, P4, PT, 0x8f, 0xf8 ;  /* 0x0000000000f8781c */ /* 0x000fe20000f29177 */
[----:B------:R-:W-:Y:S01]  /*13f70*/  VIADD R11, R9, 0x1 ;  /* 0x00000001090b7836 */ /* 0x000fe20000000000 */
[----:B------:R-:W-:Y:S02]  /*13f80*/  FSETP.GEU.FTZ.AND P4, PT, R17, R13, PT ;  /* 0x0000000d1100720b */ /* 0x000fe40003f9e000 */
[----:B------:R-:W-:Y:S01]  /*13f90*/  ISETP.LT.U32.AND P2, PT, R5, R10, !P2 ;  /* 0x0000000a0500720c */ /* 0x000fe20005741070 */
[----:B------:R-:W-:-:S03]  /*13fa0*/  @!P0 IMAD.MOV R11, RZ, RZ, R9 ;  /* 0x000000ffff0b8224 */ /* 0x000fc600078e0209 */
[----:B------:R-:W-:Y:S01]  /*13fb0*/  PLOP3.LUT P2, PT, P4, P2, PT, 0x8f, 0xf8 ;  /* 0x0000000000f8781c */ /* 0x000fe20002745177 */
[----:B------:R-:W-:-:S04]  /*13fc0*/  VIADD R9, R11, 0x1 ;  /* 0x000000010b097836 */ /* 0x000fc80000000000 */
[----:B------:R-:W-:-:S04]  /*13fd0*/  @!P1 IMAD.MOV R9, RZ, RZ, R11 ;  /* 0x000000ffff099224 */ /* 0x000fc800078e020b */
[----:B------:R-:W-:-:S04]  /*13fe0*/  VIADD R19, R9, 0x1 ;  /* 0x0000000109137836 */ /* 0x000fc80000000000 */
[----:B------:R-:W-:-:S07]  /*13ff0*/  @!P2 IMAD.MOV R19, RZ, RZ, R9 ;  /* 0x000000ffff13a224 */ /* 0x000fce00078e0209 */
.L_x_807:
[----:B------:R-:W-:Y:S05]  /*14000*/  @!P5 BRA `(.L_x_806) ;  /* 0x000000000070d947 */ /* 0x000fea0003800000 */
[----:B------:R-:W-:Y:S02]  /*14010*/  ISETP.NE.AND P0, PT, R4, 0x1, PT ;  /* 0x000000010400780c */ /* 0x000fe40003f05270 */
[----:B------:R-:W-:-:S11]  /*14020*/  LOP3.LUT P2, RZ, R0, 0x1, RZ, 0xc0, !PT ;  /* 0x0000000100ff7812 */ /* 0x000fd6000784c0ff */
[----:B------:R-:W-:Y:S05]  /*14030*/  @!P0 BRA `(.L_x_808) ;  /* 0x00000000003c8947 */ /* 0x000fea0003800000 */
[----:B------:R-:W-:Y:S02]  /*14040*/  IMAD R10, R8, 0x4, R6 ;  /* 0x00000004080a7824 */ /* 0x000fe400078e0206 */
[----:B------:R-:W-:-:S04]  /*14050*/  VIADD R9, R19, 0x1 ;  /* 0x0000000113097836 */ /* 0x000fc80000000000 */
[----:B----4-:R-:W2:Y:S02]  /*14060*/  LDS.64 R10, [R10+0x2000] ;  /* 0x002000000a0a7984 */ /* 0x010ea40000000a00 */
[CC--:B--2---:R-:W-:Y:S02]  /*14070*/  FSETP.NEU.FTZ.AND P1, PT, R17.reuse, R10.reuse, PT ;  /* 0x0000000a1100720b */ /* 0x0c4fe40003f3d000 */
[----:B------:R-:W-:Y:S02]  /*14080*/  FSETP.GEU.FTZ.AND P0, PT, R17, R10, PT ;  /* 0x0000000a1100720b */ /* 0x000fe40003f1e000 */
[----:B------:R-:W-:Y:S02]  /*14090*/  ISETP.LT.U32.AND P1, PT, R5, R8, !P1 ;  /* 0x000000080500720c */ /* 0x000fe40004f21070 */
[----:B------:R-:W-:Y:S02]  /*140a0*/  FSETP.NEU.FTZ.AND P4, PT, R17, R11, PT ;  /* 0x0000000b1100720b */ /* 0x000fe40003f9d000 */
[----:B------:R-:W-:-:S02]  /*140b0*/  PLOP3.LUT P0, PT, P0, P1, PT, 0x8f, 0xf8 ;  /* 0x0000000000f8781c */ /* 0x000fc40000703177 */
[----:B------:R-:W-:Y:S02]  /*140c0*/  FSETP.GEU.FTZ.AND P1, PT, R17, R11, PT ;  /* 0x0000000b1100720b */ /* 0x000fe40003f3e000 */
[----:B------:R-:W-:Y:S01]  /*140d0*/  ISETP.LE.U32.AND P4, PT, R5, R8, !P4 ;  /* 0x000000080500720c */ /* 0x000fe20006783070 */
[----:B------:R-:W-:-:S03]  /*140e0*/  VIADD R8, R8, 0x2 ;  /* 0x0000000208087836 */ /* 0x000fc60000000000 */
[----:B------:R-:W-:-:S05]  /*140f0*/  PLOP3.LUT P1, PT, P1, P4, PT, 0x8f, 0xf8 ;  /* 0x0000000000f8781c */ /* 0x000fca0000f29177 */
[----:B------:R-:W-:-:S04]  /*14100*/  @!P0 IMAD.MOV R9, RZ, RZ, R19 ;  /* 0x000000ffff098224 */ /* 0x000fc800078e0213 */
[----:B------:R-:W-:-:S04]  /*14110*/  VIADD R19, R9, 0x1 ;  /* 0x0000000109137836 */ /* 0x000fc80000000000 */
[----:B------:R-:W-:-:S07]  /*14120*/  @!P1 IMAD.MOV R19, RZ, RZ, R9 ;  /* 0x000000ffff139224 */ /* 0x000fce00078e0209 */
.L_x_808:
[----:B------:R-:W-:Y:S05]  /*14130*/  @!P2 BRA `(.L_x_806) ;  /* 0x000000000024a947 */ /* 0x000fea0003800000 */
[----:B------:R-:W-:-:S05]  /*14140*/  IMAD R9, R8, 0x4, R6 ;  /* 0x0000000408097824 */ /* 0x000fca00078e0206 */
[----:B------:R-:W2:Y:S02]  /*14150*/  LDS R10, [R9+0x2000] ;  /* 0x00200000090a7984 */ /* 0x000ea40000000800 */
[CC--:B--2---:R-:W-:Y:S02]  /*14160*/  FSETP.NEU.FTZ.AND P0, PT, R17.reuse, R10.reuse, PT ;  /* 0x0000000a1100720b */ /* 0x0c4fe40003f1d000 */
[----:B------:R-:W-:Y:S02]  /*14170*/  FSETP.GEU.FTZ.AND P1, PT, R17, R10, PT ;  /* 0x0000000a1100720b */ /* 0x000fe40003f3e000 */
[----:B------:R-:W-:Y:S01]  /*14180*/  ISETP.LT.U32.AND P0, PT, R5, R8, !P0 ;  /* 0x000000080500720c */ /* 0x000fe20004701070 */
[----:B------:R-:W-:-:S03]  /*14190*/  VIADD R8, R19, 0x1 ;  /* 0x0000000113087836 */ /* 0x000fc60000000000 */
[----:B------:R-:W-:-:S13]  /*141a0*/  PLOP3.LUT P0, PT, P1, P0, PT, 0x8f, 0xf8 ;  /* 0x0000000000f8781c */ /* 0x000fda0000f01177 */
[----:B------:R-:W-:-:S04]  /*141b0*/  @!P0 IMAD.MOV R8, RZ, RZ, R19 ;  /* 0x000000ffff088224 */ /* 0x000fc800078e0213 */
[----:B------:R-:W-:-:S07]  /*141c0*/  IMAD.MOV.U32 R19, RZ, RZ, R8 ;  /* 0x000000ffff137224 */ /* 0x000fce00078e0008 */
.L_x_806:
[----:B------:R-:W0:Y:S01]  /*141d0*/  LDCU UR5, c[0x0][0x3a8] ;  /* 0x00007500ff0577ac */ /* 0x000e220008000800 */
[----:B-1----:R-:W-:Y:S02]  /*141e0*/  IMAD.IADD R9, R19, 0x1, R2 ;  /* 0x0000000113097824 */ /* 0x002fe400078e0202 */
[----:B------:R-:W-:-:S03]  /*141f0*/  VIADD R5, R5, 0x200 ;  /* 0x0000020005057836 */ /* 0x000fc60000000000 */
[----:B0-----:R-:W-:-:S13]  /*14200*/  ISETP.GE.AND P0, PT, R9, UR5, PT ;  /* 0x0000000509007c0c */ /* 0x001fda000bf06270 */
[----:B----4-:R-:W0:Y:S01]  /*14210*/  @!P0 S2R R11, SR_CgaCtaId ;  /* 0x00000000000b8919 */ /* 0x010e220000008800 */
[----:B------:R-:W-:Y:S01]  /*14220*/  @!P0 MOV R8, 0x400 ;  /* 0x0000040000088802 */ /* 0x000fe20000000f00 */
[----:B------:R-:W1:Y:S04]  /*14230*/  @!P0 LDS R16, [R16] ;  /* 0x0000000010108984 */ /* 0x000e680000000800 */
[----:B------:R-:W-:-:S05]  /*14240*/  @!P0 VIADD R8, R8, 0x4010 ;  /* 0x0000401008088836 */ /* 0x000fca0000000000 */
[----:B0-----:R-:W-:-:S05]  /*14250*/  @!P0 LEA R8, R11, R8, 0x18 ;  /* 0x000000080b088211 */ /* 0x001fca00078ec0ff */
[----:B------:R-:W-:-:S05]  /*14260*/  @!P0 IMAD R9, R9, 0x4, R8 ;  /* 0x0000000409098824 */ /* 0x000fca00078e0208 */
[----:B-1----:R0:W-:Y:S01]  /*14270*/  @!P0 STS [R9], R16 ;  /* 0x0000001009008388 */ /* 0x0021e20000000800 */
[----:B------:R-:W-:-:S13]  /*14280*/  ISETP.GE.AND P0, PT, R5, R0, PT ;  /* 0x000000000500720c */ /* 0x000fda0003f06270 */
[----:B0-----:R-:W-:Y:S05]  /*14290*/  @!P0 BRA `(.L_x_809) ;  /* 0xfffffff400b88947 */ /* 0x001fea000383ffff */
.L_x_803:
[----:B------:R-:W-:Y:S05]  /*142a0*/  BSYNC.RECONVERGENT B0 ;  /* 0x0000000000007941 */ /* 0x000fea0003800200 */
.L_x_802:
[----:B------:R-:W-:Y:S06]  /*142b0*/  BAR.SYNC.DEFER_BLOCKING 0x0 ;  /* 0x0000000000007b1d */ /* 0x000fec0000010000 */
.L_x_801:
[----:B------:R-:W0:Y:S01]  /*142c0*/  S2R R5, SR_TID.X ;  /* 0x0000000000057919 */ /* 0x000e220000002100 */
[----:B------:R-:W0:Y:S02]  /*142d0*/  LDC R0, c[0x0][0x3a8] ;  /* 0x0000ea00ff007b82 */ /* 0x000e240000000800 */
[----:B0-----:R-:W-:-:S13]  /*142e0*/  ISETP.GE.AND P0, PT, R5, R0, PT ;  /* 0x000000000500720c */ /* 0x001fda0003f06270 */
[----:B------:R-:W-:Y:S05]  /*142f0*/  @P0 EXIT ;  /* 0x000000000000094d */ /* 0x000fea0003800000 */
[----:B------:R-:W0:Y:S01]  /*14300*/  LDCU UR6, c[0x0][0x3a4] ;  /* 0x00007480ff0677ac */ /* 0x000e220008000800 */
[----:B------:R-:W5:Y:S01]  /*14310*/  LDCU UR5, c[0x0][0x3ac] ;  /* 0x00007580ff0577ac */ /* 0x000f620008000800 */
[----:B0-----:R-:W-:Y:S02]  /*14320*/  UISETP.NE.AND UP0, UPT, UR6, 0x1, UPT ;  /* 0x000000010600788c */ /* 0x001fe4000bf05270 */
[----:B-----5:R-:W-:-:S06]  /*14330*/  UIADD3 UR5, UPT, UPT, UR4, UR5, URZ ;  /* 0x0000000504057290 */ /* 0x020fcc000fffe0ff */
[----:B------:R-:W-:Y:S01]  /*14340*/  IMAD.WIDE R2, R0, UR5, RZ ;  /* 0x0000000500027c25 */ /* 0x000fe2000f8e02ff */
[----:B------:R-:W-:Y:S06]  /*14350*/  BRA.U UP0, `(.L_x_810) ;  /* 0x0000000900247547 */ /* 0x000fec000b800000 */
[----:B------:R-:W-:Y:S01]  /*14360*/  LOP3.LUT R7, RZ, R5, RZ, 0x33, !PT ;  /* 0x00000005ff077212 */ /* 0x000fe200078e33ff */
[----:B------:R-:W-:Y:S04]  /*14370*/  BSSY.RECONVERGENT B0, `(.L_x_811) ;  /* 0x0000022000007945 */ /* 0x000fe80003800200 */
[----:B------:R-:W-:-:S05]  /*14380*/  IMAD.IADD R4, R7, 0x1, R0 ;  /* 0x0000000107047824 */ /* 0x000fca00078e0200 */
[C---:B-1----:R-:W-:Y:S02]  /*14390*/  LOP3.LUT R6, R4.reuse, 0x600, RZ, 0xc0, !PT ;  /* 0x0000060004067812 */ /* 0x042fe400078ec0ff */
[----:B------:R-:W-:Y:S02]  /*143a0*/  ISETP.GE.U32.AND P1, PT, R4, 0x600, PT ;  /* 0x000006000400780c */ /* 0x000fe40003f26070 */
[----:B------:R-:W-:-:S13]  /*143b0*/  ISETP.NE.AND P0, PT, R6, 0x600, PT ;  /* 0x000006000600780c */ /* 0x000fda0003f05270 */
[----:B------:R-:W-:Y:S05]  /*143c0*/  @!P0 BRA `(.L_x_812) ;  /* 0x0000000000708947 */ /* 0x000fea0003800000 */
[----:B------:R-:W0:Y:S01]  /*143d0*/  S2UR UR5, SR_CgaCtaId ;  /* 0x00000000000579c3 */ /* 0x000e220000008800 */
[----:B------:R-:W1:Y:S01]  /*143e0*/  LDCU.64 UR6, c[0x0][0x398] ;  /* 0x00007300ff0677ac */ /* 0x000e620008000a00 */
[----:B------:R-:W-:Y:S01]  /*143f0*/  LEA.HI R4, R4, 0x1, RZ, 0x17 ;  /* 0x0000000104047811 */ /* 0x000fe200078fb8ff */
[C---:B------:R-:W-:Y:S01]  /*14400*/  IMAD.SHL.U32 R7, R5.reuse, 0x4, RZ ;  /* 0x0000000405077824 */ /* 0x040fe200078e00ff */
[----:B--2-4-:R-:W-:Y:S01]  /*14410*/  SHF.L.U64.HI R11, R5, 0x2, RZ ;  /* 0x00000002050b7819 */ /* 0x014fe200000102ff */
        /* <DEDUP_REMOVED lines=13> */
.L_x_813:
        /* <DEDUP_REMOVED lines=10> */
.L_x_812:
[----:B------:R-:W-:Y:S05]  /*14590*/  BSYNC.RECONVERGENT B0 ;  /* 0x0000000000007941 */ /* 0x000fea0003800200 */
.L_x_811:
[----:B------:R-:W-:Y:S05]  /*145a0*/  @!P1 EXIT ;  /* 0x000000000000994d */ /* 0x000fea0003800000 */
[----:B------:R-:W1:Y:S01]  /*145b0*/  S2UR UR5, SR_CgaCtaId ;  /* 0x00000000000579c3 */ /* 0x000e620000008800 */
[----:B------:R-:W5:Y:S01]  /*145c0*/  LDCU.64 UR6, c[0x0][0x398] ;  /* 0x00007300ff0677ac */ /* 0x000f620008000a00 */
        /* <DEDUP_REMOVED lines=8> */
[----:B-----5:R-:W-:-:S04]  /*14650*/  IADD3 R2, P0, PT, R2, UR6, RZ ;  /* 0x0000000602027c10 */ /* 0x020fc8000ff1e0ff */
        /* <DEDUP_REMOVED lines=9> */
.L_x_816:
[----:B------:R-:W0:Y:S01]  /*146f0*/  LDS R7, [R4+-0x1000] ;  /* 0xfff0000004077984 */ /* 0x000e220000000800 */
[----:B------:R-:W-:-:S03]  /*14700*/  VIADD R5, R5, 0x2000 ;  /* 0x0000200005057836 */ /* 0x000fc60000000000 */
[----:B------:R-:W1:Y:S02]  /*14710*/  LDS R9, [R4+-0x800] ;  /* 0xfff8000004097984 */ /* 0x000e640000000800 */
[----:B------:R-:W-:Y:S02]  /*14720*/  ISETP.GE.AND P1, PT, R5, R6, PT ;  /* 0x000000060500720c */ /* 0x000fe40003f26270 */
[----:B--2-4-:R-:W2:Y:S04]  /*14730*/  LDS R11, [R4] ;  /* 0x00000000040b7984 */ /* 0x014ea80000000800 */
[----:B------:R-:W4:Y:S04]  /*14740*/  LDS R13, [R4+0x800] ;  /* 0x00080000040d7984 */ /* 0x000f280000000800 */
[----:B---3--:R-:W3:Y:S04]  /*14750*/  LDS R15, [R4+0x1000] ;  /* 0x00100000040f7984 */ /* 0x008ee80000000800 */
        /* <DEDUP_REMOVED lines=16> */
[----:B----4-:R-:W-:Y:S02]  /*14860*/  STG.E desc[UR12][R2.64+0x800], R13 ;  /* 0x0008000d02007986 */ /* 0x010fe4000c10190c */
[----:B------:R-:W-:Y:S02]  /*14870*/  IMAD.X R8, RZ, RZ, R3, P2 ;  /* 0x000000ffff087224 */ /* 0x000fe400010e0603 */
[----:B---3--:R-:W-:Y:S04]  /*14880*/  STG.E desc[UR12][R2.64+0x1000], R15 ;  /* 0x0010000f02007986 */ /* 0x008fe8000c10190c */
        /* <DEDUP_REMOVED lines=14> */
.L_x_815:
[----:B------:R-:W-:Y:S05]  /*14970*/  BSYNC.RECONVERGENT B0 ;  /* 0x0000000000007941 */ /* 0x000fea0003800200 */
.L_x_814:
        /* <DEDUP_REMOVED lines=10> */
[----:B--2-4-:R-:W2:Y:S04]  /*14a20*/  LDS R11, [R4] ;  /* 0x00000000040b7984 */ /* 0x014ea80000000800 */
[----:B------:R-:W4:Y:S04]  /*14a30*/  LDS R13, [R4+0x800] ;  /* 0x00080000040d7984 */ /* 0x000f280000000800 */
[----:B---3--:R-:W3:Y:S04]  /*14a40*/  LDS R15, [R4+0x1000] ;  /* 0x00100000040f7984 */ /* 0x008ee80000000800 */
[----:B------:R-:W5:Y:S04]  /*14a50*/  LDS R17, [R4+0x1800] ;  /* 0x0018000004117984 */ /* 0x000f680000000800 */
[----:B------:R-:W5:Y:S04]  /*14a60*/  LDS R19, [R4+0x2000] ;  /* 0x0020000004137984 */ /* 0x000f680000000800 */
[----:B------:R0:W5:Y:S02]  /*14a70*/  LDS R21, [R4+0x2800] ;  /* 0x0028000004157984 */ /* 0x0001640000000800 */
[----:B0-----:R-:W-:-:S02]  /*14a80*/  VIADD R4, R4, 0x4000 ;  /* 0x0000400004047836 */ /* 0x001fc40000000000 */
[----:B------:R-:W-:Y:S04]  /*14a90*/  STG.E desc[UR12][R2.64+-0x1000], R7 ;  /* 0xfff0000702007986 */ /* 0x000fe8000c10190c */
[----:B-1----:R-:W-:Y:S04]  /*14aa0*/  STG.E desc[UR12][R2.64+-0x800], R9 ;  /* 0xfff8000902007986 */ /* 0x002fe8000c10190c */
[----:B--2---:R-:W-:Y:S04]  /*14ab0*/  STG.E desc[UR12][R2.64], R11 ;  /* 0x0000000b02007986 */ /* 0x004fe8000c10190c */
[----:B----4-:R-:W-:Y:S04]  /*14ac0*/  STG.E desc[UR12][R2.64+0x800], R13 ;  /* 0x0008000d02007986 */ /* 0x010fe8000c10190c */
[----:B---3--:R-:W-:Y:S04]  /*14ad0*/  STG.E desc[UR12][R2.64+0x1000], R15 ;  /* 0x0010000f02007986 */ /* 0x008fe8000c10190c */
[----:B-----5:R-:W-:Y:S04]  /*14ae0*/  STG.E desc[UR12][R2.64+0x1800], R17 ;  /* 0x0018001102007986 */ /* 0x020fe8000c10190c */
[----:B------:R-:W-:Y:S04]  /*14af0*/  STG.E desc[UR12][R2.64+0x2000], R19 ;  /* 0x0020001302007986 */ /* 0x000fe8000c10190c */
[----:B------:R0:W-:Y:S02]  /*14b00*/  STG.E desc[UR12][R2.64+0x2800], R21 ;  /* 0x0028001502007986 */ /* 0x0001e4000c10190c */
[----:B0-----:R-:W-:-:S02]  /*14b10*/  IMAD.MOV.U32 R2, RZ, RZ, R6 ;  /* 0x000000ffff027224 */ /* 0x001fc400078e0006 */
[----:B------:R-:W-:-:S07]  /*14b20*/  IMAD.MOV.U32 R3, RZ, RZ, R23 ;  /* 0x000000ffff037224 */ /* 0x000fce00078e0017 */
.L_x_818:
[----:B------:R-:W-:Y:S05]  /*14b30*/  BSYNC.RECONVERGENT B0 ;  /* 0x0000000000007941 */ /* 0x000fea0003800200 */
.L_x_817:
[----:B------:R-:W-:-:S13]  /*14b40*/  ISETP.LT.OR P0, PT, R5, R0, P0 ;  /* 0x000000000500720c */ /* 0x000fda0000701670 */
[----:B------:R-:W-:Y:S05]  /*14b50*/  @!P0 EXIT ;  /* 0x000000000000894d */ /* 0x000fea0003800000 */
[----:B------:R-:W0:Y:S04]  /*14b60*/  LDS R5, [R4+-0x1000] ;  /* 0xfff0000004057984 */ /* 0x000e280000000800 */
[----:B------:R-:W1:Y:S04]  /*14b70*/  LDS R7, [R4+-0x800] ;  /* 0xfff8000004077984 */ /* 0x000e680000000800 */
[----:B------:R-:W5:Y:S04]  /*14b80*/  LDS R9, [R4] ;  /* 0x0000000004097984 */ /* 0x000f680000000800 */
[----:B--2-4-:R-:W2:Y:S04]  /*14b90*/  LDS R11, [R4+0x800] ;  /* 0x00080000040b7984 */ /* 0x014ea80000000800 */
[----:B0-----:R-:W-:Y:S04]  /*14ba0*/  STG.E desc[UR12][R2.64+-0x1000], R5 ;  /* 0xfff0000502007986 */ /* 0x001fe8000c10190c */
[----:B-1----:R-:W-:Y:S04]  /*14bb0*/  STG.E desc[UR12][R2.64+-0x800], R7 ;  /* 0xfff8000702007986 */ /* 0x002fe8000c10190c */
[----:B-----5:R-:W-:Y:S04]  /*14bc0*/  STG.E desc[UR12][R2.64], R9 ;  /* 0x0000000902007986 */ /* 0x020fe8000c10190c */
[----:B--2---:R-:W-:Y:S01]  /*14bd0*/  STG.E desc[UR12][R2.64+0x800], R11 ;  /* 0x0008000b02007986 */ /* 0x004fe2000c10190c */
[----:B------:R-:W-:Y:S05]  /*14be0*/  EXIT ;  /* 0x000000000000794d */ /* 0x000fea0003800000 */
.L_x_810:
        /* <DEDUP_REMOVED lines=8> */
[----:B------:R-:W5:Y:S01]  /*14c70*/  LDCU.64 UR6, c[0x0][0x398] ;  /* 0x00007300ff0677ac */ /* 0x000f620008000a00 */
[----:B------:R-:W-:Y:S01]  /*14c80*/  LEA.HI R4, R7, 0x1, RZ, 0x17 ;  /* 0x0000000107047811 */ /* 0x000fe200078fb8ff */
[C---:B-1----:R-:W-:Y:S01]  /*14c90*/  IMAD.SHL.U32 R9, R5.reuse, 0x4, RZ ;  /* 0x0000000405097824 */ /* 0x042fe200078e00ff */
        /* <DEDUP_REMOVED lines=8> */
[----:B----4-:R-:W-:Y:S01]  /*14d20*/  IMAD.MOV R8, RZ, RZ, -R4 ;  /* 0x000000ffff087224 */ /* 0x010fe200078e0a04 */
[----:B-----5:R-:W-:-:S04]  /*14d30*/  IADD3 R10, P2, PT, R9, UR6, RZ ;  /* 0x00000006090a7c10 */ /* 0x020fc8000ff5e0ff */
[----:B--2---:R-:W-:Y:S01]  /*14d40*/  IADD3.X R11, PT, PT, R7, UR7, RZ, P2, !PT ;  /* 0x00000007070b7c10 */ /* 0x004fe200097fe4ff */
[----:B0-----:R-:W-:-:S06]  /*14d50*/  ULEA UR4, UR5, UR4, 0x18 ;  /* 0x0000000405047291 */ /* 0x001fcc000f8ec0ff */
[C---:B------:R-:W-:Y:S01]  /*14d60*/  LEA R4, R5.reuse, UR4, 0x2 ;  /* 0x0000000405047c11 */ /* 0x040fe2000f8e10ff */
[----:B------:R-:W-:-:S07]  /*14d70*/  IMAD.IADD R5, R5, 0x1, R6 ;  /* 0x0000000105057824 */ /* 0x000fce00078e0206 */
.L_x_821:
        /* <DEDUP_REMOVED lines=11> */
.L_x_820:
[----:B------:R-:W-:Y:S05]  /*14e30*/  BSYNC.RECONVERGENT B0 ;  /* 0x0000000000007941 */ /* 0x000fea0003800200 */
.L_x_819:
[----:B------:R-:W-:Y:S05]  /*14e40*/  @!P1 EXIT ;  /* 0x000000000000994d */ /* 0x000fea0003800000 */
[----:B------:R-:W5:Y:S01]  /*14e50*/  S2UR UR5, SR_CgaCtaId ;  /* 0x00000000000579c3 */ /* 0x000f620000008800 */
[----:B------:R-:W0:Y:S01]  /*14e60*/  LDCU.64 UR6, c[0x0][0x398] ;  /* 0x00007300ff0677ac */ /* 0x000e220008000a00 */
        /* <DEDUP_REMOVED lines=8> */
[----:B0-----:R-:W-:-:S04]  /*14ef0*/  IADD3 R2, P0, PT, R2, UR6, RZ ;  /* 0x0000000602027c10 */ /* 0x001fc8000ff1e0ff */
[----:B------:R-:W-:Y:S01]  /*14f00*/  IADD3 R2, P1, PT, R2, 0x1000, RZ ;  /* 0x0000100002027810 */ /* 0x000fe20007f3e0ff */
[----:B-----5:R-:W-:-:S03]  /*14f10*/  ULEA UR4, UR5, UR4, 0x18 ;  /* 0x0000000405047291 */ /* 0x020fc6000f8ec0ff */
[----:B------:R-:W-:Y:S02]  /*14f20*/  IADD3.X R3, PT, PT, RZ, UR7, R3, P1, P0 ;  /* 0x00000007ff037c10 */ /* 0x000fe40008fe0403 */
[----:B------:R-:W-:Y:S02]  /*14f30*/  PLOP3.LUT P0, PT, PT, PT, PT, 0x80, 0x8 ;  /* 0x000000000008781c */ /* 0x000fe40003f0f070 */
[----:B------:R-:W-:-:S05]  /*14f40*/  LEA R4, R5, UR4, 0x2 ;  /* 0x0000000405047c11 */ /* 0x000fca000f8e10ff */
[----:B------:R-:W-:Y:S01]  /*14f50*/  VIADD R4, R4, 0x1000 ;  /* 0x0000100004047836 */ /* 0x000fe20000000000 */
[----:B------:R-:W-:Y:S06]  /*14f60*/  @!P2 BRA `(.L_x_823) ;  /* 0x0000000000e8a947 */ /* 0x000fec0003800000 */
[----:B------:R-:W-:Y:S01]  /*14f70*/  PLOP3.LUT P0, PT, PT, PT, PT, 0x8, 0x80 ;  /* 0x000000000080781c */ /* 0x000fe20003f0e170 */
[----:B-1----:R-:W-:-:S12]  /*14f80*/  VIADD R6, R0, 0xffffe800 ;  /* 0xffffe80000067836 */ /* 0x002fd80000000000 */
.L_x_824:
[----:B------:R-:W0:Y:S01]  /*14f90*/  LDS R7, [R4+-0x1000] ;  /* 0xfff0000004077984 */ /* 0x000e220000000800 */
[----:B------:R-:W-:-:S03]  /*14fa0*/  VIADD R5, R5, 0x2000 ;  /* 0x0000200005057836 */ /* 0x000fc60000000000 */
[----:B--2---:R-:W-:Y:S02]  /*14fb0*/  LDS R18, [R4+0x2000] ;  /* 0x0020000004127984 */ /* 0x004fe40000000800 */
[----:B------:R-:W-:Y:S02]  /*14fc0*/  ISETP.GE.AND P2, PT, R5, R6, PT ;  /* 0x000000060500720c */ /* 0x000fe40003f46270 */
[----:B----4-:R-:W1:Y:S04]  /*14fd0*/  LDS R8, [R4+-0x800] ;  /* 0xfff8000004087984 */ /* 0x010e680000000800 */
[----:B------:R-:W2:Y:S04]  /*14fe0*/  LDS R10, [R4] ;  /* 0x00000000040a7984 */ /* 0x000ea80000000800 */
[----:B------:R-:W4:Y:S04]  /*14ff0*/  LDS R12, [R4+0x800] ;  /* 0x00080000040c7984 */ /* 0x000f280000000800 */
[----:B---3--:R-:W3:Y:S04]  /*15000*/  LDS R14, [R4+0x1000] ;  /* 0x00100000040e7984 */ /* 0x008ee80000000800 */
        /* <DEDUP_REMOVED lines=12> */
[----:B----4-:R-:W-:-:S03]  /*150d0*/  VIADD R13, R12, -UR15 ;  /* 0x8000000f0c0d7c36 */ /* 0x010fc60008000000 */
[----:B------:R4:W2:Y:S01]  /*150e0*/  LDS R30, [R4+0x6800] ;  /* 0x00680000041e7984 */ /* 0x0008a20000000800 */
[----:B---3--:R-:W-:-:S03]  /*150f0*/  VIADD R15, R14, -UR15 ;  /* 0x8000000f0e0f7c36 */ /* 0x008fc60008000000 */
[----:B------:R3:W-:Y:S01]  /*15100*/  STG.E desc[UR12][R2.64+-0x1000], R7 ;  /* 0xfff0000702007986 */ /* 0x0007e2000c10190c */
[----:B-----5:R-:W-:-:S03]  /*15110*/  VIADD R17, R16, -UR15 ;  /* 0x8000000f10117c36 */ /* 0x020fc60008000000 */
[----:B------:R0:W-:Y:S01]  /*15120*/  STG.E desc[UR12][R2.64+-0x800], R9 ;  /* 0xfff8000902007986 */ /* 0x0001e2000c10190c */
[----:B------:R-:W-:Y:S02]  /*15130*/  VIADD R19, R19, -UR15 ;  /* 0x8000000f13137c36 */ /* 0x000fe40008000000 */
[----:B----4-:R-:W-:Y:S01]  /*15140*/  VIADD R4, R4, 0x8000 ;  /* 0x0000800004047836 */ /* 0x010fe20000000000 */
[----:B------:R1:W-:Y:S01]  /*15150*/  STG.E desc[UR12][R2.64], R11 ;  /* 0x0000000b02007986 */ /* 0x0003e2000c10190c */
[----:B------:R-:W-:Y:S02]  /*15160*/  VIADD R21, R20, -UR15 ;  /* 0x8000000f14157c36 */ /* 0x000fe40008000000 */
[----:B---3--:R-:W-:Y:S01]  /*15170*/  VIADD R7, R18, -UR15 ;  /* 0x8000000f12077c36 */ /* 0x008fe20008000000 */
        /* <DEDUP_REMOVED lines=25> */
.L_x_823:
[----:B------:R-:W-:Y:S05]  /*15310*/  BSYNC.RECONVERGENT B0 ;  /* 0x0000000000007941 */ /* 0x000fea0003800200 */
.L_x_822:
[----:B-1----:R-:W-:Y:S01]  /*15320*/  IMAD.IADD R6, R0, 0x1, -R5 ;  /* 0x0000000100067824 */ /* 0x002fe200078e0a05 */
[----:B------:R-:W-:Y:S04]  /*15330*/  BSSY.RECONVERGENT B0, `(.L_x_825) ;  /* 0x0000022000007945 */ /* 0x000fe80003800200 */
[----:B------:R-:W-:-:S13]  /*15340*/  ISETP.GT.AND P1, PT, R6, 0x800, PT ;  /* 0x000008000600780c */ /* 0x000fda0003f24270 */
[----:B------:R-:W-:Y:S05]  /*15350*/  @!P1 BRA `(.L_x_826) ;  /* 0x00000000007c9947 */ /* 0x000fea0003800000 */
[----:B------:R-:W0:Y:S01]  /*15360*/  LDS R6, [R4+-0x1000] ;  /* 0xfff0000004067984 */ /* 0x000e220000000800 */
[----:B------:R-:W-:Y:S01]  /*15370*/  PLOP3.LUT P0, PT, PT, PT, PT, 0x8, 0x80 ;  /* 0x000000000080781c */ /* 0x000fe20003f0e170 */
[----:B------:R-:W-:Y:S02]  /*15380*/  VIADD R5, R5, 0x1000 ;  /* 0x0000100005057836 */ /* 0x000fe40000000000 */
[----:B----4-:R-:W1:Y:S04]  /*15390*/  LDS R8, [R4+-0x800] ;  /* 0xfff8000004087984 */ /* 0x010e680000000800 */
[----:B------:R-:W4:Y:S04]  /*153a0*/  LDS R10, [R4] ;  /* 0x00000000040a7984 */ /* 0x000f280000000800 */
[----:B------:R-:W5:Y:S04]  /*153b0*/  LDS R12, [R4+0x800] ;  /* 0x00080000040c7984 */ /* 0x000f680000000800 */
[----:B---3--:R-:W3:Y:S04]  /*153c0*/  LDS R14, [R4+0x1000] ;  /* 0x00100000040e7984 */ /* 0x008ee80000000800 */
[----:B--2---:R-:W2:Y:S04]  /*153d0*/  LDS R16, [R4+0x1800] ;  /* 0x0018000004107984 */ /* 0x004ea80000000800 */
[----:B------:R-:W2:Y:S04]  /*153e0*/  LDS R18, [R4+0x2000] ;  /* 0x0020000004127984 */ /* 0x000ea80000000800 */
[----:B------:R0:W2:Y:S02]  /*153f0*/  LDS R20, [R4+0x2800] ;  /* 0x0028000004147984 */ /* 0x0000a40000000800 */
[----:B0-----:R-:W-:-:S02]  /*15400*/  VIADD R4, R4, 0x4000 ;  /* 0x0000400004047836 */ /* 0x001fc40000000000 */
[----:B------:R-:W-:Y:S01]  /*15410*/  VIADD R7, R6, -UR15 ;  /* 0x8000000f06077c36 */ /* 0x000fe20008000000 */
[----:B------:R-:W-:Y:S01]  /*15420*/  IADD3 R6, P1, PT, R2, 0x4000, RZ ;  /* 0x0000400002067810 */ /* 0x000fe20007f3e0ff */
[----:B-1----:R-:W-:-:S03]  /*15430*/  VIADD R9, R8, -UR15 ;  /* 0x8000000f08097c36 */ /* 0x002fc60008000000 */
[----:B------:R0:W-:Y:S01]  /*15440*/  STG.E desc[UR12][R2.64+-0x1000], R7 ;  /* 0xfff0000702007986 */ /* 0x0001e2000c10190c */
[----:B----4-:R-:W-:-:S03]  /*15450*/  VIADD R11, R10, -UR15 ;  /* 0x8000000f0a0b7c36 */ /* 0x010fc60008000000 */
[----:B------:R-:W-:Y:S01]  /*15460*/  STG.E desc[UR12][R2.64+-0x800], R9 ;  /* 0xfff8000902007986 */ /* 0x000fe2000c10190c */
[----:B-----5:R-:W-:-:S03]  /*15470*/  VIADD R13, R12, -UR15 ;  /* 0x8000000f0c0d7c36 */ /* 0x020fc60008000000 */
[----:B------:R-:W-:Y:S01]  /*15480*/  STG.E desc[UR12][R2.64], R11 ;  /* 0x0000000b02007986 */ /* 0x000fe2000c10190c */
[----:B---3--:R-:W-:-:S03]  /*15490*/  VIADD R15, R14, -UR15 ;  /* 0x8000000f0e0f7c36 */ /* 0x008fc60008000000 */
[----:B------:R-:W-:Y:S01]  /*154a0*/  STG.E desc[UR12][R2.64+0x800], R13 ;  /* 0x0008000d02007986 */ /* 0x000fe2000c10190c */
[----:B0-----:R-:W-:Y:S02]  /*154b0*/  IMAD.X R7, RZ, RZ, R3, P1 ;  /* 0x000000ffff077224 */ /* 0x001fe400008e0603 */
[----:B--2---:R-:W-:Y:S01]  /*154c0*/  VIADD R17, R16, -UR15 ;  /* 0x8000000f10117c36 */ /* 0x004fe20008000000 */
        /* <DEDUP_REMOVED lines=8> */
.L_x_826:
[----:B------:R-:W-:Y:S05]  /*15550*/  BSYNC.RECONVERGENT B0 ;  /* 0x0000000000007941 */ /* 0x000fea0003800200 */
.L_x_825:
[----:B------:R-:W-:-:S13]  /*15560*/  ISETP.LT.OR P0, PT, R5, R0, P0 ;  /* 0x000000000500720c */ /* 0x000fda0000701670 */
[----:B------:R-:W-:Y:S05]  /*15570*/  @!P0 EXIT ;  /* 0x000000000000894d */ /* 0x000fea0003800000 */
[----:B------:R-:W0:Y:S04]  /*15580*/  LDS R0, [R4+-0x1000] ;  /* 0xfff0000004007984 */ /* 0x000e280000000800 */
[----:B------:R-:W1:Y:S04]  /*15590*/  LDS R6, [R4+-0x800] ;  /* 0xfff8000004067984 */ /* 0x000e680000000800 */
[----:B----4-:R-:W4:Y:S04]  /*155a0*/  LDS R8, [R4] ;  /* 0x0000000004087984 */ /* 0x010f280000000800 */
[----:B------:R-:W2:Y:S01]  /*155b0*/  LDS R10, [R4+0x800] ;  /* 0x00080000040a7984 */ /* 0x000ea20000000800 */
[----:B0-----:R-:W-:-:S02]  /*155c0*/  VIADD R5, R0, -UR15 ;  /* 0x8000000f00057c36 */ /* 0x001fc40008000000 */
[----:B-1----:R-:W-:-:S03]  /*155d0*/  VIADD R7, R6, -UR15 ;  /* 0x8000000f06077c36 */ /* 0x002fc60008000000 */
[----:B------:R-:W-:Y:S01]  /*155e0*/  STG.E desc[UR12][R2.64+-0x1000], R5 ;  /* 0xfff0000502007986 */ /* 0x000fe2000c10190c */
[----:B----4-:R-:W-:-:S03]  /*155f0*/  VIADD R9, R8, -UR15 ;  /* 0x8000000f08097c36 */ /* 0x010fc60008000000 */
[----:B------:R-:W-:Y:S01]  /*15600*/  STG.E desc[UR12][R2.64+-0x800], R7 ;  /* 0xfff8000702007986 */ /* 0x000fe2000c10190c */
[----:B--2---:R-:W-:-:S03]  /*15610*/  VIADD R11, R10, -UR15 ;  /* 0x8000000f0a0b7c36 */ /* 0x004fc60008000000 */
[----:B------:R-:W-:Y:S04]  /*15620*/  STG.E desc[UR12][R2.64], R9 ;  /* 0x0000000902007986 */ /* 0x000fe8000c10190c */
[----:B------:R-:W-:Y:S01]  /*15630*/  STG.E desc[UR12][R2.64+0x800], R11 ;  /* 0x0008000b02007986 */ /* 0x000fe2000c10190c */
[----:B------:R-:W-:Y:S05]  /*15640*/  EXIT ;  /* 0x000000000000794d */ /* 0x000fea0003800000 */
.L_x_456:
[----:B------:R-:W-:Y:S02]  /*15650*/  IMAD.MOV.U32 R11, RZ, RZ, R33 ;  /* 0x000000ffff0b7224 */ /* 0x000fe400078e0021 */
[----:B------:R-:W-:Y:S02]  /*15660*/  IMAD.MOV.U32 R8, RZ, RZ, 0x1 ;  /* 0x00000001ff087424 */ /* 0x000fe400078e00ff */
[----:B------:R-:W-:Y:S02]  /*15670*/  IMAD.MOV.U32 R9, RZ, RZ, RZ ;  /* 0x000000ffff097224 */ /* 0x000fe400078e00ff */
[----:B------:R-:W-:-:S07]  /*15680*/  IMAD.MOV.U32 R6, RZ, RZ, -0x1 ;  /* 0xffffffffff067424 */ /* 0x000fce00078e00ff */
[----:B------:R-:W-:Y:S05]  /*15690*/  WARPSYNC.COLLECTIVE R6, `(.L_x_827) ;  /* 0x0000000006087348 */ /* 0x000fea0003c00000 */
[----:B------:R0:W1:Y:S02]  /*156a0*/  SHFL.UP P0, R10, R11, R8, R9 ;  /* 0x040000080b0a7389 */ /* 0x0000640000000009 */
[----:B01----:R-:W-:Y:S05]  /*156b0*/  ENDCOLLECTIVE ;  /* 0x000000000000791b */ /* 0x003fea0003800000 */
.L_x_827:
[----:B------:R-:W-:Y:S02]  /*156c0*/  IMAD.MOV.U32 R8, RZ, RZ, 0x2 ;  /* 0x00000002ff087424 */ /* 0x000fe400078e00ff */
[----:B------:R-:W-:-:S04]  /*156d0*/  IMAD.MOV.U32 R32, RZ, RZ, R10 ;  /* 0x000000ffff207224 */ /* 0x000fc800078e000a */
[----:B------:R-:W-:-:S04]  /*156e0*/  @P0 IMAD.IADD R32, R33, 0x1, R32 ;  /* 0x0000000121200824 */ /* 0x000fc800078e0220 */
[----:B------:R-:W-:-:S07]  /*156f0*/  IMAD.MOV.U32 R11, RZ, RZ, R32 ;  /* 0x000000ffff0b7224 */ /* 0x000fce00078e0020 */
[----:B------:R-:W-:Y:S05]  /*15700*/  WARPSYNC.COLLECTIVE R6, `(.L_x_828) ;  /* 0x0000000006087348 */ /* 0x000fea0003c00000 */
[----:B------:R0:W1:Y:S02]  /*15710*/  SHFL.UP P0, R10, R11, R8, R9 ;  /* 0x040000080b0a7389 */ /* 0x0000640000000009 */
[----:B01----:R-:W-:Y:S05]  /*15720*/  ENDCOLLECTIVE ;  /* 0x000000000000791b */ /* 0x003fea0003800000 */
.L_x_828:
[----:B------:R-:W-:Y:S02]  /*15730*/  IMAD.MOV.U32 R8, RZ, RZ, 0x4 ;  /* 0x00000004ff087424 */ /* 0x000fe400078e00ff */
[----:B------:R-:W-:-:S04]  /*15740*/  IMAD.MOV.U32 R35, RZ, RZ, R10 ;  /* 0x000000ffff237224 */ /* 0x000fc800078e000a */
[----:B------:R-:W-:-:S04]  /*15750*/  @P0 IMAD.IADD R35, R32, 0x1, R35 ;  /* 0x0000000120230824 */ /* 0x000fc800078e0223 */
[----:B------:R-:W-:-:S07]  /*15760*/  IMAD.MOV.U32 R11, RZ, RZ, R35 ;  /* 0x000000ffff0b7224 */ /* 0x000fce00078e0023 */
[----:B------:R-:W-:Y:S05]  /*15770*/  WARPSYNC.COLLECTIVE R6, `(.L_x_829) ;  /* 0x0000000006087348 */ /* 0x000fea0003c00000 */
[----:B------:R0:W1:Y:S02]  /*15780*/  SHFL.UP P0, R10, R11, R8, R9 ;  /* 0x040000080b0a7389 */ /* 0x0000640000000009 */
[----:B01----:R-:W-:Y:S05]  /*15790*/  ENDCOLLECTIVE ;  /* 0x000000000000791b */ /* 0x003fea0003800000 */
.L_x_829:
[----:B------:R-:W-:Y:S02]  /*157a0*/  IMAD.MOV.U32 R8, RZ, RZ, 0x8 ;  /* 0x00000008ff087424 */ /* 0x000fe400078e00ff */
[----:B------:R-:W-:-:S04]  /*157b0*/  IMAD.MOV.U32 R34, RZ, RZ, R10 ;  /* 0x000000ffff227224 */ /* 0x000fc800078e000a */
[----:B------:R-:W-:-:S04]  /*157c0*/  @P0 IMAD.IADD R34, R35, 0x1, R34 ;  /* 0x0000000123220824 */ /* 0x000fc800078e0222 */
[----:B------:R-:W-:-:S07]  /*157d0*/  IMAD.MOV.U32 R11, RZ, RZ, R34 ;  /* 0x000000ffff0b7224 */ /* 0x000fce00078e0022 */
[----:B------:R-:W-:Y:S05]  /*157e0*/  WARPSYNC.COLLECTIVE R6, `(.L_x_830) ;  /* 0x0000000006087348 */ /* 0x000fea0003c00000 */
[----:B------:R0:W1:Y:S02]  /*157f0*/  SHFL.UP P0, R10, R11, R8, R9 ;  /* 0x040000080b0a7389 */ /* 0x0000640000000009 */
[----:B01----:R-:W-:Y:S05]  /*15800*/  ENDCOLLECTIVE ;  /* 0x000000000000791b */ /* 0x003fea0003800000 */
.L_x_830:
[----:B------:R-:W-:Y:S02]  /*15810*/  IMAD.MOV.U32 R8, RZ, RZ, 0x10 ;  /* 0x00000010ff087424 */ /* 0x000fe400078e00ff */
[----:B------:R-:W-:-:S04]  /*15820*/  IMAD.MOV.U32 R37, RZ, RZ, R10 ;  /* 0x000000ffff257224 */ /* 0x000fc800078e000a */
[----:B------:R-:W-:-:S04]  /*15830*/  @P0 IMAD.IADD R37, R34, 0x1, R37 ;  /* 0x0000000122250824 */ /* 0x000fc800078e0225 */
[----:B------:R-:W-:-:S07]  /*15840*/  IMAD.MOV.U32 R11, RZ, RZ, R37 ;  /* 0x000000ffff0b7224 */ /* 0x000fce00078e0025 */
[----:B------:R-:W-:Y:S05]  /*15850*/  WARPSYNC.COLLECTIVE R6, `(.L_x_831) ;  /* 0x0000000006087348 */ /* 0x000fea0003c00000 */
[----:B------:R0:W1:Y:S02]  /*15860*/  SHFL.UP P0, R10, R11, R8, R9 ;  /* 0x040000080b0a7389 */ /* 0x0000640000000009 */
[----:B01----:R-:W-:Y:S05]  /*15870*/  ENDCOLLECTIVE ;  /* 0x000000000000791b */ /* 0x003fea0003800000 */
.L_x_831:
[----:B------:R-:W-:Y:S05]  /*15880*/  BRA `(.L_x_832) ;  /* 0xfffffecc00747947 */ /* 0x000fea000383ffff */
.L_x_529:
[----:B------:R-:W-:Y:S02]  /*15890*/  IMAD.MOV.U32 R11, RZ, RZ, R33 ;  /* 0x000000ffff0b7224 */ /* 0x000fe400078e0021 */
[----:B------:R-:W-:Y:S02]  /*158a0*/  IMAD.MOV.U32 R8, RZ, RZ, 0x1 ;  /* 0x00000001ff087424 */ /* 0x000fe400078e00ff */
[----:B------:R-:W-:Y:S02]  /*158b0*/  IMAD.MOV.U32 R9, RZ, RZ, RZ ;  /* 0x000000ffff097224 */ /* 0x000fe400078e00ff */
[----:B------:R-:W-:-:S07]  /*158c0*/  IMAD.MOV.U32 R6, RZ, RZ, -0x1 ;  /* 0xffffffffff067424 */ /* 0x000fce00078e00ff */
[----:B------:R-:W-:Y:S05]  /*158d0*/  WARPSYNC.COLLECTIVE R6, `(.L_x_833) ;  /* 0x0000000006087348 */ /* 0x000fea0003c00000 */
[----:B------:R0:W1:Y:S02]  /*158e0*/  SHFL.UP P0, R10, R11, R8, R9 ;  /* 0x040000080b0a7389 */ /* 0x0000640000000009 */
[----:B01----:R-:W-:Y:S05]  /*158f0*/  ENDCOLLECTIVE ;  /* 0x000000000000791b */ /* 0x003fea0003800000 */
.L_x_833:
[----:B------:R-:W-:Y:S02]  /*15900*/  IMAD.MOV.U32 R8, RZ, RZ, 0x2 ;  /* 0x00000002ff087424 */ /* 0x000fe400078e00ff */
[----:B------:R-:W-:-:S04]  /*15910*/  IMAD.MOV.U32 R32, RZ, RZ, R10 ;  /* 0x000000ffff207224 */ /* 0x000fc800078e000a */
[----:B------:R-:W-:-:S04]  /*15920*/  @P0 IMAD.IADD R32, R33, 0x1, R32 ;  /* 0x0000000121200824 */ /* 0x000fc800078e0220 */
[----:B------:R-:W-:-:S07]  /*15930*/  IMAD.MOV.U32 R11, RZ, RZ, R32 ;  /* 0x000000ffff0b7224 */ /* 0x000fce00078e0020 */
[----:B------:R-:W-:Y:S05]  /*15940*/  WARPSYNC.COLLECTIVE R6, `(.L_x_834) ;  /* 0x0000000006087348 */ /* 0x000fea0003c00000 */
[----:B------:R0:W1:Y:S02]  /*15950*/  SHFL.UP P0, R10, R11, R8, R9 ;  /* 0x040000080b0a7389 */ /* 0x0000640000000009 */
[----:B01----:R-:W-:Y:S05]  /*15960*/  ENDCOLLECTIVE ;  /* 0x000000000000791b */ /* 0x003fea0003800000 */
.L_x_834:
[----:B------:R-:W-:Y:S02]  /*15970*/  IMAD.MOV.U32 R8, RZ, RZ, 0x4 ;  /* 0x00000004ff087424 */ /* 0x000fe400078e00ff */
[----:B------:R-:W-:-:S04]  /*15980*/  IMAD.MOV.U32 R35, RZ, RZ, R10 ;  /* 0x000000ffff237224 */ /* 0x000fc800078e000a */
[----:B------:R-:W-:-:S04]  /*15990*/  @P0 IMAD.IADD R35, R32, 0x1, R35 ;  /* 0x0000000120230824 */ /* 0x000fc800078e0223 */
[----:B------:R-:W-:-:S07]  /*159a0*/  IMAD.MOV.U32 R11, RZ, RZ, R35 ;  /* 0x000000ffff0b7224 */ /* 0x000fce00078e0023 */
[----:B------:R-:W-:Y:S05]  /*159b0*/  WARPSYNC.COLLECTIVE R6, `(.L_x_835) ;  /* 0x0000000006087348 */ /* 0x000fea0003c00000 */
[----:B------:R0:W1:Y:S02]  /*159c0*/  SHFL.UP P0, R10, R11, R8, R9 ;  /* 0x040000080b0a7389 */ /* 0x0000640000000009 */
[----:B01----:R-:W-:Y:S05]  /*159d0*/  ENDCOLLECTIVE ;  /* 0x000000000000791b */ /* 0x003fea0003800000 */
.L_x_835:
[----:B------:R-:W-:Y:S02]  /*159e0*/  IMAD.MOV.U32 R8, RZ, RZ, 0x8 ;  /* 0x00000008ff087424 */ /* 0x000fe400078e00ff */
[----:B------:R-:W-:-:S04]  /*159f0*/  IMAD.MOV.U32 R34, RZ, RZ, R10 ;  /* 0x000000ffff227224 */ /* 0x000fc800078e000a */
[----:B------:R-:W-:-:S04]  /*15a00*/  @P0 IMAD.IADD R34, R35, 0x1, R34 ;  /* 0x0000000123220824 */ /* 0x000fc800078e0222 */
[----:B------:R-:W-:-:S07]  /*15a10*/  IMAD.MOV.U32 R11, RZ, RZ, R34 ;  /* 0x000000ffff0b7224 */ /* 0x000fce00078e0022 */
[----:B------:R-:W-:Y:S05]  /*15a20*/  WARPSYNC.COLLECTIVE R6, `(.L_x_836) ;  /* 0x0000000006087348 */ /* 0x000fea0003c00000 */
[----:B------:R0:W1:Y:S02]  /*15a30*/  SHFL.UP P0, R10, R11, R8, R9 ;  /* 0x040000080b0a7389 */ /* 0x0000640000000009 */
[----:B01----:R-:W-:Y:S05]  /*15a40*/  ENDCOLLECTIVE ;  /* 0x000000000000791b */ /* 0x003fea0003800000 */
.L_x_836:
[----:B------:R-:W-:Y:S02]  /*15a50*/  IMAD.MOV.U32 R8, RZ, RZ, 0x10 ;  /* 0x00000010ff087424 */ /* 0x000fe400078e00ff */
[----:B------:R-:W-:-:S04]  /*15a60*/  IMAD.MOV.U32 R37, RZ, RZ, R10 ;  /* 0x000000ffff257224 */ /* 0x000fc800078e000a */
[----:B------:R-:W-:-:S04]  /*15a70*/  @P0 IMAD.IADD R37, R34, 0x1, R37 ;  /* 0x0000000122250824 */ /* 0x000fc800078e0225 */
[----:B------:R-:W-:-:S07]  /*15a80*/  IMAD.MOV.U32 R11, RZ, RZ, R37 ;  /* 0x000000ffff0b7224 */ /* 0x000fce00078e0025 */
[----:B------:R-:W-:Y:S05]  /*15a90*/  WARPSYNC.COLLECTIVE R6, `(.L_x_837) ;  /* 0x0000000006087348 */ /* 0x000fea0003c00000 */
[----:B------:R0:W1:Y:S02]  /*15aa0*/  SHFL.UP P0, R10, R11, R8, R9 ;  /* 0x040000080b0a7389 */ /* 0x0000640000000009 */
[----:B01----:R-:W-:Y:S05]  /*15ab0*/  ENDCOLLECTIVE ;  /* 0x000000000000791b */ /* 0x003fea0003800000 */
.L_x_837:
[----:B------:R-:W-:Y:S05]  /*15ac0*/  BRA `(.L_x_838) ;  /* 0xffffff0c00887947 */ /* 0x000fea000383ffff */
.L_x_637:
[----:B------:R-:W-:Y:S02]  /*15ad0*/  IMAD.MOV.U32 R11, RZ, RZ, R33 ;  /* 0x000000ffff0b7224 */ /* 0x000fe400078e0021 */
[----:B------:R-:W-:Y:S02]  /*15ae0*/  IMAD.MOV.U32 R8, RZ, RZ, 0x1 ;  /* 0x00000001ff087424 */ /* 0x000fe400078e00ff */
[----:B------:R-:W-:Y:S02]  /*15af0*/  IMAD.MOV.U32 R9, RZ, RZ, RZ ;  /* 0x000000ffff097224 */ /* 0x000fe400078e00ff */
[----:B------:R-:W-:-:S07]  /*15b00*/  IMAD.MOV.U32 R6, RZ, RZ, -0x1 ;  /* 0xffffffffff067424 */ /* 0x000fce00078e00ff */
[----:B------:R-:W-:Y:S05]  /*15b10*/  WARPSYNC.COLLECTIVE R6, `(.L_x_839) ;  /* 0x0000000006087348 */ /* 0x000fea0003c00000 */
[----:B------:R0:W1:Y:S02]  /*15b20*/  SHFL.UP P0, R10, R11, R8, R9 ;  /* 0x040000080b0a7389 */ /* 0x0000640000000009 */
[----:B01----:R-:W-:Y:S05]  /*15b30*/  ENDCOLLECTIVE ;  /* 0x000000000000791b */ /* 0x003fea0003800000 */
.L_x_839:
[----:B------:R-:W-:Y:S02]  /*15b40*/  IMAD.MOV.U32 R8, RZ, RZ, 0x2 ;  /* 0x00000002ff087424 */ /* 0x000fe400078e00ff */
[----:B------:R-:W-:-:S04]  /*15b50*/  IMAD.MOV.U32 R32, RZ, RZ, R10 ;  /* 0x000000ffff207224 */ /* 0x000fc800078e000a */
[----:B------:R-:W-:-:S04]  /*15b60*/  @P0 IMAD.IADD R32, R33, 0x1, R32 ;  /* 0x0000000121200824 */ /* 0x000fc800078e0220 */
[----:B------:R-:W-:-:S07]  /*15b70*/  IMAD.MOV.U32 R11, RZ, RZ, R32 ;  /* 0x000000ffff0b7224 */ /* 0x000fce00078e0020 */
[----:B------:R-:W-:Y:S05]  /*15b80*/  WARPSYNC.COLLECTIVE R6, `(.L_x_840) ;  /* 0x0000000006087348 */ /* 0x000fea0003c00000 */
[----:B------:R0:W1:Y:S02]  /*15b90*/  SHFL.UP P0, R10, R11, R8, R9 ;  /* 0x040000080b0a7389 */ /* 0x0000640000000009 */
[----:B01----:R-:W-:Y:S05]  /*15ba0*/  ENDCOLLECTIVE ;  /* 0x000000000000791b */ /* 0x003fea0003800000 */
.L_x_840:
[----:B------:R-:W-:Y:S02]  /*15bb0*/  IMAD.MOV.U32 R8, RZ, RZ, 0x4 ;  /* 0x00000004ff087424 */ /* 0x000fe400078e00ff */
[----:B------:R-:W-:-:S04]  /*15bc0*/  IMAD.MOV.U32 R35, RZ, RZ, R10 ;  /* 0x000000ffff237224 */ /* 0x000fc800078e000a */
[----:B------:R-:W-:-:S04]  /*15bd0*/  @P0 IMAD.IADD R35, R32, 0x1, R35 ;  /* 0x0000000120230824 */ /* 0x000fc800078e0223 */
[----:B------:R-:W-:-:S07]  /*15be0*/  IMAD.MOV.U32 R11, RZ, RZ, R35 ;  /* 0x000000ffff0b7224 */ /* 0x000fce00078e0023 */
[----:B------:R-:W-:Y:S05]  /*15bf0*/  WARPSYNC.COLLECTIVE R6, `(.L_x_841) ;  /* 0x0000000006087348 */ /* 0x000fea0003c00000 */
[----:B------:R0:W1:Y:S02]  /*15c00*/  SHFL.UP P0, R10, R11, R8, R9 ;  /* 0x040000080b0a7389 */ /* 0x0000640000000009 */
[----:B01----:R-:W-:Y:S05]  /*15c10*/  ENDCOLLECTIVE ;  /* 0x000000000000791b */ /* 0x003fea0003800000 */
.L_x_841:
[----:B------:R-:W-:Y:S02]  /*15c20*/  IMAD.MOV.U32 R8, RZ, RZ, 0x8 ;  /* 0x00000008ff087424 */ /* 0x000fe400078e00ff */
[----:B------:R-:W-:-:S04]  /*15c30*/  IMAD.MOV.U32 R34, RZ, RZ, R10 ;  /* 0x000000ffff227224 */ /* 0x000fc800078e000a */
[----:B------:R-:W-:-:S04]  /*15c40*/  @P0 IMAD.IADD R34, R35, 0x1, R34 ;  /* 0x0000000123220824 */ /* 0x000fc800078e0222 */
[----:B------:R-:W-:-:S07]  /*15c50*/  IMAD.MOV.U32 R11, RZ, RZ, R34 ;  /* 0x000000ffff0b7224 */ /* 0x000fce00078e0022 */
[----:B------:R-:W-:Y:S05]  /*15c60*/  WARPSYNC.COLLECTIVE R6, `(.L_x_842) ;  /* 0x0000000006087348 */ /* 0x000fea0003c00000 */
[----:B------:R0:W1:Y:S02]  /*15c70*/  SHFL.UP P0, R10, R11, R8, R9 ;  /* 0x040000080b0a7389 */ /* 0x0000640000000009 */
[----:B01----:R-:W-:Y:S05]  /*15c80*/  ENDCOLLECTIVE ;  /* 0x000000000000791b */ /* 0x003fea0003800000 */
.L_x_842:
[----:B------:R-:W-:Y:S02]  /*15c90*/  IMAD.MOV.U32 R8, RZ, RZ, 0x10 ;  /* 0x00000010ff087424 */ /* 0x000fe400078e00ff */
[----:B------:R-:W-:-:S04]  /*15ca0*/  IMAD.MOV.U32 R37, RZ, RZ, R10 ;  /* 0x000000ffff257224 */ /* 0x000fc800078e000a */
[----:B------:R-:W-:-:S04]  /*15cb0*/  @P0 IMAD.IADD R37, R34, 0x1, R37 ;  /* 0x0000000122250824 */ /* 0x000fc800078e0225 */
[----:B------:R-:W-:-:S07]  /*15cc0*/  IMAD.MOV.U32 R11, RZ, RZ, R37 ;  /* 0x000000ffff0b7224 */ /* 0x000fce00078e0025 */
[----:B------:R-:W-:Y:S05]  /*15cd0*/  WARPSYNC.COLLECTIVE R6, `(.L_x_843) ;  /* 0x0000000006087348 */ /* 0x000fea0003c00000 */
[----:B------:R0:W1:Y:S02]  /*15ce0*/  SHFL.UP P0, R10, R11, R8, R9 ;  /* 0x040000080b0a7389 */ /* 0x0000640000000009 */
[----:B01----:R-:W-:Y:S05]  /*15cf0*/  ENDCOLLECTIVE ;  /* 0x000000000000791b */ /* 0x003fea0003800000 */
.L_x_843:
[----:B------:R-:W-:Y:S05]  /*15d00*/  BRA `(.L_x_844) ;  /* 0xffffff58006c7947 */ /* 0x000fea000383ffff */
.L_x_745:
[----:B------:R-:W-:Y:S02]  /*15d10*/  IMAD.MOV.U32 R11, RZ, RZ, R33 ;  /* 0x000000ffff0b7224 */ /* 0x000fe400078e0021 */
[----:B------:R-:W-:Y:S02]  /*15d20*/  IMAD.MOV.U32 R8, RZ, RZ, 0x1 ;  /* 0x00000001ff087424 */ /* 0x000fe400078e00ff */
[----:B------:R-:W-:Y:S02]  /*15d30*/  IMAD.MOV.U32 R9, RZ, RZ, RZ ;  /* 0x000000ffff097224 */ /* 0x000fe400078e00ff */
[----:B------:R-:W-:-:S07]  /*15d40*/  IMAD.MOV.U32 R6, RZ, RZ, -0x1 ;  /* 0xffffffffff067424 */ /* 0x000fce00078e00ff */
[----:B------:R-:W-:Y:S05]  /*15d50*/  WARPSYNC.COLLECTIVE R6, `(.L_x_845) ;  /* 0x0000000006087348 */ /* 0x000fea0003c00000 */
[----:B------:R0:W1:Y:S02]  /*15d60*/  SHFL.UP P0, R10, R11, R8, R9 ;  /* 0x040000080b0a7389 */ /* 0x0000640000000009 */
[----:B01----:R-:W-:Y:S05]  /*15d70*/  ENDCOLLECTIVE ;  /* 0x000000000000791b */ /* 0x003fea0003800000 */
.L_x_845:
[----:B------:R-:W-:Y:S02]  /*15d80*/  IMAD.MOV.U32 R8, RZ, RZ, 0x2 ;  /* 0x00000002ff087424 */ /* 0x000fe400078e00ff */
[----:B------:R-:W-:-:S04]  /*15d90*/  IMAD.MOV.U32 R32, RZ, RZ, R10 ;  /* 0x000000ffff207224 */ /* 0x000fc800078e000a */
[----:B------:R-:W-:-:S04]  /*15da0*/  @P0 IMAD.IADD R32, R33, 0x1, R32 ;  /* 0x0000000121200824 */ /* 0x000fc800078e0220 */
[----:B------:R-:W-:-:S07]  /*15db0*/  IMAD.MOV.U32 R11, RZ, RZ, R32 ;  /* 0x000000ffff0b7224 */ /* 0x000fce00078e0020 */
[----:B------:R-:W-:Y:S05]  /*15dc0*/  WARPSYNC.COLLECTIVE R6, `(.L_x_846) ;  /* 0x0000000006087348 */ /* 0x000fea0003c00000 */
[----:B------:R0:W1:Y:S02]  /*15dd0*/  SHFL.UP P0, R10, R11, R8, R9 ;  /* 0x040000080b0a7389 */ /* 0x0000640000000009 */
[----:B01----:R-:W-:Y:S05]  /*15de0*/  ENDCOLLECTIVE ;  /* 0x000000000000791b */ /* 0x003fea0003800000 */
.L_x_846:
[----:B------:R-:W-:Y:S02]  /*15df0*/  IMAD.MOV.U32 R8, RZ, RZ, 0x4 ;  /* 0x00000004ff087424 */ /* 0x000fe400078e00ff */
[----:B------:R-:W-:-:S04]  /*15e00*/  IMAD.MOV.U32 R35, RZ, RZ, R10 ;  /* 0x000000ffff237224 */ /* 0x000fc800078e000a */
[----:B------:R-:W-:-:S04]  /*15e10*/  @P0 IMAD.IADD R35, R32, 0x1, R35 ;  /* 0x0000000120230824 */ /* 0x000fc800078e0223 */
[----:B------:R-:W-:-:S07]  /*15e20*/  IMAD.MOV.U32 R11, RZ, RZ, R35 ;  /* 0x000000ffff0b7224 */ /* 0x000fce00078e0023 */
[----:B------:R-:W-:Y:S05]  /*15e30*/  WARPSYNC.COLLECTIVE R6, `(.L_x_847) ;  /* 0x0000000006087348 */ /* 0x000fea0003c00000 */
[----:B------:R0:W1:Y:S02]  /*15e40*/  SHFL.UP P0, R10, R11, R8, R9 ;  /* 0x040000080b0a7389 */ /* 0x0000640000000009 */
[----:B01----:R-:W-:Y:S05]  /*15e50*/  ENDCOLLECTIVE ;  /* 0x000000000000791b */ /* 0x003fea0003800000 */
.L_x_847:
[----:B------:R-:W-:Y:S02]  /*15e60*/  IMAD.MOV.U32 R8, RZ, RZ, 0x8 ;  /* 0x00000008ff087424 */ /* 0x000fe400078e00ff */
[----:B------:R-:W-:-:S04]  /*15e70*/  IMAD.MOV.U32 R34, RZ, RZ, R10 ;  /* 0x000000ffff227224 */ /* 0x000fc800078e000a */
[----:B------:R-:W-:-:S04]  /*15e80*/  @P0 IMAD.IADD R34, R35, 0x1, R34 ;  /* 0x0000000123220824 */ /* 0x000fc800078e0222 */
[----:B------:R-:W-:-:S07]  /*15e90*/  IMAD.MOV.U32 R11, RZ, RZ, R34 ;  /* 0x000000ffff0b7224 */ /* 0x000fce00078e0022 */
[----:B------:R-:W-:Y:S05]  /*15ea0*/  WARPSYNC.COLLECTIVE R6, `(.L_x_848) ;  /* 0x0000000006087348 */ /* 0x000fea0003c00000 */
[----:B------:R0:W1:Y:S02]  /*15eb0*/  SHFL.UP P0, R10, R11, R8, R9 ;  /* 0x040000080b0a7389 */ /* 0x0000640000000009 */
[----:B01----:R-:W-:Y:S05]  /*15ec0*/  ENDCOLLECTIVE ;  /* 0x000000000000791b */ /* 0x003fea0003800000 */
.L_x_848:
[----:B------:R-:W-:Y:S02]  /*15ed0*/  IMAD.MOV.U32 R8, RZ, RZ, 0x10 ;  /* 0x00000010ff087424 */ /* 0x000fe400078e00ff */
[----:B------:R-:W-:-:S04]  /*15ee0*/  IMAD.MOV.U32 R37, RZ, RZ, R10 ;  /* 0x000000ffff257224 */ /* 0x000fc800078e000a */
[----:B------:R-:W-:-:S04]  /*15ef0*/  @P0 IMAD.IADD R37, R34, 0x1, R37 ;  /* 0x0000000122250824 */ /* 0x000fc800078e0225 */
[----:B------:R-:W-:-:S07]  /*15f00*/  IMAD.MOV.U32 R11, RZ, RZ, R37 ;  /* 0x000000ffff0b7224 */ /* 0x000fce00078e0025 */
[----:B------:R-:W-:Y:S05]  /*15f10*/  WARPSYNC.COLLECTIVE R6, `(.L_x_849) ;  /* 0x0000000006087348 */ /* 0x000fea0003c00000 */
[----:B------:R0:W1:Y:S02]  /*15f20*/  SHFL.UP P0, R10, R11, R8, R9 ;  /* 0x040000080b0a7389 */ /* 0x0000640000000009 */
[----:B01----:R-:W-:Y:S05]  /*15f30*/  ENDCOLLECTIVE ;  /* 0x000000000000791b */ /* 0x003fea0003800000 */
.L_x_849:
[----:B------:R-:W-:Y:S05]  /*15f40*/  BRA `(.L_x_850) ;  /* 0xffffffa800447947 */ /* 0x000fea000383ffff */
.L_x_851:
        /* <DEDUP_REMOVED lines=11> */
.L_x_2576:


//--------------------- .text._ZN4vllm16topKPerRowDecodeILi1024ELb1ELb0ELb1EEEvPKfPKiPiiiiiiPfiS4_ --------------------------
	.section	.text._ZN4vllm16topKPerRowDecodeILi1024ELb1ELb0ELb1EEEvPKfPKiPiiiiiiPfiS4_,"ax",@progbits
	.align	128
.text._ZN4vllm16topKPerRowDecodeILi1024ELb1ELb0ELb1EEEvPKfPKiPiiiiiiPfiS4_:
        .type           _ZN4vllm16topKPerRowDecodeILi1024ELb1ELb0ELb1EEEvPKfPKiPiiiiiiPfiS4_,@function
        .size           _ZN4vllm16topKPerRowDecodeILi1024ELb1ELb0ELb1EEEvPKfPKiPiiiiiiPfiS4_,(.L_x_2577 - _ZN4vllm16topKPerRowDecodeILi1024ELb1ELb0ELb1EEEvPKfPKiPiiiiiiPfiS4_)
        .other          _ZN4vllm16topKPerRowDecodeILi1024ELb1ELb0ELb1EEEvPKfPKiPiiiiiiPfiS4_,@"STO_CUDA_ENTRY STV_DEFAULT"
_ZN4vllm16topKPerRowDecodeILi1024ELb1ELb0ELb1EEEvPKfPKiPiiiiiiPfiS4_:
[----:B------:R-:W-:Y:S08]  /*0000*/  LDC R1, c[0x0][0x37c] ;  /* 0x0000df00ff017b82 */ /* 0x000ff00000000800 */
[----:B------:R-:W0:Y:S01]  /*0010*/  LDC R9, c[0x0][0x3a0] ;  /* 0x0000e800ff097b82 */ /* 0x000e220000000800 */
[----:B------:R-:W0:Y:S01]  /*0020*/  LDCU UR4, c[0x0][0x3b8] ;  /* 0x00007700ff0477ac */ /* 0x000e220008000800 */
[----:B------:R-:W1:Y:S06]  /*0030*/  LDCU.64 UR12, c[0x0][0x358] ;  /* 0x00006b00ff0c77ac */ /* 0x000e6c0008000a00 */
[----:B------:R-:W2:Y:S01]  /*0040*/  S2UR UR9, SR_CTAID.X ;  /* 0x00000000000979c3 */ /* 0x000ea20000002500 */
[----:B0-----:R-:W-:Y:S01]  /*0050*/  IMAD R6, R9, UR4, RZ ;  /* 0x0000000409067c24 */ /* 0x001fe2000f8e02ff */
[----:B------:R-:W-:-:S04]  /*0060*/  SHF.R.S32.HI R0, RZ, 0x1f, R9 ;  /* 0x0000001fff007819 */ /* 0x000fc80000011409 */
[----:B------:R-:W-:Y:S01]  /*0070*/  ISETP.GT.AND P0, PT, R6, R9, PT ;  /* 0x000000090600720c */ /* 0x000fe20003f04270 */
[----:B--2---:R-:W-:-:S12]  /*0080*/  IMAD R5, R0, UR9, RZ ;  /* 0x0000000900057c24 */ /* 0x004fd8000f8e02ff */
[----:B-1----:R-:W-:Y:S05]  /*0090*/  @P0 BRA `(.L_x_852) ;  /* 0x0000000c00040947 */ /* 0x002fea0003800000 */
[----:B------:R-:W0:Y:S01]  /*00a0*/  S2R R7, SR_TID.X ;  /* 0x0000000000077919 */ /* 0x000e220000002100 */
[----:B------:R-:W1:Y:S01]  /*00b0*/  LDCU.64 UR4, c[0x0][0x390] ;  /* 0x00007200ff0477ac */ /* 0x000e620008000a00 */
[----:B------:R-:W-:Y:S01]  /*00c0*/  IMAD.WIDE.U32 R2, R9, UR9, RZ ;  /* 0x0000000909027c25 */ /* 0x000fe2000f8e00ff */
[----:B------:R-:W-:Y:S03]  /*00d0*/  BSSY.RECONVERGENT B0, `(.L_x_853) ;  /* 0x000006f000007945 */ /* 0x000fe60003800200 */
[----:B------:R-:W-:Y:S02]  /*00e0*/  IMAD.IADD R3, R3, 0x1, R5 ;  /* 0x0000000103037824 */ /* 0x000fe400078e0205 */
[----:B------:R-:W-:-:S03]  /*00f0*/  IMAD.SHL.U32 R4, R2, 0x4, RZ ;  /* 0x0000000402047824 */ /* 0x000fc600078e00ff */
[----:B------:R-:W-:Y:S02]  /*0100*/  SHF.L.U64.HI R5, R2, 0x2, R3 ;  /* 0x0000000202057819 */ /* 0x000fe40000010203 */
[----:B-1----:R-:W-:-:S04]  /*0110*/  IADD3 R2, P1, PT, R4, UR4, RZ ;  /* 0x0000000404027c10 */ /* 0x002fc8000ff3e0ff */
[----:B------:R-:W-:Y:S02]  /*0120*/  IADD3.X R3, PT, PT, R5, UR5, RZ, P1, !PT ;  /* 0x0000000505037c10 */ /* 0x000fe40008ffe4ff */
[----:B0-----:R-:W-:-:S13]  /*0130*/  ISETP.GE.AND P0, PT, R7, R6, PT ;  /* 0x000000060700720c */ /* 0x001fda0003f06270 */
[----:B------:R-:W-:Y:S05]  /*0140*/  @P0 BRA `(.L_x_854) ;  /* 0x00000004009c0947 */ /* 0x000fea0003800000 */
[----:B------:R-:W-:Y:S01]  /*0150*/  LOP3.LUT R11, RZ, R7, RZ, 0x33, !PT ;  /* 0x00000007ff0b7212 */ /* 0x000fe200078e33ff */
[----:B------:R-:W-:Y:S01]  /*0160*/  BSSY.RECONVERGENT B1, `(.L_x_855) ;  /* 0x000002f000017945 */ /* 0x000fe20003800200 */
[----:B------:R-:W-:-:S03]  /*0170*/  IMAD.MOV.U32 R13, RZ, RZ, R7 ;  /* 0x000000ffff0d7224 */ /* 0x000fc600078e0007 */
[----:B------:R-:W-:-:S05]  /*0180*/  IMAD.IADD R11, R6, 0x1, R11 ;  /* 0x00000001060b7824 */ /* 0x000fca00078e020b */
        /* <DEDUP_REMOVED lines=8> */
.L_x_857:
        /* <DEDUP_REMOVED lines=36> */
.L_x_856:
[----:B------:R-:W-:Y:S05]  /*0450*/  BSYNC.RECONVERGENT B1 ;  /* 0x0000000000017941 */ /* 0x000fea0003800200 */
.L_x_855:
        /* <DEDUP_REMOVED lines=23> */
.L_x_859:
[----:B------:R-:W-:Y:S05]  /*05d0*/  BSYNC.RECONVERGENT B1 ;  /* 0x0000000000017941 */ /* 0x000fea0003800200 */
.L_x_858:
        /* <DEDUP_REMOVED lines=15> */
.L_x_861:
[----:B------:R-:W-:Y:S05]  /*06d0*/  BSYNC.RECONVERGENT B1 ;  /* 0x0000000000017941 */ /* 0x000fea0003800200 */
.L_x_860:
[----:B------:R-:W-:Y:S05]  /*06e0*/  @!P1 BRA `(.L_x_854) ;  /* 0x0000000000349947 */ /* 0x000fea0003800000 */
[----:B------:R-:W-:-:S04]  /*06f0*/  IMAD.WIDE.U32 R4, R13, 0x4, R4 ;  /* 0x000000040d047825 */ /* 0x000fc800078e0004 */
[----:B------:R-:W-:Y:S01]  /*0700*/  IMAD.MOV R0, RZ, RZ, -R0 ;  /* 0x000000ffff007224 */ /* 0x000fe200078e0a00 */
[----:B------:R-:W-:-:S04]  /*0710*/  IADD3 R8, P0, PT, R4, UR4, RZ ;  /* 0x0000000404087c10 */ /* 0x000fc8000ff1e0ff */
[----:B------:R-:W-:-:S09]  /*0720*/  IADD3.X R11, PT, PT, R5, UR5, RZ, P0, !PT ;  /* 0x00000005050b7c10 */ /* 0x000fd200087fe4ff */
.L_x_862:
        /* <DEDUP_REMOVED lines=9> */
.L_x_854:
[----:B------:R-:W-:Y:S05]  /*07c0*/  BSYNC.RECONVERGENT B0 ;  /* 0x0000000000007941 */ /* 0x000fea0003800200 */
.L_x_853:
[----:B------:R-:W-:-:S05]  /*07d0*/  IMAD.IADD R0, R6, 0x1, R7 ;  /* 0x0000000106007824 */ /* 0x000fca00078e0207 */
[----:B------:R-:W-:-:S13]  /*07e0*/  ISETP.GE.AND P0, PT, R0, R9, PT ;  /* 0x000000090000720c */ /* 0x000fda0003f06270 */
[----:B------:R-:W-:Y:S05]  /*07f0*/  @P0 EXIT ;  /* 0x000000000000094d */ /* 0x000fea0003800000 */
[----:B------:R-:W-:Y:S01]  /*0800*/  LOP3.LUT R6, RZ, R6, RZ, 0x33, !PT ;  /* 0x00000006ff067212 */ /* 0x000fe200078e33ff */
[----:B------:R-:W-:Y:S01]  /*0810*/  BSSY.RECONVERGENT B0, `(.L_x_863) ;  /* 0x0000022000007945 */ /* 0x000fe20003800200 */
[----:B------:R-:W-:-:S04]  /*0820*/  VIADDMNMX R4, R0, 0x400, R9, !PT ;  /* 0x0000040000047846 */ /* 0x000fc80007800109 */
[----:B------:R-:W-:-:S04]  /*0830*/  IADD3 R4, PT, PT, -R7, R4, R6 ;  /* 0x0000000407047210 */ /* 0x000fc80007ffe106 */
[C---:B------:R-:W-:Y:S02]  /*0840*/  ISETP.GE.U32.AND P0, PT, R4.reuse, 0x3c00, PT ;  /* 0x00003c000400780c */ /* 0x040fe40003f06070 */
[----:B------:R-:W-:-:S04]  /*0850*/  LEA.HI R10, R4, 0x1, RZ, 0x16 ;  /* 0x00000001040a7811 */ /* 0x000fc800078fb0ff */
[----:B------:R-:W-:-:S04]  /*0860*/  LOP3.LUT R11, R10, 0xf, RZ, 0xc0, !PT ;  /* 0x0000000f0a0b7812 */ /* 0x000fc800078ec0ff */
[----:B------:R-:W-:-:S03]  /*0870*/  ISETP.NE.AND P1, PT, R11, RZ, PT ;  /* 0x000000ff0b00720c */ /* 0x000fc60003f25270 */
[----:B------:R-:W-:Y:S10]  /*0880*/  @!P0 BRA `(.L_x_864) ;  /* 0x0000000000688947 */ /* 0x000ff40003800000 */
[----:B------:R-:W-:Y:S02]  /*0890*/  IADD3 R6, P0, PT, R2, 0x8000, RZ ;  /* 0x0000800002067810 */ /* 0x000fe40007f1e0ff */
[----:B------:R-:W-:-:S03]  /*08a0*/  LOP3.LUT R4, R10, 0x7ffff0, RZ, 0xc0, !PT ;  /* 0x007ffff00a047812 */ /* 0x000fc600078ec0ff */
[----:B------:R-:W-:Y:S02]  /*08b0*/  IMAD.X R7, RZ, RZ, R3, P0 ;  /* 0x000000ffff077224 */ /* 0x000fe400000e0603 */
[----:B------:R-:W-:-:S07]  /*08c0*/  IMAD.MOV R8, RZ, RZ, -R4 ;  /* 0x000000ffff087224 */ /* 0x000fce00078e0a04 */
.L_x_865:
        /* <DEDUP_REMOVED lines=22> */
.L_x_864:
[----:B------:R-:W-:Y:S05]  /*0a30*/  BSYNC.RECONVERGENT B0 ;  /* 0x0000000000007941 */ /* 0x000fea0003800200 */
.L_x_863:
        /* <DEDUP_REMOVED lines=17> */
.L_x_867:
[----:B------:R-:W-:Y:S05]  /*0b50*/  BSYNC.RECONVERGENT B0 ;  /* 0x0000000000007941 */ /* 0x000fea0003800200 */
.L_x_866:
        /* <DEDUP_REMOVED lines=14> */
.L_x_868:
[----:B------:R-:W-:-:S04]  /*0c40*/  IMAD.WIDE R4, R0, 0x4, R2 ;  /* 0x0000000400047825 */ /* 0x000fc800078e0202 */
[----:B------:R-:W-:Y:S01]  /*0c50*/  VIADD R6, R6, 0x1 ;  /* 0x0000000106067836 */ /* 0x000fe20000000000 */
[----:B------:R0:W-:Y:S01]  /*0c60*/  STG.E desc[UR12][R4.64], R7 ;  /* 0x0000000704007986 */ /* 0x0001e2000c10190c */
[----:B------:R-:W-:-:S03]  /*0c70*/  VIADD R0, R0, 0x400 ;  /* 0x0000040000007836 */ /* 0x000fc60000000000 */
[----:B------:R-:W-:-:S13]  /*0c80*/  ISETP.NE.AND P0, PT, R6, RZ, PT ;  /* 0x000000ff0600720c */ /* 0x000fda0003f05270 */
[----:B0-----:R-:W-:Y:S05]  /*0c90*/  @P0 BRA `(.L_x_868) ;  /* 0xfffffffc00e80947 */ /* 0x001fea000383ffff */
[----:B------:R-:W-:Y:S05]  /*0ca0*/  EXIT ;  /* 0x000000000000794d */ /* 0x000fea0003800000 */
.L_x_852:
[----:B------:R-:W0:Y:S01]  /*0cb0*/  S2R R2, SR_TID.X ;  /* 0x0000000000027919 */ /* 0x000e220000002100 */
[----:B------:R-:W1:Y:S01]  /*0cc0*/  S2UR UR5, SR_CgaCtaId ;  /* 0x00000000000579c3 */ /* 0x000e620000008800 */
[----:B------:R-:W2:Y:S01]  /*0cd0*/  LDCU UR8, c[0x0][0x398] ;  /* 0x00007300ff0877ac */ /* 0x000ea20008000800 */
[----:B------:R-:W-:Y:S01]  /*0ce0*/  BSSY.RECONVERGENT B0, `(.L_x_869) ;  /* 0x000015e000007945 */ /* 0x000fe20003800200 */
[----:B------:R-:W-:Y:S01]  /*0cf0*/  UMOV UR4, 0x400 ;  /* 0x0000040000047882 */ /* 0x000fe20000000000 */
[----:B------:R-:W3:Y:S04]  /*0d00*/  LDCU.64 UR10, c[0x0][0x380] ;  /* 0x00007000ff0a77ac */ /* 0x000ee80008000a00 */
[----:B------:R-:W4:Y:S01]  /*0d10*/  LDC R0, c[0x0][0x39c] ;  /* 0x0000e700ff007b82 */ /* 0x000f220000000800 */
[----:B--2---:R-:W-:-:S04]  /*0d20*/  USHF.R.S32.HI UR7, URZ, 0x1f, UR8 ;  /* 0x0000001fff077899 */ /* 0x004fc80008011408 */
[----:B------:R-:W-:Y:S02]  /*0d30*/  UIMAD UR7, UR7, UR9, URZ ;  /* 0x00000009070772a4 */ /* 0x000fe4000f8e02ff */
[----:B-1----:R-:W-:Y:S02]  /*0d40*/  ULEA UR6, UR5, UR4, 0x18 ;  /* 0x0000000405067291 */ /* 0x002fe4000f8ec0ff */
[----:B------:R-:W-:Y:S01]  /*0d50*/  UIMAD.WIDE.U32 UR4, UR9, UR8, URZ ;  /* 0x00000008090472a5 */ /* 0x000fe2000f8e00ff */
[----:B0-----:R-:W-:-:S03]  /*0d60*/  ISETP.NE.AND P0, PT, R2, RZ, PT ;  /* 0x000000ff0200720c */ /* 0x001fc60003f05270 */
[----:B------:R-:W-:Y:S01]  /*0d70*/  UIADD3 UR5, UPT, UPT, UR5, UR7, URZ ;  /* 0x0000000705057290 */ /* 0x000fe2000fffe0ff */
[----:B------:R-:W-:Y:S02]  /*0d80*/  IMAD.U32 R3, RZ, RZ, UR6 ;  /* 0x00000006ff037e24 */ /* 0x000fe4000f8e00ff */
[----:B------:R-:W-:-:S04]  /*0d90*/  IMAD.MOV.U32 R7, RZ, RZ, R2 ;  /* 0x000000ffff077224 */ /* 0x000fc800078e0002 */
[----:B------:R-:W-:Y:S02]  /*0da0*/  IMAD R10, R7, 0x4, R3 ;  /* 0x00000004070a7824 */ /* 0x000fe400078e0203 */
[----:B------:R-:W-:Y:S01]  /*0db0*/  IMAD.MOV.U32 R15, RZ, RZ, R7 ;  /* 0x000000ffff0f7224 */ /* 0x000fe200078e0007 */
[----:B------:R-:W-:Y:S04]  /*0dc0*/  @!P0 STS [UR6+0x90c4], RZ ;  /* 0x0090c4ffff008988 */ /* 0x000fe80008000806 */
[----:B------:R-:W-:Y:S01]  /*0dd0*/  @!P0 STS [UR6+0x90cc], RZ ;  /* 0x0090ccffff008988 */ /* 0x000fe20008000806 */
[----:B---3--:R-:W-:Y:S01]  /*0de0*/  ULEA UR6, UP0, UR4, UR10, 0x2 ;  /* 0x0000000a04067291 */ /* 0x008fe2000f8010ff */
[----:B------:R-:W-:Y:S01]  /*0df0*/  BAR.SYNC.DEFER_BLOCKING 0x0 ;  /* 0x0000000000007b1d */ /* 0x000fe20000010000 */
[----:B----4-:R-:W-:Y:S01]  /*0e00*/  ISETP.NE.AND P0, PT, R0, 0x1, PT ;  /* 0x000000010000780c */ /* 0x010fe20003f05270 */
[----:B------:R-:W-:-:S03]  /*0e10*/  USHF.L.U64.HI UR4, UR4, 0x2, UR5 ;  /* 0x0000000204047899 */ /* 0x000fc60008010205 */
[----:B------:R-:W-:Y:S01]  /*0e20*/  IMAD.U32 R4, RZ, RZ, UR6 ;  /* 0x00000006ff047e24 */ /* 0x000fe2000f8e00ff */
[----:B------:R-:W-:-:S06]  /*0e30*/  UIADD3.X UR4, UPT, UPT, UR4, UR11, URZ, UP0, !UPT ;  /* 0x0000000b04047290 */ /* 0x000fcc00087fe4ff */
[----:B------:R-:W-:Y:S02]  /*0e40*/  IMAD.U32 R5, RZ, RZ, UR4 ;  /* 0x00000004ff057e24 */ /* 0x000fe4000f8e00ff */
[----:B------:R-:W-:Y:S01]  /*0e50*/  IMAD.WIDE.U32 R8, R7, 0x4, R4 ;  /* 0x0000000407087825 */ /* 0x000fe200078e0004 */
[----:B------:R0:W-:Y:S04]  /*0e60*/  STS [R10+0x10a0], RZ ;  /* 0x0010a0ff0a007388 */ /* 0x0001e80000000800 */
[----:B------:R0:W-:Y:S01]  /*0e70*/  STS [R10+0x20a0], RZ ;  /* 0x0020a0ff0a007388 */ /* 0x0001e20000000800 */
[----:B------:R-:W-:Y:S06]  /*0e80*/  BAR.SYNC.DEFER_BLOCKING 0x0 ;  /* 0x0000000000007b1d */ /* 0x000fec0000010000 */
[----:B------:R-:W-:Y:S05]  /*0e90*/  @!P0 BRA `(.L_x_870) ;  /* 0x0000000c00a08947 */ /* 0x000fea0003800000 */
[----:B------:R-:W-:-:S13]  /*0ea0*/  ISETP.GE.AND P0, PT, R7, R6, PT ;  /* 0x000000060700720c */ /* 0x000fda0003f06270 */
[----:B------:R-:W-:Y:S05]  /*0eb0*/  @P0 BRA `(.L_x_871) ;  /* 0x0000001400000947 */ /* 0x000fea0003800000 */
[----:B------:R-:W-:Y:S01]  /*0ec0*/  LOP3.LUT R9, RZ, R7, RZ, 0x33, !PT ;  /* 0x00000007ff097212 */ /* 0x000fe200078e33ff */
[----:B------:R-:W-:Y:S04]  /*0ed0*/  BSSY.RECONVERGENT B1, `(.L_x_872) ;  /* 0x000007e000017945 */ /* 0x000fe80003800200 */
[----:B------:R-:W-:-:S05]  /*0ee0*/  IMAD.IADD R6, R6, 0x1, R9 ;  /* 0x0000000106067824 */ /* 0x000fca00078e0209 */
[C---:B------:R-:W-:Y:S02]  /*0ef0*/  ISETP.GE.U32.AND P1, PT, R6.reuse, 0x1c00, PT ;  /* 0x00001c000600780c */ /* 0x040fe40003f26070 */
[----:B------:R-:W-:-:S04]  /*0f00*/  LEA.HI R8, R6, 0x1, RZ, 0x16 ;  /* 0x0000000106087811 */ /* 0x000fc800078fb0ff */
[----:B------:R-:W-:-:S04]  /*0f10*/  LOP3.LUT R38, R8, 0x7, RZ, 0xc0, !PT ;  /* 0x0000000708267812 */ /* 0x000fc800078ec0ff */
[----:B------:R-:W-:-:S03]  /*0f20*/  ISETP.NE.AND P0, PT, R38, RZ, PT ;  /* 0x000000ff2600720c */ /* 0x000fc60003f05270 */
[----:B------:R-:W-:Y:S10]  /*0f30*/  @!P1 BRA `(.L_x_873) ;  /* 0x0000000400dc9947 */ /* 0x000ff40003800000 */
[C---:B------:R-:W-:Y:S01]  /*0f40*/  LOP3.LUT R11, R7.reuse, 0x1c00, RZ, 0xfc, !PT ;  /* 0x00001c00070b7812 */ /* 0x040fe200078efcff */
[CC--:B------:R-:W-:Y:S01]  /*0f50*/  IMAD R9, R7.reuse, R0.reuse, RZ ;  /* 0x0000000007097224 */ /* 0x0c0fe200078e02ff */
[C---:B------:R-:W-:Y:S02]  /*0f60*/  LOP3.LUT R13, R7.reuse, 0x1800, RZ, 0xfc, !PT ;  /* 0x00001800070d7812 */ /* 0x040fe400078efcff */
[----:B------:R-:W-:Y:S01]  /*0f70*/  LOP3.LUT R15, R7, 0x1000, RZ, 0xfc, !PT ;  /* 0x00001000070f7812 */ /* 0x000fe200078efcff */
[-C--:B------:R-:W-:Y:S01]  /*0f80*/  IMAD R11, R11, R0.reuse, RZ ;  /* 0x000000000b0b7224 */ /* 0x080fe200078e02ff */
        /* <DEDUP_REMOVED lines=8> */
[----:B0-----:R-:W-:Y:S01]  /*1010*/  LOP3.LUT R10, R8, 0x7ffff8, RZ, 0xc0, !PT ;  /* 0x007ffff8080a7812 */ /* 0x001fe200078ec0ff */
[----:B------:R-:W-:-:S02]  /*1020*/  IMAD R21, R21, R0, RZ ;  /* 0x0000000015157224 */ /* 0x000fc400078e02ff */
[----:B------:R-:W-:Y:S02]  /*1030*/  IMAD R23, R23, R0, RZ ;  /* 0x0000000017177224 */ /* 0x000fe400078e02ff */
[----:B------:R-:W-:-:S07]  /*1040*/  IMAD.MOV R10, RZ, RZ, -R10 ;  /* 0x000000ffff0a7224 */ /* 0x000fce00078e0a0a */
.L_x_874:
[----:B------:R-:W-:-:S04]  /*1050*/  IMAD.WIDE R26, R23, 0x4, R4 ;  /* 0x00000004171a7825 */ /* 0x000fc800078e0204 */
[--C-:B------:R-:W-:Y:S02]  /*1060*/  IMAD.WIDE R24, R9, 0x4, R4.reuse ;  /* 0x0000000409187825 */ /* 0x100fe400078e0204 */
[----:B------:R-:W2:Y:S02]  /*1070*/  LDG.E R26, desc[UR12][R26.64] ;  /* 0x0000000c1a1a7981 */ /* 0x000ea4000c1e1900 */
[--C-:B------:R-:W-:Y:S02]  /*1080*/  IMAD.WIDE R28, R21, 0x4, R4.reuse ;  /* 0x00000004151c7825 */ /* 0x100fe400078e0204 */
[----:B-1----:R0:W3:Y:S04]  /*1090*/  LDG.E R12, desc[UR12][R24.64] ;  /* 0x0000000c180c7981 */ /* 0x0020e8000c1e1900 */
[----:B------:R-:W4:Y:S01]  /*10a0*/  LDG.E R28, desc[UR12][R28.64] ;  /* 0x0000000c1c1c7981 */ /* 0x000f22000c1e1900 */
[----:B------:R-:W-:-:S04]  /*10b0*/  IMAD.WIDE R30, R19, 0x4, R4 ;  /* 0x00000004131e7825 */ /* 0x000fc800078e0204 */
[--C-:B------:R-:W-:Y:S02]  /*10c0*/  IMAD.WIDE R36, R13, 0x4, R4.reuse ;  /* 0x000000040d247825 */ /* 0x100fe400078e0204 */
[----:B------:R-:W5:Y:S02]  /*10d0*/  LDG.E R30, desc[UR12][R30.64] ;  /* 0x0000000c1e1e7981 */ /* 0x000f64000c1e1900 */
[--C-:B------:R-:W-:Y:S02]  /*10e0*/  IMAD.WIDE R32, R15, 0x4, R4.reuse ;  /* 0x000000040f207825 */ /* 0x100fe400078e0204 */
[----:B------:R-:W5:Y:S02]  /*10f0*/  LDG.E R36, desc[UR12][R36.64] ;  /* 0x0000000c24247981 */ /* 0x000f64000c1e1900 */
[--C-:B------:R-:W-:Y:S02]  /*1100*/  IMAD.WIDE R34, R17, 0x4, R4.reuse ;  /* 0x0000000411227825 */ /* 0x100fe400078e0204 */
[----:B------:R-:W5:Y:S02]  /*1110*/  LDG.E R32, desc[UR12][R32.64] ;  /* 0x0000000c20207981 */ /* 0x000f64000c1e1900 */
[----:B0-----:R-:W-:-:S02]  /*1120*/  IMAD.WIDE R24, R11, 0x4, R4 ;  /* 0x000000040b187825 */ /* 0x001fc400078e0204 */
        /* <DEDUP_REMOVED lines=12> */
[----:B--2---:R-:W0:Y:S08]  /*11f0*/  F2F.F16.F32 R26, R26 ;  /* 0x0000001a001a7304 */ /* 0x004e300000200800 */
[----:B---3--:R-:W1:Y:S08]  /*1200*/  F2F.F16.F32 R12, R12 ;  /* 0x0000000c000c7304 */ /* 0x008e700000200800 */
[----:B----4-:R-:W2:Y:S01]  /*1210*/  F2F.F16.F32 R28, R28 ;  /* 0x0000001c001c7304 */ /* 0x010ea20000200800 */
[----:B0-----:R-:W-:-:S07]  /*1220*/  PRMT R16, R26, 0x9910, RZ ;  /* 0x000099101a107816 */ /* 0x001fce00000000ff */
[----:B-----5:R-:W0:Y:S01]  /*1230*/  F2F.F16.F32 R20, R30 ;  /* 0x0000001e00147304 */ /* 0x020e220000200800 */
[----:B-1----:R-:W-:Y:S02]  /*1240*/  PRMT R14, R12, 0x9910, RZ ;  /* 0x000099100c0e7816 */ /* 0x002fe400000000ff */
[----:B------:R-:W-:-:S05]  /*1250*/  ISETP.GE.AND P1, PT, R16, RZ, PT ;  /* 0x000000ff1000720c */ /* 0x000fca0003f26270 */
[----:B------:R-:W1:Y:S01]  /*1260*/  F2F.F16.F32 R29, R36 ;  /* 0x00000024001d7304 */ /* 0x000e620000200800 */
[----:B--2---:R-:W-:-:S07]  /*1270*/  PRMT R18, R28, 0x9910, RZ ;  /* 0x000099101c127816 */ /* 0x004fce00000000ff */
[----:B------:R-:W2:Y:S01]  /*1280*/  F2F.F16.F32 R22, R32 ;  /* 0x0000002000167304 */ /* 0x000ea20000200800 */
[----:B------:R-:W-:Y:S02]  /*1290*/  ISETP.GE.AND P6, PT, R14, RZ, PT ;  /* 0x000000ff0e00720c */ /* 0x000fe40003fc6270 */
[----:B------:R-:W-:-:S05]  /*12a0*/  ISETP.GE.AND P2, PT, R18, RZ, PT ;  /* 0x000000ff1200720c */ /* 0x000fca0003f46270 */
[----:B------:R-:W3:Y:S08]  /*12b0*/  F2F.F16.F32 R27, R34 ;  /* 0x00000022001b7304 */ /* 0x000ef00000200800 */
[----:B------:R-:W4:Y:S01]  /*12c0*/  F2F.F16.F32 R24, R24 ;  /* 0x0000001800187304 */ /* 0x000f220000200800 */
[----:B0-----:R-:W-:Y:S02]  /*12d0*/  PRMT R14, R20, 0x9910, RZ ;  /* 0x00009910140e7816 */ /* 0x001fe400000000ff */
[----:B-1----:R-:W-:-:S02]  /*12e0*/  PRMT R25, R29, 0x9910, RZ ;  /* 0x000099101d197816 */ /* 0x002fc400000000ff */
[----:B--2---:R-:W-:Y:S02]  /*12f0*/  PRMT R16, R22, 0x9910, RZ ;  /* 0x0000991016107816 */ /* 0x004fe400000000ff */
[----:B------:R-:W-:Y:S02]  /*1300*/  @P1 LOP3.LUT R26, R26, 0x7fe0, RZ, 0xc, !PT ;  /* 0x00007fe01a1a1812 */ /* 0x000fe400078e0cff */
[----:B------:R-:W-:Y:S01]  /*1310*/  ISETP.GE.AND P3, PT, R14, RZ, PT ;  /* 0x000000ff0e00720c */ /* 0x000fe20003f66270 */
[----:B------:R-:W-:Y:S01]  /*1320*/  IMAD.MOV.U32 R14, RZ, RZ, R25 ;  /* 0x000000ffff0e7224 */ /* 0x000fe200078e0019 */
[----:B---3--:R-:W-:Y:S02]  /*1330*/  PRMT R18, R27, 0x9910, RZ ;  /* 0x000099101b127816 */ /* 0x008fe400000000ff */
[----:B------:R-:W-:Y:S02]  /*1340*/  ISETP.GE.AND P4, PT, R16, RZ, PT ;  /* 0x000000ff1000720c */ /* 0x000fe40003f86270 */
[----:B------:R-:W-:-:S02]  /*1350*/  @P6 LOP3.LUT R12, R12, 0x7fe0, RZ, 0xc, !PT ;  /* 0x00007fe00c0c6812 */ /* 0x000fc400078e0cff */
[----:B------:R-:W-:Y:S02]  /*1360*/  LOP3.LUT R16, R26, 0xffff, RZ, 0xc0, !PT ;  /* 0x0000ffff1a107812 */ /* 0x000fe400078ec0ff */
[----:B------:R-:W-:Y:S02]  /*1370*/  @P2 LOP3.LUT R28, R28, 0x7fe0, RZ, 0xc, !PT ;  /* 0x00007fe01c1c2812 */ /* 0x000fe400078e0cff */
[----:B----4-:R-:W-:Y:S02]  /*1380*/  PRMT R26, R24, 0x9910, RZ ;  /* 0x00009910181a7816 */ /* 0x010fe400000000ff */
[----:B------:R-:W-:Y:S02]  /*1390*/  ISETP.GE.AND P5, PT, R18, RZ, PT ;  /* 0x000000ff1200720c */ /* 0x000fe40003fa6270 */
[----:B------:R-:W-:Y:S02]  /*13a0*/  LOP3.LUT R12, R12, 0xffff, RZ, 0xc0, !PT ;  /* 0x0000ffff0c0c7812 */ /* 0x000fe400078ec0ff */
[----:B------:R-:W-:-:S02]  /*13b0*/  ISETP.GE.AND P6, PT, R14, RZ, PT ;  /* 0x000000ff0e00720c */ /* 0x000fc40003fc6270 */
[----:B------:R-:W-:Y:S02]  /*13c0*/  LOP3.LUT R18, R28, 0xffff, RZ, 0xc0, !PT ;  /* 0x0000ffff1c127812 */ /* 0x000fe400078ec0ff */
[----:B------:R-:W-:Y:S02]  /*13d0*/  ISETP.GE.AND P1, PT, R26, RZ, PT ;  /* 0x000000ff1a00720c */ /* 0x000fe40003f26270 */
[----:B------:R-:W-:Y:S02]  /*13e0*/  SHF.R.U32.HI R12, RZ, 0x5, R12 ;  /* 0x00000005ff0c7819 */ /* 0x000fe4000001160c */
[----:B------:R-:W-:Y:S02]  /*13f0*/  SHF.R.U32.HI R16, RZ, 0x5, R16 ;  /* 0x00000005ff107819 */ /* 0x000fe40000011610 */
[----:B------:R-:W-:Y:S01]  /*1400*/  SHF.R.U32.HI R18, RZ, 0x5, R18 ;  /* 0x00000005ff127819 */ /* 0x000fe20000011612 */
[----:B------:R-:W-:Y:S01]  /*1410*/  VIADD R14, R3, 0x10a0 ;  /* 0x000010a0030e7836 */ /* 0x000fe20000000000 */
[----:B------:R-:W-:-:S02]  /*1420*/  LOP3.LUT R25, R12, 0xffff, RZ, 0xc0, !PT ;  /* 0x0000ffff0c197812 */ /* 0x000fc400078ec0ff */
[----:B------:R-:W-:Y:S02]  /*1430*/  LOP3.LUT R31, R16, 0xffff, RZ, 0xc0, !PT ;  /* 0x0000ffff101f7812 */ /* 0x000fe400078ec0ff */
[----:B------:R-:W-:Y:S02]  /*1440*/  LOP3.LUT R33, R18, 0xffff, RZ, 0xc0, !PT ;  /* 0x0000ffff12217812 */ /* 0x000fe400078ec0ff */
[----:B------:R-:W-:Y:S01]  /*1450*/  @P3 LOP3.LUT R20, R20, 0x7fe0, RZ, 0xc, !PT ;  /* 0x00007fe014143812 */ /* 0x000fe200078e0cff */
[--C-:B------:R-:W-:Y:S01]  /*1460*/  IMAD R12, R25, 0x4, R14.reuse ;  /* 0x00000004190c7824 */ /* 0x100fe200078e020e */
[----:B------:R-:W-:Y:S01]  /*1470*/  @P4 LOP3.LUT R22, R22, 0x7fe0, RZ, 0xc, !PT ;  /* 0x00007fe016164812 */ /* 0x000fe200078e0cff */
[--C-:B------:R-:W-:Y:S01]  /*1480*/  IMAD R16, R31, 0x4, R14.reuse ;  /* 0x000000041f107824 */ /* 0x100fe200078e020e */
[----:B------:R-:W-:Y:S01]  /*1490*/  @P5 LOP3.LUT R27, R27, 0x7fe0, RZ, 0xc, !PT ;  /* 0x00007fe01b1b5812 */ /* 0x000fe200078e0cff */
[----:B------:R-:W-:Y:S01]  /*14a0*/  IMAD R18, R33, 0x4, R14 ;  /* 0x0000000421127824 */ /* 0x000fe200078e020e */
[----:B------:R-:W-:Y:S01]  /*14b0*/  @P6 LOP3.LUT R29, R29, 0x7fe0, RZ, 0xc, !PT ;  /* 0x00007fe01d1d6812 */ /* 0x000fe200078e0cff */
[----:B------:R0:W-:Y:S01]  /*14c0*/  ATOMS.POPC.INC.32 RZ, [R12+URZ] ;  /* 0x000000000cff7f8c */ /* 0x0001e2000d8000ff */
[----:B------:R-:W-:-:S02]  /*14d0*/  @P1 LOP3.LUT R24, R24, 0x7fe0, RZ, 0xc, !PT ;  /* 0x00007fe018181812 */ /* 0x000fc400078e0cff */
[----:B------:R-:W-:Y:S01]  /*14e0*/  LOP3.LUT R20, R20, 0xffff, RZ, 0xc0, !PT ;  /* 0x0000ffff14147812 */ /* 0x000fe200078ec0ff */
[----:B------:R1:W-:Y:S01]  /*14f0*/  ATOMS.POPC.INC.32 RZ, [R16+URZ] ;  /* 0x0000000010ff7f8c */ /* 0x0003e2000d8000ff */
[----:B------:R-:W-:Y:S02]  /*1500*/  LOP3.LUT R22, R22, 0xffff, RZ, 0xc0, !PT ;  /* 0x0000ffff16167812 */ /* 0x000fe400078ec0ff */
[----:B------:R-:W-:Y:S01]  /*1510*/  LOP3.LUT R27, R27, 0xffff, RZ, 0xc0, !PT ;  /* 0x0000ffff1b1b7812 */ /* 0x000fe200078ec0ff */
[----:B------:R2:W-:Y:S01]  /*1520*/  ATOMS.POPC.INC.32 RZ, [R18+URZ] ;  /* 0x0000000012ff7f8c */ /* 0x0005e2000d8000ff */
[----:B------:R-:W-:Y:S02]  /*1530*/  LOP3.LUT R29, R29, 0xffff, RZ, 0xc0, !PT ;  /* 0x0000ffff1d1d7812 */ /* 0x000fe400078ec0ff */
[----:B------:R-:W-:Y:S02]  /*1540*/  LOP3.LUT R24, R24, 0xffff, RZ, 0xc0, !PT ;  /* 0x0000ffff18187812 */ /* 0x000fe400078ec0ff */
[----:B0-----:R-:W-:-:S02]  /*1550*/  SHF.R.U32.HI R12, RZ, 0x5, R20 ;  /* 0x00000005ff0c7819 */ /* 0x001fc40000011614 */
[----:B-1----:R-:W-:Y:S02]  /*1560*/  SHF.R.U32.HI R16, RZ, 0x5, R22 ;  /* 0x00000005ff107819 */ /* 0x002fe40000011616 */
[----:B--2---:R-:W-:Y:S02]  /*1570*/  SHF.R.U32.HI R18, RZ, 0x5, R27 ;  /* 0x00000005ff127819 */ /* 0x004fe4000001161b */
[----:B------:R-:W-:Y:S02]  /*1580*/  SHF.R.U32.HI R20, RZ, 0x5, R29 ;  /* 0x00000005ff147819 */ /* 0x000fe4000001161d */
[----:B------:R-:W-:Y:S02]  /*1590*/  SHF.R.U32.HI R22, RZ, 0x5, R24 ;  /* 0x00000005ff167819 */ /* 0x000fe40000011618 */
[----:B------:R-:W-:Y:S02]  /*15a0*/  LOP3.LUT R25, R12, 0xffff, RZ, 0xc0, !PT ;  /* 0x0000ffff0c197812 */ /* 0x000fe400078ec0ff */
[----:B------:R-:W-:-:S02]  /*15b0*/  LOP3.LUT R27, R16, 0xffff, RZ, 0xc0, !PT ;  /* 0x0000ffff101b7812 */ /* 0x000fc400078ec0ff */
        /* <DEDUP_REMOVED lines=15> */
.L_x_873:
[----:B------:R-:W-:Y:S05]  /*16b0*/  BSYNC.RECONVERGENT B1 ;  /* 0x0000000000017941 */ /* 0x000fea0003800200 */
.L_x_872:
[----:B------:R-:W-:Y:S05]  /*16c0*/  @!P0 BRA `(.L_x_871) ;  /* 0x0000000800fc8947 */ /* 0x000fea0003800000 */
[----:B------:R-:W-:Y:S01]  /*16d0*/  ISETP.GE.U32.AND P0, PT, R38, 0x4, PT ;  /* 0x000000042600780c */ /* 0x000fe20003f06070 */
[----:B------:R-:W-:Y:S01]  /*16e0*/  BSSY.RECONVERGENT B1, `(.L_x_875) ;  /* 0x0000035000017945 */ /* 0x000fe20003800200 */
[----:B-1----:R-:W-:-:S11]  /*16f0*/  LOP3.LUT P4, R20, R8, 0x3, RZ, 0xc0, !PT ;  /* 0x0000000308147812 */ /* 0x002fd6000788c0ff */
[----:B------:R-:W-:Y:S05]  /*1700*/  @!P0 BRA `(.L_x_876) ;  /* 0x0000000000c88947 */ /* 0x000fea0003800000 */
[----:B------:R-:W-:-:S04]  /*1710*/  IMAD R9, R7, R0, RZ ;  /* 0x0000000007097224 */ /* 0x000fc800078e02ff */
[C-C-:B------:R-:W-:Y:S02]  /*1720*/  IMAD R13, R0.reuse, 0x800, R9.reuse ;  /* 0x00000800000d7824 */ /* 0x140fe400078e0209 */
[C---:B------:R-:W-:Y:S02]  /*1730*/  IMAD R11, R0.reuse, 0x400, R9 ;  /* 0x00000400000b7824 */ /* 0x040fe400078e0209 */
[----:B------:R-:W-:Y:S02]  /*1740*/  IMAD R15, R0, 0x400, R13 ;  /* 0x00000400000f7824 */ /* 0x000fe400078e020d */
[----:B------:R-:W-:-:S04]  /*1750*/  IMAD.WIDE R8, R9, 0x4, R4 ;  /* 0x0000000409087825 */ /* 0x000fc800078e0204 */
[--C-:B0-----:R-:W-:Y:S02]  /*1760*/  IMAD.WIDE R10, R11, 0x4, R4.reuse ;  /* 0x000000040b0a7825 */ /* 0x101fe400078e0204 */
[----:B------:R-:W2:Y:S02]  /*1770*/  LDG.E R8, desc[UR12][R8.64] ;  /* 0x0000000c08087981 */ /* 0x000ea4000c1e1900 */
[--C-:B------:R-:W-:Y:S02]  /*1780*/  IMAD.WIDE R12, R13, 0x4, R4.reuse ;  /* 0x000000040d0c7825 */ /* 0x100fe400078e0204 */
[----:B------:R-:W3:Y:S02]  /*1790*/  LDG.E R10, desc[UR12][R10.64] ;  /* 0x0000000c0a0a7981 */ /* 0x000ee4000c1e1900 */
[----:B------:R-:W-:Y:S02]  /*17a0*/  IMAD.WIDE R14, R15, 0x4, R4 ;  /* 0x000000040f0e7825 */ /* 0x000fe400078e0204 */
[----:B------:R-:W4:Y:S04]  /*17b0*/  LDG.E R12, desc[UR12][R12.64] ;  /* 0x0000000c0c0c7981 */ /* 0x000f28000c1e1900 */
[----:B------:R-:W5:Y:S01]  /*17c0*/  LDG.E R14, desc[UR12][R14.64] ;  /* 0x0000000c0e0e7981 */ /* 0x000f62000c1e1900 */
[----:B------:R-:W-:Y:S01]  /*17d0*/  VIADD R7, R7, 0x1000 ;  /* 0x0000100007077836 */ /* 0x000fe20000000000 */
[----:B--2---:R-:W0:Y:S08]  /*17e0*/  F2F.F16.F32 R16, R8 ;  /* 0x0000000800107304 */ /* 0x004e300000200800 */
[----:B---3--:R-:W1:Y:S08]  /*17f0*/  F2F.F16.F32 R17, R10 ;  /* 0x0000000a00117304 */ /* 0x008e700000200800 */
[----:B----4-:R-:W2:Y:S08]  /*1800*/  F2F.F16.F32 R18, R12 ;  /* 0x0000000c00127304 */ /* 0x010eb00000200800 */
[----:B-----5:R-:W3:Y:S01]  /*1810*/  F2F.F16.F32 R19, R14 ;  /* 0x0000000e00137304 */ /* 0x020ee20000200800 */
[----:B0-----:R-:W-:-:S02]  /*1820*/  PRMT R9, R16, 0x9910, RZ ;  /* 0x0000991010097816 */ /* 0x001fc400000000ff */
[----:B-1----:R-:W-:Y:S02]  /*1830*/  PRMT R11, R17, 0x9910, RZ ;  /* 0x00009910110b7816 */ /* 0x002fe400000000ff */
[----:B------:R-:W-:Y:S02]  /*1840*/  ISETP.GE.AND P0, PT, R9, RZ, PT ;  /* 0x000000ff0900720c */ /* 0x000fe40003f06270 */
[----:B--2---:R-:W-:Y:S02]  /*1850*/  PRMT R13, R18, 0x9910, RZ ;  /* 0x00009910120d7816 */ /* 0x004fe400000000ff */
[----:B------:R-:W-:Y:S02]  /*1860*/  ISETP.GE.AND P1, PT, R11, RZ, PT ;  /* 0x000000ff0b00720c */ /* 0x000fe40003f26270 */
[----:B------:R-:W-:Y:S02]  /*1870*/  ISETP.GE.AND P2, PT, R13, RZ, PT ;  /* 0x000000ff0d00720c */ /* 0x000fe40003f46270 */
[----:B---3--:R-:W-:-:S04]  /*1880*/  PRMT R8, R19, 0x9910, RZ ;  /* 0x0000991013087816 */ /* 0x008fc800000000ff */
        /* <DEDUP_REMOVED lines=26> */
.L_x_876:
[----:B------:R-:W-:Y:S05]  /*1a30*/  BSYNC.RECONVERGENT B1 ;  /* 0x0000000000017941 */ /* 0x000fea0003800200 */
.L_x_875:
[----:B------:R-:W-:Y:S05]  /*1a40*/  @!P4 BRA `(.L_x_871) ;  /* 0x00000008001cc947 */ /* 0x000fea0003800000 */
[----:B------:R-:W-:Y:S01]  /*1a50*/  ISETP.NE.AND P1, PT, R20, 0x1, PT ;  /* 0x000000011400780c */ /* 0x000fe20003f25270 */
[----:B------:R-:W-:Y:S01]  /*1a60*/  BSSY.RECONVERGENT B1, `(.L_x_877) ;  /* 0x000001d000017945 */ /* 0x000fe20003800200 */
[----:B------:R-:W-:-:S11]  /*1a70*/  LOP3.LUT P0, RZ, R6, 0x400, RZ, 0xc0, !PT ;  /* 0x0000040006ff7812 */ /* 0x000fd6000780c0ff */
[----:B------:R-:W-:Y:S05]  /*1a80*/  @!P1 BRA `(.L_x_878) ;  /* 0x0000000000689947 */ /* 0x000fea0003800000 */
[----:B-1----:R-:W-:-:S04]  /*1a90*/  IMAD R9, R7, R0, RZ ;  /* 0x0000000007097224 */ /* 0x002fc800078e02ff */
[----:B------:R-:W-:Y:S02]  /*1aa0*/  IMAD R11, R0, 0x400, R9 ;  /* 0x00000400000b7824 */ /* 0x000fe400078e0209 */
[----:B------:R-:W-:-:S04]  /*1ab0*/  IMAD.WIDE R8, R9, 0x4, R4 ;  /* 0x0000000409087825 */ /* 0x000fc800078e0204 */
[----:B0-----:R-:W-:Y:S02]  /*1ac0*/  IMAD.WIDE R10, R11, 0x4, R4 ;  /* 0x000000040b0a7825 */ /* 0x001fe400078e0204 */
[----:B------:R0:W2:Y:S04]  /*1ad0*/  LDG.E R8, desc[UR12][R8.64] ;  /* 0x0000000c08087981 */ /* 0x0000a8000c1e1900 */
[----:B------:R-:W3:Y:S01]  /*1ae0*/  LDG.E R10, desc[UR12][R10.64] ;  /* 0x0000000c0a0a7981 */ /* 0x000ee2000c1e1900 */
[----:B------:R-:W-:Y:S02]  /*1af0*/  VIADD R7, R7, 0x800 ;  /* 0x0000080007077836 */ /* 0x000fe40000000000 */
[----:B0-----:R-:W-:Y:S01]  /*1b00*/  VIADD R9, R3, 0x10a0 ;  /* 0x000010a003097836 */ /* 0x001fe20000000000 */
[----:B--2---:R-:W0:Y:S08]  /*1b10*/  F2F.F16.F32 R6, R8 ;  /* 0x0000000800067304 */ /* 0x004e300000200800 */
[----:B---3--:R-:W1:Y:S01]  /*1b20*/  F2F.F16.F32 R13, R10 ;  /* 0x0000000a000d7304 */ /* 0x008e620000200800 */
[----:B0-----:R-:W-:-:S04]  /*1b30*/  PRMT R12, R6, 0x9910, RZ ;  /* 0x00009910060c7816 */ /* 0x001fc800000000ff */
[----:B------:R-:W-:Y:S02]  /*1b40*/  ISETP.GE.AND P1, PT, R12, RZ, PT ;  /* 0x000000ff0c00720c */ /* 0x000fe40003f26270 */
[----:B-1----:R-:W-:-:S04]  /*1b50*/  PRMT R14, R13, 0x9910, RZ ;  /* 0x000099100d0e7816 */ /* 0x002fc800000000ff */
        /* <DEDUP_REMOVED lines=13> */
.L_x_878:
[----:B------:R-:W-:Y:S05]  /*1c30*/  BSYNC.RECONVERGENT B1 ;  /* 0x0000000000017941 */ /* 0x000fea0003800200 */
.L_x_877:
[----:B------:R-:W-:Y:S05]  /*1c40*/  @P0 BRA `(.L_x_871) ;  /* 0x00000004009c0947 */ /* 0x000fea0003800000 */
[----:B------:R-:W-:-:S04]  /*1c50*/  IMAD R7, R7, R0, RZ ;  /* 0x0000000007077224 */ /* 0x000fc800078e02ff */
[----:B------:R-:W-:-:S06]  /*1c60*/  IMAD.WIDE R4, R7, 0x4, R4 ;  /* 0x0000000407047825 */ /* 0x000fcc00078e0204 */
[----:B------:R-:W3:Y:S02]  /*1c70*/  LDG.E R4, desc[UR12][R4.64] ;  /* 0x0000000c04047981 */ /* 0x000ee4000c1e1900 */
[----:B---3--:R-:W2:Y:S02]  /*1c80*/  F2F.F16.F32 R0, R4 ;  /* 0x0000000400007304 */ /* 0x008ea40000200800 */
[----:B--2---:R-:W-:-:S04]  /*1c90*/  PRMT R6, R0, 0x9910, RZ ;  /* 0x0000991000067816 */ /* 0x004fc800000000ff */
        /* <DEDUP_REMOVED lines=8> */
.L_x_870:
        /* <DEDUP_REMOVED lines=9> */
[C---:B------:R-:W-:Y:S01]  /*1db0*/  ISETP.GE.U32.AND P0, PT, R7.reuse, R0, PT ;  /* 0x000000000700720c */ /* 0x040fe20003f06070 */
[--C-:B0-----:R-:W-:Y:S02]  /*1dc0*/  IMAD.IADD R10, R6, 0x1, -R0.reuse ;  /* 0x00000001060a7824 */ /* 0x101fe400078e0a00 */
        /* <DEDUP_REMOVED lines=9> */
[----:B------:R-:W-:-:S07]  /*1e60*/  VIADD R14, R3, 0x10a0 ;  /* 0x000010a0030e7836 */ /* 0x000fce0000000000 */
.L_x_881:
[----:B0-----:R-:W-:-:S04]  /*1e70*/  SHF.R.S64 R11, RZ, 0x1c, R15 ;  /* 0x0000001cff0b7819 */ /* 0x001fc8000000100f */
[----:B------:R-:W-:-:S04]  /*1e80*/  IADD3 R10, P2, PT, R6, R11, RZ ;  /* 0x0000000b060a7210 */ /* 0x000fc80007f5e0ff */
[----:B------:R-:W-:-:S05]  /*1e90*/  LEA.HI.X.SX32 R11, R15, R7, 0x4, P2 ;  /* 0x000000070f0b7211 */ /* 0x000fca00010f26ff */
[----:B------:R-:W2:Y:S01]  /*1ea0*/  LDG.E.128 R16, desc[UR12][R10.64] ;  /* 0x0000000c0a107981 */ /* 0x000ea2000c1e1d00 */
[----:B------:R-:W-:Y:S01]  /*1eb0*/  VIADD R15, R15, 0x400 ;  /* 0x000004000f0f7836 */ /* 0x000fe20000000000 */
[----:B--2---:R-:W0:Y:S08]  /*1ec0*/  F2F.F16.F32 R16, R16 ;  /* 0x0000001000107304 */ /* 0x004e300000200800 */
[----:B------:R-:W1:Y:S01]  /*1ed0*/  F2F.F16.F32 R17, R17 ;  /* 0x0000001100117304 */ /* 0x000e620000200800 */
[----:B0-----:R-:W-:-:S07]  /*1ee0*/  PRMT R0, R16, 0x9910, RZ ;  /* 0x0000991010007816 */ /* 0x001fce00000000ff */
[----:B------:R-:W0:Y:S01]  /*1ef0*/  F2F.F16.F32 R18, R18 ;  /* 0x0000001200127304 */ /* 0x000e220000200800 */
[----:B------:R-:W-:Y:S02]  /*1f00*/  ISETP.GE.AND P2, PT, R0, RZ, PT ;  /* 0x000000ff0000720c */ /* 0x000fe40003f46270 */
[----:B-1----:R-:W-:-:S05]  /*1f10*/  PRMT R13, R17, 0x9910, RZ ;  /* 0x00009910110d7816 */ /* 0x002fca00000000ff */
[----:B------:R-:W1:Y:S01]  /*1f20*/  F2F.F16.F32 R19, R19 ;  /* 0x0000001300137304 */ /* 0x000e620000200800 */
[----:B------:R-:W-:Y:S02]  /*1f30*/  ISETP.GE.AND P3, PT, R13, RZ, PT ;  /* 0x000000ff0d00720c */ /* 0x000fe40003f66270 */
[----:B0-----:R-:W-:-:S03]  /*1f40*/  PRMT R10, R18, 0x9910, RZ ;  /* 0x00009910120a7816 */ /* 0x001fc600000000ff */
[----:B------:R-:W-:Y:S02]  /*1f50*/  @P2 LOP3.LUT R16, R16, 0x7fe0, RZ, 0xc, !PT ;  /* 0x00007fe010102812 */ /* 0x000fe400078e0cff */
[----:B------:R-:W-:Y:S02]  /*1f60*/  ISETP.GE.AND P4, PT, R10, RZ, PT ;  /* 0x000000ff0a00720c */ /* 0x000fe40003f86270 */
[----:B------:R-:W-:Y:S02]  /*1f70*/  LOP3.LUT R0, R16, 0xffff, RZ, 0xc0, !PT ;  /* 0x0000ffff10007812 */ /* 0x000fe400078ec0ff */
[----:B-1----:R-:W-:Y:S02]  /*1f80*/  PRMT R11, R19, 0x9910, RZ ;  /* 0x00009910130b7816 */ /* 0x002fe400000000ff */
[----:B------:R-:W-:Y:S02]  /*1f90*/  @P3 LOP3.LUT R17, R17, 0x7fe0, RZ, 0xc, !PT ;  /* 0x00007fe011113812 */ /* 0x000fe400078e0cff */
[----:B------:R-:W-:-:S02]  /*1fa0*/  ISETP.GE.AND P5, PT, R11, RZ, PT ;  /* 0x000000ff0b00720c */ /* 0x000fc40003fa6270 */
[----:B------:R-:W-:Y:S02]  /*1fb0*/  LOP3.LUT R10, R17, 0xffff, RZ, 0xc0, !PT ;  /* 0x0000ffff110a7812 */ /* 0x000fe400078ec0ff */
[----:B------:R-:W-:Y:S02]  /*1fc0*/  SHF.R.U32.HI R0, RZ, 0x5, R0 ;  /* 0x00000005ff007819 */ /* 0x000fe40000011600 */
[----:B------:R-:W-:Y:S02]  /*1fd0*/  @P4 LOP3.LUT R18, R18, 0x7fe0, RZ, 0xc, !PT ;  /* 0x00007fe012124812 */ /* 0x000fe400078e0cff */
[----:B------:R-:W-:Y:S02]  /*1fe0*/  SHF.R.U32.HI R10, RZ, 0x5, R10 ;  /* 0x00000005ff0a7819 */ /* 0x000fe4000001160a */
[----:B------:R-:W-:Y:S02]  /*1ff0*/  LOP3.LUT R11, R18, 0xffff, RZ, 0xc0, !PT ;  /* 0x0000ffff120b7812 */ /* 0x000fe400078ec0ff */
[----:B------:R-:W-:-:S02]  /*2000*/  LOP3.LUT R0, R0, 0xffff, RZ, 0xc0, !PT ;  /* 0x0000ffff00007812 */ /* 0x000fc400078ec0ff */
[----:B------:R-:W-:Y:S02]  /*2010*/  @P5 LOP3.LUT R19, R19, 0x7fe0, RZ, 0xc, !PT ;  /* 0x00007fe013135812 */ /* 0x000fe400078e0cff */
[----:B------:R-:W-:Y:S01]  /*2020*/  SHF.R.U32.HI R11, RZ, 0x5, R11 ;  /* 0x00000005ff0b7819 */ /* 0x000fe2000001160b */
[--C-:B------:R-:W-:Y:S01]  /*2030*/  IMAD R0, R0, 0x4, R14.reuse ;  /* 0x0000000400007824 */ /* 0x100fe200078e020e */
[----:B------:R-:W-:Y:S02]  /*2040*/  LOP3.LUT R13, R19, 0xffff, RZ, 0xc0, !PT ;  /* 0x0000ffff130d7812 */ /* 0x000fe400078ec0ff */
[----:B------:R-:W-:Y:S02]  /*2050*/  LOP3.LUT R10, R10, 0xffff, RZ, 0xc0, !PT ;  /* 0x0000ffff0a0a7812 */ /* 0x000fe400078ec0ff */
[----:B------:R-:W-:Y:S01]  /*2060*/  SHF.R.U32.HI R13, RZ, 0x5, R13 ;  /* 0x00000005ff0d7819 */ /* 0x000fe2000001160d */
[----:B------:R0:W-:Y:S01]  /*2070*/  ATOMS.POPC.INC.32 RZ, [R0+URZ] ;  /* 0x0000000000ff7f8c */ /* 0x0001e2000d8000ff */
[----:B------:R-:W-:Y:S01]  /*2080*/  ISETP.GT.AND P2, PT, R12, R15, PT ;  /* 0x0000000f0c00720c */ /* 0x000fe20003f44270 */
[----:B------:R-:W-:Y:S01]  /*2090*/  IMAD R10, R10, 0x4, R14 ;  /* 0x000000040a0a7824 */ /* 0x000fe200078e020e */
[----:B------:R-:W-:-:S02]  /*20a0*/  LOP3.LUT R11, R11, 0xffff, RZ, 0xc0, !PT ;  /* 0x0000ffff0b0b7812 */ /* 0x000fc400078ec0ff */
[----:B------:R-:W-:Y:S02]  /*20b0*/  LOP3.LUT R13, R13, 0xffff, RZ, 0xc0, !PT ;  /* 0x0000ffff0d0d7812 */ /* 0x000fe400078ec0ff */
[----:B------:R0:W-:Y:S01]  /*20c0*/  ATOMS.POPC.INC.32 RZ, [R10+URZ] ;  /* 0x000000000aff7f8c */ /* 0x0001e2000d8000ff */
[--C-:B------:R-:W-:Y:S02]  /*20d0*/  IMAD R11, R11, 0x4, R14.reuse ;  /* 0x000000040b0b7824 */ /* 0x100fe400078e020e */
[----:B------:R-:W-:-:S03]  /*20e0*/  IMAD R13, R13, 0x4, R14 ;  /* 0x000000040d0d7824 */ /* 0x000fc600078e020e */
[----:B------:R0:W-:Y:S04]  /*20f0*/  ATOMS.POPC.INC.32 RZ, [R11+URZ] ;  /* 0x000000000bff7f8c */ /* 0x0001e8000d8000ff */
[----:B------:R0:W-:Y:S01]  /*2100*/  ATOMS.POPC.INC.32 RZ, [R13+URZ] ;  /* 0x000000000dff7f8c */ /* 0x0001e2000d8000ff */
[----:B------:R-:W-:Y:S05]  /*2110*/  @P2 BRA `(.L_x_881) ;  /* 0xfffffffc00542947 */ /* 0x000fea000383ffff */
.L_x_880:
[----:B------:R-:W-:Y:S05]  /*2120*/  BSYNC.RECONVERGENT B1 ;  /* 0x0000000000017941 */ /* 0x000fea0003800200 */
.L_x_879:
[----:B------:R-:W-:Y:S04]  /*2130*/  BSSY.RECONVERGENT B1, `(.L_x_882) ;  /* 0x000000c000017945 */ /* 0x000fe80003800200 */
[----:B------:R-:W-:Y:S05]  /*2140*/  @P0 BRA `(.L_x_883) ;  /* 0x0000000000280947 */ /* 0x000fea0003800000 */
[----:B------:R-:W0:Y:S02]  /*2150*/  LDG.E R8, desc[UR12][R8.64] ;  /* 0x0000000c08087981 */ /* 0x000e24000c1e1900 */
[----:B0-----:R-:W0:Y:S02]  /*2160*/  F2F.F16.F32 R0, R8 ;  /* 0x0000000800007304 */ /* 0x001e240000200800 */
[----:B0-----:R-:W-:-:S04]  /*2170*/  PRMT R6, R0, 0x9910, RZ ;  /* 0x0000991000067816 */ /* 0x001fc800000000ff */
[----:B------:R-:W-:-:S13]  /*2180*/  ISETP.GE.AND P0, PT, R6, RZ, PT ;  /* 0x000000ff0600720c */ /* 0x000fda0003f06270 */
[----:B------:R-:W-:-:S04]  /*2190*/  @P0 LOP3.LUT R0, R0, 0x7fe0, RZ, 0xc, !PT ;  /* 0x00007fe000000812 */ /* 0x000fc800078e0cff */
[----:B------:R-:W-:-:S04]  /*21a0*/  LOP3.LUT R0, R0, 0xffff, RZ, 0xc0, !PT ;  /* 0x0000ffff00007812 */ /* 0x000fc800078ec0ff */
[----:B------:R-:W-:-:S04]  /*21b0*/  SHF.R.U32.HI R0, RZ, 0x5, R0 ;  /* 0x00000005ff007819 */ /* 0x000fc80000011600 */
[----:B------:R-:W-:-:S05]  /*21c0*/  LOP3.LUT R0, R0, 0xffff, RZ, 0xc0, !PT ;  /* 0x0000ffff00007812 */ /* 0x000fca00078ec0ff */
[----:B------:R-:W-:-:S05]  /*21d0*/  IMAD R0, R0, 0x4, R3 ;  /* 0x0000000400007824 */ /* 0x000fca00078e0203 */
[----:B------:R1:W-:Y:S02]  /*21e0*/  ATOMS.POPC.INC.32 RZ, [R0+URZ+0x10a0] ;  /* 0x0010a00000ff7f8c */ /* 0x0003e4000d8000ff */
.L_x_883:
[----:B------:R-:W-:Y:S05]  /*21f0*/  BSYNC.RECONVERGENT B1 ;  /* 0x0000000000017941 */ /* 0x000fea0003800200 */
.L_x_882:
[----:B------:R-:W-:Y:S05]  /*2200*/  @P1 BRA `(.L_x_871) ;  /* 0x00000000002c1947 */ /* 0x000fea0003800000 */
[----:B------:R-:W-:-:S06]  /*2210*/  IMAD.WIDE R4, R21, 0x4, R4 ;  /* 0x0000000415047825 */ /* 0x000fcc00078e0204 */
[----:B------:R-:W0:Y:S02]  /*2220*/  LDG.E R4, desc[UR12][R4.64] ;  /* 0x0000000c04047981 */ /* 0x000e24000c1e1900 */
[----:B01----:R-:W0:Y:S02]  /*2230*/  F2F.F16.F32 R0, R4 ;  /* 0x0000000400007304 */ /* 0x003e240000200800 */
        /* <DEDUP_REMOVED lines=8> */
.L_x_871:
[----:B------:R-:W-:Y:S05]  /*22c0*/  BSYNC.RECONVERGENT B0 ;  /* 0x0000000000007941 */ /* 0x000fea0003800200 */
.L_x_869:
[----:B------:R-:W-:Y:S01]  /*22d0*/  BAR.SYNC.DEFER_BLOCKING 0x0 ;  /* 0x0000000000007b1d */ /* 0x000fe20000010000 */
[C---:B01----:R-:W-:Y:S01]  /*22e0*/  LEA.HI R10, R2.reuse, R2, RZ, 0x1b ;  /* 0x00000002020a7211 */ /* 0x043fe200078fd8ff */
[--C-:B--23--:R-:W-:Y:S02]  /*22f0*/  IMAD R0, R2, 0x4, R3.reuse ;  /* 0x0000000402007824 */ /* 0x10cfe400078e0203 */
[----:B------:R-:W-:Y:S02]  /*2300*/  IMAD.MOV.U32 R9, RZ, RZ, RZ ;  /* 0x000000ffff097224 */ /* 0x000fe400078e00ff */
[----:B------:R-:W-:Y:S01]  /*2310*/  IMAD R10, R10, 0x4, R3 ;  /* 0x000000040a0a7824 */ /* 0x000fe200078e0203 */
[----:B------:R0:W1:Y:S06]  /*2320*/  LDS R8, [R3+0x90cc] ;  /* 0x0090cc0003087984 */ /* 0x00006c0000000800 */
.L_x_888:
[----:B------:R-:W-:Y:S01]  /*2330*/  IMAD R11, R9, 0x1000, R0 ;  /* 0x00001000090b7824 */ /* 0x000fe200078e0200 */
[----:B------:R-:W-:Y:S05]  /*2340*/  WARPSYNC.ALL ;  /* 0x0000000000007948 */ /* 0x000fea0003800000 */
[----:B------:R-:W2:Y:S01]  /*2350*/  LDS R5, [R11+0x10a0] ;  /* 0x0010a0000b057984 */ /* 0x000ea20000000800 */
[----:B------:R-:W-:Y:S01]  /*2360*/  BAR.SYNC.DEFER_BLOCKING 0x0 ;  /* 0x0000000000007b1d */ /* 0x000fe20000010000 */
[----:B------:R-:W-:-:S05]  /*2370*/  ISETP.GT.U32.AND P0, PT, R2, 0x1f, PT ;  /* 0x0000001f0200780c */ /* 0x000fca0003f04070 */
[----:B--2---:R2:W-:Y:S02]  /*2380*/  STS [R10+0x10], R5 ;  /* 0x000010050a007388 */ /* 0x0045e40000000800 */
        /* <DEDUP_REMOVED lines=8> */
[----:B------:R-:W0:Y:S04]  /*2410*/  LDS R35, [R12+0x18] ;  /* 0x000018000c237984 */ /* 0x000e280000000800 */
        /* <DEDUP_REMOVED lines=9> */
[----:B------:R-:W2:Y:S01]  /*24b0*/  LDS R22, [R12+0x40] ;  /* 0x000040000c167984 */ /* 0x000ea20000000800 */
[----:B0-----:R-:W-:-:S03]  /*24c0*/  IADD3 R3, PT, PT, R35, R38, R40 ;  /* 0x0000002623037210 */ /* 0x001fc60007ffe028 */
[----:B------:R-:W-:Y:S04]  /*24d0*/  LDS R23, [R12+0x44] ;  /* 0x000044000c177984 */ /* 0x000fe80000000800 */
[----:B------:R-:W0:Y:S01]  /*24e0*/  LDS R24, [R12+0x48] ;  /* 0x000048000c187984 */ /* 0x000e220000000800 */
[----:B---3--:R-:W-:-:S03]  /*24f0*/  IADD3 R3, PT, PT, R14, R3, R13 ;  /* 0x000000030e037210 */ /* 0x008fc60007ffe00d */
[----:B------:R-:W-:Y:S04]  /*2500*/  LDS R25, [R12+0x4c] ;  /* 0x00004c000c197984 */ /* 0x000fe80000000800 */
[----:B------:R-:W3:Y:S01]  /*2510*/  LDS R26, [R12+0x50] ;  /* 0x000050000c1a7984 */ /* 0x000ee20000000800 */
[----:B----4-:R-:W-:-:S03]  /*2520*/  IADD3 R3, PT, PT, R16, R3, R15 ;  /* 0x0000000310037210 */ /* 0x010fc60007ffe00f */
[----:B------:R-:W-:Y:S04]  /*2530*/  LDS R27, [R12+0x54] ;  /* 0x000054000c1b7984 */ /* 0x000fe80000000800 */
[----:B------:R-:W4:Y:S01]  /*2540*/  LDS R28, [R12+0x58] ;  /* 0x000058000c1c7984 */ /* 0x000f220000000800 */
[----:B-----5:R-:W-:-:S03]  /*2550*/  IADD3 R3, PT, PT, R18, R3, R17 ;  /* 0x0000000312037210 */ /* 0x020fc60007ffe011 */
[----:B------:R-:W-:Y:S04]  /*2560*/  LDS R29, [R12+0x5c] ;  /* 0x00005c000c1d7984 */ /* 0x000fe80000000800 */
[----:B------:R-:W5:Y:S01]  /*2570*/  LDS R30, [R12+0x60] ;  /* 0x000060000c1e7984 */ /* 0x000f620000000800 */
[----:B-1----:R-:W-:-:S03]  /*2580*/  IADD3 R3, PT, PT, R20, R3, R19 ;  /* 0x0000000314037210 */ /* 0x002fc60007ffe013 */
[----:B------:R-:W-:Y:S04]  /*2590*/  LDS R31, [R12+0x64] ;  /* 0x000064000c1f7984 */ /* 0x000fe80000000800 */
[----:B------:R-:W1:Y:S01]  /*25a0*/  LDS R32, [R12+0x68] ;  /* 0x000068000c207984 */ /* 0x000e620000000800 */
[----:B--2---:R-:W-:-:S03]  /*25b0*/  IADD3 R4, PT, PT, R22, R3, R21 ;  /* 0x0000000316047210 */ /* 0x004fc60007ffe015 */
        /* <DEDUP_REMOVED lines=12> */
[----:B------:R-:W5:Y:S01]  /*2680*/  LDS R3, [R12+0x8c] ;  /* 0x00008c000c037984 */ /* 0x000f620000000800 */
[----:B-1----:R-:W-:-:S04]  /*2690*/  IADD3 R4, PT, PT, R32, R4, R31 ;  /* 0x0000000420047210 */ /* 0x002fc80007ffe01f */
[----:B--2---:R-:W-:-:S04]  /*26a0*/  IADD3 R4, PT, PT, R36, R4, R33 ;  /* 0x0000000424047210 */ /* 0x004fc80007ffe021 */
[----:B0-----:R-:W-:-:S04]  /*26b0*/  IADD3 R4, PT, PT, R39, R4, R34 ;  /* 0x0000000427047210 */ /* 0x001fc80007ffe022 */
[----:B---3--:R-:W-:-:S04]  /*26c0*/  IADD3 R4, PT, PT, R42, R4, R37 ;  /* 0x000000042a047210 */ /* 0x008fc80007ffe025 */
[----:B----4-:R-:W-:-:S05]  /*26d0*/  IADD3 R4, PT, PT, R44, R4, R41 ;  /* 0x000000042c047210 */ /* 0x010fca0007ffe029 */
[----:B-----5:R-:W-:Y:S01]  /*26e0*/  IMAD.IADD R46, R3, 0x1, R4 ;  /* 0x00000001032e7824 */ /* 0x020fe200078e0204 */
        /* <DEDUP_REMOVED lines=10> */
.L_x_1259:
        /* <DEDUP_REMOVED lines=55> */
[----:B---3--:R-:W-:-:S02]  /*2b00*/  IMAD.IADD R3, R36, 0x1, R33 ;  /* 0x0000000124037824 */ /* 0x008fc400078e0221 */
        /* <DEDUP_REMOVED lines=11> */
[----:B----4-:R-:W-:-:S02]  /*2bc0*/  IMAD.IADD R5, R44, 0x1, R41 ;  /* 0x000000012c057824 */ /* 0x010fc400078e0229 */
[----:B------:R0:W-:Y:S04]  /*2bd0*/  STS [R12+0x88], R41 ;  /* 0x000088290c007388 */ /* 0x0001e80000000800 */
[----:B------:R0:W-:Y:S04]  /*2be0*/  STS [R12+0x8c], R5 ;  /* 0x00008c050c007388 */ /* 0x0001e80000000800 */
[----:B--2---:R0:W-:Y:S02]  /*2bf0*/  @!P1 STS [R4+0x1090], R7 ;  /* 0x0010900704009388 */ /* 0x0041e40000000800 */
.L_x_884:
[----:B------:R-:W-:Y:S05]  /*2c00*/  WARPSYNC.ALL ;  /* 0x0000000000007948 */ /* 0x000fea0003800000 */
[----:B------:R-:W-:Y:S01]  /*2c10*/  BAR.SYNC.DEFER_BLOCKING 0x0 ;  /* 0x0000000000007b1d */ /* 0x000fe20000010000 */
[----:B------:R-:W-:-:S07]  /*2c20*/  PLOP3.LUT P0, PT, PT, PT, PT, 0x8, 0x80 ;  /* 0x000000000080781c */ /* 0x000fce0003f0e170 */
[----:B------:R-:W3:Y:S01]  /*2c30*/  S2UR UR5, SR_CgaCtaId ;  /* 0x00000000000579c3 */ /* 0x000ee20000008800 */
[----:B------:R-:W-:Y:S01]  /*2c40*/  UMOV UR4, 0x400 ;  /* 0x0000040000047882 */ /* 0x000fe20000000000 */
[----:B------:R-:W-:Y:S06]  /*2c50*/  BSSY.RECONVERGENT B0, `(.L_x_886) ;  /* 0x0000016000007945 */ /* 0x000fec0003800200 */
[----:B0-----:R-:W0:Y:S01]  /*2c60*/  LDC R21, c[0x0][0x3a0] ;  /* 0x0000e800ff157b82 */ /* 0x001e220000000800 */
[----:B--2---:R-:W1:Y:S01]  /*2c70*/  LDS R5, [R10+0x10] ;  /* 0x000010000a057984 */ /* 0x004e620000000800 */
[----:B---3--:R-:W-:-:S06]  /*2c80*/  ULEA UR4, UR5, UR4, 0x18 ;  /* 0x0000000405047291 */ /* 0x008fcc000f8ec0ff */
[----:B------:R-:W-:-:S05]  /*2c90*/  IMAD.U32 R3, RZ, RZ, UR4 ;  /* 0x00000004ff037e24 */ /* 0x000fca000f8e00ff */
[----:B------:R-:W2:Y:S01]  /*2ca0*/  LDS R7, [R3+0x1090] ;  /* 0x0010900003077984 */ /* 0x000ea20000000800 */
[----:B-1----:R-:W-:-:S05]  /*2cb0*/  IMAD.IADD R6, R5, 0x1, R8 ;  /* 0x0000000105067824 */ /* 0x002fca00078e0208 */
[----:B0-----:R-:W-:Y:S01]  /*2cc0*/  ISETP.GE.AND P1, PT, R6, R21, PT ;  /* 0x000000150600720c */ /* 0x001fe20003f26270 */
[----:B------:R0:W-:Y:S01]  /*2cd0*/  STS [R11+0x10a0], R6 ;  /* 0x0010a0060b007388 */ /* 0x0001e20000000800 */
[----:B--2---:R-:W-:Y:S01]  /*2ce0*/  IMAD.IADD R8, R7, 0x1, R8 ;  /* 0x0000000107087824 */ /* 0x004fe200078e0208 */
[----:B------:R-:W-:Y:S10]  /*2cf0*/  BAR.SYNC.DEFER_BLOCKING 0x0 ;  /* 0x0000000000007b1d */ /* 0x000ff40000010000 */
[----:B0-----:R-:W-:Y:S05]  /*2d00*/  @P1 BRA `(.L_x_887) ;  /* 0x0000000000281947 */ /* 0x001fea0003800000 */
[----:B------:R-:W-:Y:S01]  /*2d10*/  ISETP.NE.AND P1, PT, R2, 0x3ff, PT ;  /* 0x000003ff0200780c */ /* 0x000fe20003f25270 */
[----:B------:R-:W-:-:S12]  /*2d20*/  IMAD.MOV.U32 R4, RZ, RZ, R8 ;  /* 0x000000ffff047224 */ /* 0x000fd800078e0008 */
[----:B------:R-:W0:Y:S02]  /*2d30*/  @P1 LDS R4, [R11+0x10a4] ;  /* 0x0010a4000b041984 */ /* 0x000e240000000800 */
[----:B0-----:R-:W-:-:S13]  /*2d40*/  ISETP.GE.AND P1, PT, R4, R21, PT ;  /* 0x000000150400720c */ /* 0x001fda0003f26270 */
[----:B------:R-:W-:Y:S01]  /*2d50*/  @P1 IMAD.SHL.U32 R5, R9, 0x400, RZ ;  /* 0x0000040009051824 */ /* 0x000fe200078e00ff */
[----:B------:R-:W-:Y:S01]  /*2d60*/  @P1 PLOP3.LUT P0, PT, PT, PT, PT, 0x80, 0x8 ;  /* 0x000000000008181c */ /* 0x000fe20003f0f070 */
[----:B------:R-:W-:-:S03]  /*2d70*/  @P1 IMAD.IADD R6, R4, 0x1, -R6 ;  /* 0x0000000104061824 */ /* 0x000fc600078e0a06 */
[----:B------:R-:W-:Y:S02]  /*2d80*/  @P1 LOP3.LUT R4, R5, R2, RZ, 0xfc, !PT ;  /* 0x0000000205041212 */ /* 0x000fe400078efcff */
[----:B------:R0:W-:Y:S04]  /*2d90*/  @P1 STS [R3+0x90c8], R6 ;  /* 0x0090c80603001388 */ /* 0x0001e80000000800 */
[----:B------:R0:W-:Y:S03]  /*2da0*/  @P1 STS [R3+0x90c0], R4 ;  /* 0x0090c00403001388 */ /* 0x0001e60000000800 */
.L_x_887:
[----:B------:R-:W-:Y:S05]  /*2db0*/  BSYNC.RECONVERGENT B0 ;  /* 0x0000000000007941 */ /* 0x000fea0003800200 */
.L_x_886:
[----:B------:R-:W-:Y:S06]  /*2dc0*/  BAR.RED.OR.DEFER_BLOCKING 0x0, P0 ;  /* 0x0000000000007b1d */ /* 0x000fec0000014800 */
[----:B------:R-:W0:Y:S02]  /*2dd0*/  B2R.RESULT RZ, P0 ;  /* 0x0000000000ff731c */ /* 0x000e240000004000 */
[----:B0-----:R-:W-:-:S04]  /*2de0*/  SEL R4, RZ, 0x1, !P0 ;  /* 0x00000001ff047807 */ /* 0x001fc80004000000 */
[----:B------:R-:W-:Y:S01]  /*2df0*/  LOP3.LUT P0, RZ, R4, R9, RZ, 0xfc, !PT ;  /* 0x0000000904ff7212 */ /* 0x000fe2000780fcff */
[----:B------:R-:W-:-:S12]  /*2e00*/  VIADD R9, R9, 0x1 ;  /* 0x0000000109097836 */ /* 0x000fd80000000000 */
[----:B------:R-:W-:Y:S05]  /*2e10*/  @!P0 BRA `(.L_x_888) ;  /* 0xfffffff400448947 */ /* 0x000fea000383ffff */
[----:B------:R-:W0:Y:S01]  /*2e20*/  LDC.64 R4, c[0x0][0x398] ;  /* 0x0000e600ff047b82 */ /* 0x000e220000000a00 */
[----:B------:R-:W-:Y:S01]  /*2e30*/  SHF.R.S32.HI R22, RZ, 0x1f, R21 ;  /* 0x0000001fff167819 */ /* 0x000fe20000011415 */
[----:B------:R-:W1:Y:S01]  /*2e40*/  LDCU.64 UR4, c[0x0][0x380] ;  /* 0x00007000ff0477ac */ /* 0x000e620008000a00 */
[----:B------:R-:W-:-:S04]  /*2e50*/  IMAD.WIDE.U32 R8, R21, UR9, RZ ;  /* 0x0000000915087c25 */ /* 0x000fc8000f8e00ff */
[----:B------:R-:W-:Y:S01]  /*2e60*/  IMAD R11, R22, UR9, RZ ;  /* 0x00000009160b7c24 */ /* 0x000fe2000f8e02ff */
[----:B------:R-:W2:Y:S01]  /*2e70*/  LDC R18, c[0x0][0x3b8] ;  /* 0x0000ee00ff127b82 */ /* 0x000ea20000000800 */
[----:B------:R-:W-:Y:S02]  /*2e80*/  IMAD.MOV.U32 R19, RZ, RZ, RZ ;  /* 0x000000ffff137224 */ /* 0x000fe400078e00ff */
[----:B------:R-:W-:-:S05]  /*2e90*/  IMAD.IADD R11, R9, 0x1, R11 ;  /* 0x00000001090b7824 */ /* 0x000fca00078e020b */
[----:B------:R-:W3:Y:S01]  /*2ea0*/  LDC.64 R6, c[0x0][0x3c0] ;  /* 0x0000f000ff067b82 */ /* 0x000ee20000000a00 */
[----:B0-----:R-:W-:Y:S01]  /*2eb0*/  SHF.R.S32.HI R10, RZ, 0x1f, R4 ;  /* 0x0000001fff0a7819 */ /* 0x001fe20000011404 */
[----:B------:R-:W-:-:S04]  /*2ec0*/  IMAD.WIDE.U32 R12, R4, UR9, RZ ;  /* 0x00000009040c7c25 */ /* 0x000fc8000f8e00ff */
[----:B------:R-:W-:Y:S01]  /*2ed0*/  IMAD R9, R10, UR9, RZ ;  /* 0x000000090a097c24 */ /* 0x000fe2000f8e02ff */
[----:B--2---:R-:W-:Y:S01]  /*2ee0*/  SHF.R.S32.HI R17, RZ, 0x1f, R18 ;  /* 0x0000001fff117819 */ /* 0x004fe20000011412 */
[-C--:B------:R-:W-:Y:S02]  /*2ef0*/  IMAD R4, R11, R18.reuse, RZ ;  /* 0x000000120b047224 */ /* 0x080fe400078e02ff */
[----:B------:R-:W-:Y:S02]  /*2f00*/  IMAD.IADD R13, R13, 0x1, R9 ;  /* 0x000000010d0d7824 */ /* 0x000fe400078e0209 */
[----:B------:R-:W-:-:S03]  /*2f10*/  IMAD.WIDE.U32 R10, R8, R18, RZ ;  /* 0x00000012080a7225 */ /* 0x000fc600078e00ff */
[C---:B------:R-:W-:Y:S01]  /*2f20*/  SHF.L.U64.HI R13, R12.reuse, 0x2, R13 ;  /* 0x000000020c0d7819 */ /* 0x040fe2000001020d */
[----:B------:R-:W-:Y:S01]  /*2f30*/  IMAD R9, R17, R8, R4 ;  /* 0x0000000811097224 */ /* 0x000fe200078e0204 */
[----:B-1----:R-:W-:Y:S01]  /*2f40*/  LEA R8, P1, R12, UR4, 0x2 ;  /* 0x000000040c087c11 */ /* 0x002fe2000f8210ff */
[----:B------:R-:W-:Y:S01]  /*2f50*/  IMAD R15, R18, R21, RZ ;  /* 0x00000015120f7224 */ /* 0x000fe200078e02ff */
[C---:B---3--:R-:W-:Y:S01]  /*2f60*/  LEA R12, P0, R10.reuse, R6, 0x2 ;  /* 0x000000060a0c7211 */ /* 0x048fe200078010ff */
[----:B------:R-:W-:Y:S01]  /*2f70*/  IMAD.IADD R4, R11, 0x1, R9 ;  /* 0x000000010b047824 */ /* 0x000fe200078e0209 */
[----:B------:R-:W-:Y:S01]  /*2f80*/  IADD3.X R9, PT, PT, R13, UR5, RZ, P1, !PT ;  /* 0x000000050d097c10 */ /* 0x000fe20008ffe4ff */
[----:B------:R-:W-:Y:S05]  /*2f90*/  WARPSYNC.ALL ;  /* 0x0000000000007948 */ /* 0x000fea0003800000 */
[----:B------:R-:W-:Y:S01]  /*2fa0*/  LEA.HI.X R13, R10, R7, R4, 0x2, P0 ;  /* 0x000000070a0d7211 */ /* 0x000fe200000f1404 */
[----:B------:R-:W-:Y:S01]  /*2fb0*/  IMAD.WIDE.U32 R10, R2, 0x4, R8 ;  /* 0x00000004020a7825 */ /* 0x000fe200078e0008 */
[----:B------:R-:W-:Y:S01]  /*2fc0*/  ISETP.NE.AND P0, PT, R5, 0x1, PT ;  /* 0x000000010500780c */ /* 0x000fe20003f05270 */
[----:B------:R-:W-:Y:S06]  /*2fd0*/  BAR.SYNC.DEFER_BLOCKING 0x0 ;  /* 0x0000000000007b1d */ /* 0x000fec0000010000 */
[----:B------:R-:W-:Y:S01]  /*2fe0*/  BSSY.RECONVERGENT B0, `(.L_x_889) ;  /* 0x00002ce000007945 */ /* 0x000fe20003800200 */
[----:B------:R0:W1:Y:S05]  /*2ff0*/  LDS R14, [R3+0x90c0] ;  /* 0x0090c000030e7984 */ /* 0x00006a0000000800 */
[----:B0-----:R-:W-:Y:S05]  /*3000*/  @!P0 BRA `(.L_x_890) ;  /* 0x00000014005c8947 */ /* 0x001fea0003800000 */
[----:B------:R-:W-:Y:S01]  /*3010*/  ISETP.GE.AND P0, PT, R2, R15, PT ;  /* 0x0000000f0200720c */ /* 0x000fe20003f06270 */
[----:B------:R-:W2:-:S12]  /*3020*/  LDCU UR8, c[0x0][0x39c] ;  /* 0x00007380ff0877ac */ /* 0x000e980008000800 */
[----:B------:R-:W-:Y:S05]  /*3030*/  @P0 BRA `(.L_x_891) ;  /* 0x0000002c00200947 */ /* 0x000fea0003800000 */
[----:B------:R0:W3:Y:S01]  /*3040*/  LDS R28, [R3+0x90c8] ;  /* 0x0090c800031c7984 */ /* 0x0000e20000000800 */
[----:B------:R-:W-:Y:S01]  /*3050*/  LOP3.LUT R16, RZ, R2, RZ, 0x33, !PT ;  /* 0x00000002ff107212 */ /* 0x000fe200078e33ff */
[----:B------:R-:W-:Y:S04]  /*3060*/  BSSY.RECONVERGENT B1, `(.L_x_892) ;  /* 0x000005b000017945 */ /* 0x000fe80003800200 */
[----:B------:R-:W-:-:S05]  /*3070*/  IMAD.IADD R16, R15, 0x1, R16 ;  /* 0x000000010f107824 */ /* 0x000fca00078e0210 */
[----:B------:R-:W-:-:S04]  /*3080*/  LOP3.LUT R4, R16, 0xc00, RZ, 0xc0, !PT ;  /* 0x00000c0010047812 */ /* 0x000fc800078ec0ff */
[----:B------:R-:W-:Y:S01]  /*3090*/  ISETP.NE.AND P0, PT, R4, 0xc00, PT ;  /* 0x00000c000400780c */ /* 0x000fe20003f05270 */
[----:B------:R-:W-:-:S12]  /*30a0*/  IMAD.MOV.U32 R4, RZ, RZ, R2 ;  /* 0x000000ffff047224 */ /* 0x000fd800078e0002 */
[----:B0-----:R-:W-:Y:S05]  /*30b0*/  @!P0 BRA `(.L_x_893) ;  /* 0x0000000400548947 */ /* 0x001fea0003800000 */
[-C--:B------:R-:W-:Y:S01]  /*30c0*/  IMAD R17, R17, R21.reuse, RZ ;  /* 0x0000001511117224 */ /* 0x080fe200078e02ff */
[----:B------:R-:W-:Y:S01]  /*30d0*/  SHF.L.U64.HI R19, R2, 0x2, R19 ;  /* 0x0000000202137819 */ /* 0x000fe20000010213 */
[----:B------:R-:W-:-:S04]  /*30e0*/  IMAD.WIDE.U32 R20, R18, R21, RZ ;  /* 0x0000001512147225 */ /* 0x000fc800078e00ff */
[----:B------:R-:W-:-:S04]  /*30f0*/  IMAD R17, R22, R18, R17 ;  /* 0x0000001216117224 */ /* 0x000fc800078e0211 */
[----:B------:R-:W-:Y:S02]  /*3100*/  IMAD.IADD R4, R21, 0x1, R17 ;  /* 0x0000000115047824 */ /* 0x000fe400078e0211 */
[----:B------:R-:W-:Y:S02]  /*3110*/  IMAD.SHL.U32 R17, R2, 0x4, RZ ;  /* 0x0000000402117824 */ /* 0x000fe400078e00ff */
[----:B------:R-:W-:-:S04]  /*3120*/  IMAD.WIDE.U32 R20, R20, UR9, RZ ;  /* 0x0000000914147c25 */ /* 0x000fc8000f8e00ff */
[----:B------:R-:W-:Y:S01]  /*3130*/  IMAD R23, R4, UR9, RZ ;  /* 0x0000000904177c24 */ /* 0x000fe2000f8e02ff */
[----:B------:R-:W-:Y:S02]  /*3140*/  LEA R17, P0, R20, R17, 0x2 ;  /* 0x0000001114117211 */ /* 0x000fe400078010ff */
[----:B------:R-:W-:Y:S01]  /*3150*/  LEA.HI R4, R16, 0x1, RZ, 0x16 ;  /* 0x0000000110047811 */ /* 0x000fe200078fb0ff */
[----:B------:R-:W-:Y:S01]  /*3160*/  IMAD.IADD R18, R21, 0x1, R23 ;  /* 0x0000000115127824 */ /* 0x000fe200078e0217 */
[----:B------:R-:W-:Y:S02]  /*3170*/  IADD3 R21, P1, PT, R17, R6, RZ ;  /* 0x0000000611157210 */ /* 0x000fe40007f3e0ff */
[C---:B------:R-:W-:Y:S01]  /*3180*/  LOP3.LUT R6, R4.reuse, 0x3, RZ, 0xc0, !PT ;  /* 0x0000000304067812 */ /* 0x040fe200078ec0ff */
[----:B------:R-:W-:Y:S01]  /*3190*/  IMAD.SHL.U32 R17, R4, 0x400, RZ ;  /* 0x0000040004117824 */ /* 0x000fe200078e00ff */
[----:B------:R-:W-:Y:S01]  /*31a0*/  LEA.HI.X R20, R20, R19, R18, 0x2, P0 ;  /* 0x0000001314147211 */ /* 0x000fe200000f1412 */
[----:B------:R-:W-:-:S03]  /*31b0*/  IMAD R18, R2, R5, RZ ;  /* 0x0000000502127224 */ /* 0x000fc600078e02ff */
[----:B------:R-:W-:Y:S01]  /*31c0*/  LOP3.LUT R4, R2, 0xc00, R17, 0xf8, !PT ;  /* 0x00000c0002047812 */ /* 0x000fe200078ef811 */
[----:B------:R-:W-:Y:S02]  /*31d0*/  IMAD.X R20, R20, 0x1, R7, P1 ;  /* 0x0000000114147824 */ /* 0x000fe400008e0607 */
[----:B------:R-:W-:-:S07]  /*31e0*/  IMAD.MOV R17, RZ, RZ, -R6 ;  /* 0x000000ffff117224 */ /* 0x000fce00078e0a06 */
.L_x_898:
[----:B------:R-:W-:-:S05]  /*31f0*/  IMAD.WIDE R6, R18, 0x4, R8 ;  /* 0x0000000412067825 */ /* 0x000fca00078e0208 */
[----:B------:R0:W4:Y:S01]  /*3200*/  LDG.E R25, desc[UR12][R6.64] ;  /* 0x0000000c06197981 */ /* 0x000122000c1e1900 */
[----:B------:R-:W-:Y:S01]  /*3210*/  VIADD R17, R17, 0x1 ;  /* 0x0000000111117836 */ /* 0x000fe20000000000 */
[----:B------:R-:W-:Y:S04]  /*3220*/  BSSY.RECONVERGENT B2, `(.L_x_894) ;  /* 0x0000023000027945 */ /* 0x000fe80003800200 */
[----:B------:R-:W-:Y:S01]  /*3230*/  ISETP.NE.AND P2, PT, R17, RZ, PT ;  /* 0x000000ff1100720c */ /* 0x000fe20003f45270 */
[----:B0-----:R-:W-:Y:S02]  /*3240*/  IMAD.MOV.U32 R6, RZ, RZ, R21 ;  /* 0x000000ffff067224 */ /* 0x001fe400078e0015 */
[----:B------:R-:W-:Y:S01]  /*3250*/  IMAD.MOV.U32 R7, RZ, RZ, R20 ;  /* 0x000000ffff077224 */ /* 0x000fe200078e0014 */
[----:B----4-:R-:W0:Y:S02]  /*3260*/  F2F.F16.F32 R5, R25 ;  /* 0x0000001900057304 */ /* 0x010e240000200800 */
[----:B0-----:R-:W-:-:S04]  /*3270*/  PRMT R19, R5, 0x9910, RZ ;  /* 0x0000991005137816 */ /* 0x001fc800000000ff */
[----:B------:R-:W-:-:S13]  /*3280*/  ISETP.GE.AND P0, PT, R19, RZ, PT ;  /* 0x000000ff1300720c */ /* 0x000fda0003f06270 */
[----:B------:R-:W-:Y:S02]  /*3290*/  @P0 LOP3.LUT R5, R5, 0x7fe0, RZ, 0xc, !PT ;  /* 0x00007fe005050812 */ /* 0x000fe400078e0cff */
[----:B---3--:R-:W-:Y:S02]  /*32a0*/  ISETP.GT.AND P0, PT, R28, 0x800, PT ;  /* 0x000008001c00780c */ /* 0x008fe40003f04270 */
[----:B------:R-:W-:-:S04]  /*32b0*/  LOP3.LUT R5, R5, 0xffff, RZ, 0xc0, !PT ;  /* 0x0000ffff05057812 */ /* 0x000fc800078ec0ff */
[----:B------:R-:W-:-:S04]  /*32c0*/  SHF.R.U32.HI R5, RZ, 0x5, R5 ;  /* 0x00000005ff057819 */ /* 0x000fc80000011605 */
[----:B------:R-:W-:-:S04]  /*32d0*/  LOP3.LUT R5, R5, 0xffff, RZ, 0xc0, !PT ;  /* 0x0000ffff05057812 */ /* 0x000fc800078ec0ff */
[CC--:B-1----:R-:W-:Y:S02]  /*32e0*/  ISETP.GT.U32.AND P1, PT, R14.reuse, R5.reuse, PT ;  /* 0x000000050e00720c */ /* 0x0c2fe40003f24070 */
[----:B------:R-:W-:-:S11]  /*32f0*/  ISETP.NE.OR P0, PT, R14, R5, P0 ;  /* 0x000000050e00720c */ /* 0x000fd60000705670 */
[----:B------:R-:W-:Y:S05]  /*3300*/  @!P1 BRA `(.L_x_895) ;  /* 0x0000000000509947 */ /* 0x000fea0003800000 */
[----:B------:R-:W3:Y:S01]  /*3310*/  LDG.E R19, desc[UR12][R6.64] ;  /* 0x0000000c06137981 */ /* 0x000ee2000c1e1900 */
[----:B------:R-:W0:Y:S01]  /*3320*/  S2UR UR6, SR_CgaCtaId ;  /* 0x00000000000679c3 */ /* 0x000e220000008800 */
[----:B------:R-:W-:Y:S01]  /*3330*/  VOTEU.ANY UR7, UPT, PT ;  /* 0x0000000000077886 */ /* 0x000fe200038e0100 */
[----:B------:R-:W-:Y:S01]  /*3340*/  UMOV UR5, 0x400 ;  /* 0x0000040000057882 */ /* 0x000fe20000000000 */
[----:B------:R-:W1:Y:S01]  /*3350*/  S2R R5, SR_LANEID ;  /* 0x0000000000057919 */ /* 0x000e620000000000 */
[----:B------:R-:W1:Y:S01]  /*3360*/  FLO.U32 R22, UR7 ;  /* 0x0000000700167d00 */ /* 0x000e6200080e0000 */
[----:B------:R-:W-:Y:S01]  /*3370*/  UIADD3 UR4, UPT, UPT, UR5, 0x90cc, URZ ;  /* 0x000090cc05047890 */ /* 0x000fe2000fffe0ff */
[----:B------:R-:W4:Y:S01]  /*3380*/  S2R R20, SR_LTMASK ;  /* 0x0000000000147919 */ /* 0x000f220000003900 */
[----:B------:R-:W5:Y:S02]  /*3390*/  POPC R21, UR7 ;  /* 0x0000000700157d09 */ /* 0x000f640008000000 */
[----:B0-----:R-:W-:Y:S01]  /*33a0*/  ULEA UR4, UR6, UR4, 0x18 ;  /* 0x0000000406047291 */ /* 0x001fe2000f8ec0ff */
[----:B-1----:R-:W-:-:S02]  /*33b0*/  ISETP.EQ.U32.AND P1, PT, R22, R5, PT ;  /* 0x000000051600720c */ /* 0x002fc40003f22070 */
[----:B----4-:R-:W-:-:S04]  /*33c0*/  LOP3.LUT R23, R20, UR7, RZ, 0xc0, !PT ;  /* 0x0000000714177c12 */ /* 0x010fc8000f8ec0ff */
[----:B------:R-:W0:Y:S07]  /*33d0*/  POPC R20, R23 ;  /* 0x0000001700147309 */ /* 0x000e2e0000000000 */
[----:B-----5:R-:W1:Y:S01]  /*33e0*/  @P1 ATOMS.ADD R21, [UR4], R21 ;  /* 0x00000015ff15198c */ /* 0x020e620008000004 */
[----:B------:R-:W-:-:S04]  /*33f0*/  UIADD3 UR4, UPT, UPT, UR5, 0x90d0, URZ ;  /* 0x000090d005047890 */ /* 0x000fc8000fffe0ff */
[----:B------:R-:W-:Y:S01]  /*3400*/  ULEA UR4, UR6, UR4, 0x18 ;  /* 0x0000000406047291 */ /* 0x000fe2000f8ec0ff */
[----:B-1----:R-:W0:Y:S02]  /*3410*/  SHFL.IDX PT, R5, R21, R22, 0x1f ;  /* 0x00001f1615057589 */ /* 0x002e2400000e0000 */
[----:B0-----:R-:W-:-:S05]  /*3420*/  IMAD.IADD R5, R5, 0x1, R20 ;  /* 0x0000000105057824 */ /* 0x001fca00078e0214 */
[----:B------:R-:W-:-:S05]  /*3430*/  LEA R20, R5, UR4, 0x2 ;  /* 0x0000000405147c11 */ /* 0x000fca000f8e10ff */
[----:B---3--:R0:W-:Y:S02]  /*3440*/  STS [R20], R19 ;  /* 0x0000001314007388 */ /* 0x0081e40000000800 */
.L_x_895:
[----:B--2---:R-:W-:Y:S05]  /*3450*/  BSYNC.RECONVERGENT B2 ;  /* 0x0000000000027941 */ /* 0x004fea0003800200 */
.L_x_894:
[----:B------:R-:W-:Y:S04]  /*3460*/  BSSY.RECONVERGENT B2, `(.L_x_896) ;  /* 0x0000015000027945 */ /* 0x000fe80003800200 */
[----:B------:R-:W-:Y:S05]  /*3470*/  @P0 BRA `(.L_x_897) ;  /* 0x00000000004c0947 */ /* 0x000fea0003800000 */
[----:B------:R-:W2:Y:S01]  /*3480*/  LDG.E R23, desc[UR12][R6.64] ;  /* 0x0000000c06177981 */ /* 0x000ea2000c1e1900 */
[----:B------:R-:W1:Y:S01]  /*3490*/  S2UR UR5, SR_CgaCtaId ;  /* 0x00000000000579c3 */ /* 0x000e620000008800 */
[----:B------:R-:W-:Y:S01]  /*34a0*/  VOTEU.ANY UR6, UPT, PT ;  /* 0x0000000000067886 */ /* 0x000fe200038e0100 */
[----:B------:R-:W-:Y:S01]  /*34b0*/  UMOV UR4, 0x400 ;  /* 0x0000040000047882 */ /* 0x000fe20000000000 */
[----:B0-----:R-:W0:Y:S01]  /*34c0*/  S2R R20, SR_LANEID ;  /* 0x0000000000147919 */ /* 0x001e220000000000 */
[----:B------:R-:W0:Y:S01]  /*34d0*/  FLO.U32 R19, UR6 ;  /* 0x0000000600137d00 */ /* 0x000e2200080e0000 */
[----:B------:R-:W-:Y:S01]  /*34e0*/  UIADD3 UR4, UPT, UPT, UR4, 0x90c4, URZ ;  /* 0x000090c404047890 */ /* 0x000fe2000fffe0ff */
[----:B------:R-:W3:Y:S01]  /*34f0*/  S2R R21, SR_LTMASK ;  /* 0x0000000000157919 */ /* 0x000ee20000003900 */
[----:B------:R-:W4:Y:S02]  /*3500*/  POPC R5, UR6 ;  /* 0x0000000600057d09 */ /* 0x000f240008000000 */
[----:B-1----:R-:W-:Y:S01]  /*3510*/  ULEA UR4, UR5, UR4, 0x18 ;  /* 0x0000000405047291 */ /* 0x002fe2000f8ec0ff */
[----:B0-----:R-:W-:-:S02]  /*3520*/  ISETP.EQ.U32.AND P0, PT, R19, R20, PT ;  /* 0x000000141300720c */ /* 0x001fc40003f02070 */
[----:B---3--:R-:W-:-:S06]  /*3530*/  LOP3.LUT R21, R21, UR6, RZ, 0xc0, !PT ;  /* 0x0000000615157c12 */ /* 0x008fcc000f8ec0ff */
[----:B------:R-:W0:Y:S05]  /*3540*/  POPC R21, R21 ;  /* 0x0000001500157309 */ /* 0x000e2a0000000000 */
[----:B----4-:R-:W1:Y:S04]  /*3550*/  @P0 ATOMS.ADD R22, [UR4], R5 ;  /* 0x00000005ff16098c */ /* 0x010e680008000004 */
[----:B-1----:R-:W0:Y:S02]  /*3560*/  SHFL.IDX PT, R20, R22, R19, 0x1f ;  /* 0x00001f1316147589 */ /* 0x002e2400000e0000 */
[----:B0-----:R-:W-:-:S04]  /*3570*/  IMAD.IADD R20, R20, 0x1, R21 ;  /* 0x0000000114147824 */ /* 0x001fc800078e0215 */
[----:B------:R-:W-:-:S05]  /*3580*/  IMAD R20, R20, 0x4, R3 ;  /* 0x0000000414147824 */ /* 0x000fca00078e0203 */
[----:B------:R1:W-:Y:S04]  /*3590*/  STS [R20+0x2000], R25 ;  /* 0x0020001914007388 */ /* 0x0003e80000000800 */
[----:B--2---:R1:W-:Y:S02]  /*35a0*/  STS [R20], R23 ;  /* 0x0000001714007388 */ /* 0x0043e40000000800 */
.L_x_897:
[----:B------:R-:W-:Y:S05]  /*35b0*/  BSYNC.RECONVERGENT B2 ;  /* 0x0000000000027941 */ /* 0x000fea0003800200 */
.L_x_896:
[----:B------:R-:W-:Y:S01]  /*35c0*/  IADD3 R21, P0, PT, R6, 0x1000, RZ ;  /* 0x0000100006157810 */ /* 0x000fe20007f1e0ff */
[----:B------:R-:W-:-:S04]  /*35d0*/  IMAD.U32 R5, RZ, RZ, UR8 ;  /* 0x00000008ff057e24 */ /* 0x000fc8000f8e00ff */
[----:B01----:R-:W-:Y:S02]  /*35e0*/  IMAD.X R20, RZ, RZ, R7, P0 ;  /* 0x000000ffff147224 */ /* 0x003fe400000e0607 */
[----:B------:R-:W-:Y:S01]  /*35f0*/  IMAD R18, R5, 0x400, R18 ;  /* 0x0000040005127824 */ /* 0x000fe200078e0212 */
[----:B------:R-:W-:Y:S06]  /*3600*/  @P2 BRA `(.L_x_898) ;  /* 0xfffffff800f82947 */ /* 0x000fec000383ffff */
.L_x_893:
[----:B--2---:R-:W-:Y:S05]  /*3610*/  BSYNC.RECONVERGENT B1 ;  /* 0x0000000000017941 */ /* 0x004fea0003800200 */
.L_x_892:
[----:B------:R-:W-:-:S13]  /*3620*/  ISETP.GE.U32.AND P0, PT, R16, 0xc00, PT ;  /* 0x00000c001000780c */ /* 0x000fda0003f06070 */
[----:B------:R-:W-:Y:S05]  /*3630*/  @!P0 BRA `(.L_x_891) ;  /* 0x0000002400a08947 */ /* 0x000fea0003800000 */
[C---:B------:R-:W-:Y:S01]  /*3640*/  VIADD R6, R4.reuse, 0xc00 ;  /* 0x00000c0004067836 */ /* 0x040fe20000000000 */
[----:B------:R-:W-:Y:S01]  /*3650*/  BSSY.RECONVERGENT B1, `(.L_x_899) ;  /* 0x00000f1000017945 */ /* 0x000fe20003800200 */
[C---:B------:R-:W-:Y:S02]  /*3660*/  VIADD R16, R4.reuse, 0x800 ;  /* 0x0000080004107836 */ /* 0x040fe40000000000 */
[----:B------:R-:W-:Y:S02]  /*3670*/  VIADD R18, R4, 0x400 ;  /* 0x0000040004127836 */ /* 0x000fe40000000000 */
[-C--:B------:R-:W-:Y:S02]  /*3680*/  IMAD R17, R6, R5.reuse, RZ ;  /* 0x0000000506117224 */ /* 0x080fe400078e02ff */
[-C--:B------:R-:W-:Y:S02]  /*3690*/  IMAD R19, R16, R5.reuse, RZ ;  /* 0x0000000510137224 */ /* 0x080fe400078e02ff */
[----:B------:R-:W-:-:S02]  /*36a0*/  IMAD R21, R18, R5, RZ ;  /* 0x0000000512157224 */ /* 0x000fc400078e02ff */
[----:B------:R-:W-:-:S07]  /*36b0*/  IMAD R5, R4, R5, RZ ;  /* 0x0000000504057224 */ /* 0x000fce00078e02ff */
.L_x_916:
[----:B01234-:R-:W-:-:S04]  /*36c0*/  IMAD.WIDE R22, R5, 0x4, R8 ;  /* 0x0000000405167825 */ /* 0x01ffc800078e0208 */
[--C-:B------:R-:W-:Y:S02]  /*36d0*/  IMAD.WIDE R6, R21, 0x4, R8.reuse ;  /* 0x0000000415067825 */ /* 0x100fe400078e0208 */
[----:B------:R-:W2:Y:S02]  /*36e0*/  LDG.E R22, desc[UR12][R22.64] ;  /* 0x0000000c16167981 */ /* 0x000ea4000c1e1900 */
[--C-:B------:R-:W-:Y:S02]  /*36f0*/  IMAD.WIDE R24, R19, 0x4, R8.reuse ;  /* 0x0000000413187825 */ /* 0x100fe400078e0208 */
[----:B------:R-:W4:Y:S04]  /*3700*/  LDG.E R20, desc[UR12][R6.64] ;  /* 0x0000000c06147981 */ /* 0x000f28000c1e1900 */
[----:B------:R-:W5:Y:S01]  /*3710*/  LDG.E R18, desc[UR12][R24.64] ;  /* 0x0000000c18127981 */ /* 0x000f62000c1e1900 */
[----:B------:R-:W-:-:S05]  /*3720*/  IMAD.WIDE R26, R17, 0x4, R8 ;  /* 0x00000004111a7825 */ /* 0x000fca00078e0208 */
[----:B------:R-:W3:Y:S01]  /*3730*/  LDG.E R16, desc[UR12][R26.64] ;  /* 0x0000000c1a107981 */ /* 0x000ee2000c1e1900 */
[----:B------:R-:W-:Y:S01]  /*3740*/  BSSY.RECONVERGENT B2, `(.L_x_900) ;  /* 0x000003a000027945 */ /* 0x000fe20003800200 */
[----:B--2---:R-:W0:Y:S08]  /*3750*/  F2F.F16.F32 R29, R22 ;  /* 0x00000016001d7304 */ /* 0x004e300000200800 */
[----:B-----5:R-:W2:Y:S01]  /*3760*/  F2F.F16.F32 R31, R18 ;  /* 0x00000012001f7304 */ /* 0x020ea20000200800 */
[----:B0-----:R-:W-:-:S07]  /*3770*/  PRMT R23, R29, 0x9910, RZ ;  /* 0x000099101d177816 */ /* 0x001fce00000000ff */
[----:B----4-:R-:W0:Y:S01]  /*3780*/  F2F.F16.F32 R30, R20 ;  /* 0x00000014001e7304 */ /* 0x010e220000200800 */
[----:B------:R-:W-:Y:S02]  /*3790*/  ISETP.GE.AND P0, PT, R23, RZ, PT ;  /* 0x000000ff1700720c */ /* 0x000fe40003f06270 */
[----:B--2---:R-:W-:-:S05]  /*37a0*/  PRMT R7, R31, 0x9910, RZ ;  /* 0x000099101f077816 */ /* 0x004fca00000000ff */
[----:B---3--:R-:W2:Y:S01]  /*37b0*/  F2F.F16.F32 R32, R16 ;  /* 0x0000001000207304 */ /* 0x008ea20000200800 */
[----:B------:R-:W-:Y:S02]  /*37c0*/  ISETP.GE.AND P2, PT, R7, RZ, PT ;  /* 0x000000ff0700720c */ /* 0x000fe40003f46270 */
[----:B0-----:R-:W-:-:S03]  /*37d0*/  PRMT R6, R30, 0x9910, RZ ;  /* 0x000099101e067816 */ /* 0x001fc600000000ff */
[----:B------:R-:W-:Y:S02]  /*37e0*/  @P0 LOP3.LUT R29, R29, 0x7fe0, RZ, 0xc, !PT ;  /* 0x00007fe01d1d0812 */ /* 0x000fe400078e0cff */
[----:B------:R-:W-:Y:S02]  /*37f0*/  ISETP.GE.AND P1, PT, R6, RZ, PT ;  /* 0x000000ff0600720c */ /* 0x000fe40003f26270 */
[----:B------:R-:W-:Y:S02]  /*3800*/  LOP3.LUT R6, R29, 0xffff, RZ, 0xc0, !PT ;  /* 0x0000ffff1d067812 */ /* 0x000fe400078ec0ff */
[----:B--2---:R-:W-:Y:S02]  /*3810*/  PRMT R7, R32, 0x9910, RZ ;  /* 0x0000991020077816 */ /* 0x004fe400000000ff */
[----:B------:R-:W-:Y:S02]  /*3820*/  SHF.R.U32.HI R6, RZ, 0x5, R6 ;  /* 0x00000005ff067819 */ /* 0x000fe40000011606 */
[----:B------:R-:W-:-:S02]  /*3830*/  ISETP.GE.AND P3, PT, R7, RZ, PT ;  /* 0x000000ff0700720c */ /* 0x000fc40003f66270 */
[----:B------:R-:W-:Y:S02]  /*3840*/  @P2 LOP3.LUT R31, R31, 0x7fe0, RZ, 0xc, !PT ;  /* 0x00007fe01f1f2812 */ /* 0x000fe400078e0cff */
[----:B------:R-:W-:Y:S02]  /*3850*/  LOP3.LUT R23, R6, 0xffff, RZ, 0xc0, !PT ;  /* 0x0000ffff06177812 */ /* 0x000fe400078ec0ff */
[----:B------:R-:W-:Y:S02]  /*3860*/  LOP3.LUT R31, R31, 0xffff, RZ, 0xc0, !PT ;  /* 0x0000ffff1f1f7812 */ /* 0x000fe400078ec0ff */
[----:B------:R-:W-:Y:S02]  /*3870*/  @P1 LOP3.LUT R30, R30, 0x7fe0, RZ, 0xc, !PT ;  /* 0x00007fe01e1e1812 */ /* 0x000fe400078e0cff */
[----:B------:R-:W-:Y:S02]  /*3880*/  ISETP.GT.AND P0, PT, R28, 0x800, PT ;  /* 0x000008001c00780c */ /* 0x000fe40003f04270 */
[----:B-1----:R-:W-:-:S02]  /*3890*/  ISETP.GT.U32.AND P1, PT, R14, R23, PT ;  /* 0x000000170e00720c */ /* 0x002fc40003f24070 */
[----:B------:R-:W-:Y:S02]  /*38a0*/  SHF.R.U32.HI R6, RZ, 0x5, R31 ;  /* 0x00000005ff067819 */ /* 0x000fe4000001161f */
[----:B------:R-:W-:Y:S02]  /*38b0*/  LOP3.LUT R7, R30, 0xffff, RZ, 0xc0, !PT ;  /* 0x0000ffff1e077812 */ /* 0x000fe400078ec0ff */
[----:B------:R-:W-:Y:S02]  /*38c0*/  @P3 LOP3.LUT R32, R32, 0x7fe0, RZ, 0xc, !PT ;  /* 0x00007fe020203812 */ /* 0x000fe400078e0cff */
[----:B------:R-:W-:Y:S02]  /*38d0*/  ISETP.NE.OR P6, PT, R14, R23, P0 ;  /* 0x000000170e00720c */ /* 0x000fe400007c5670 */
[----:B------:R-:W-:Y:S02]  /*38e0*/  LOP3.LUT R23, R6, 0xffff, RZ, 0xc0, !PT ;  /* 0x0000ffff06177812 */ /* 0x000fe400078ec0ff */
[----:B------:R-:W-:-:S02]  /*38f0*/  SHF.R.U32.HI R7, RZ, 0x5, R7 ;  /* 0x00000005ff077819 */ /* 0x000fc40000011607 */
[----:B------:R-:W-:Y:S02]  /*3900*/  LOP3.LUT R6, R32, 0xffff, RZ, 0xc0, !PT ;  /* 0x0000ffff20067812 */ /* 0x000fe400078ec0ff */
[----:B------:R-:W-:Y:S02]  /*3910*/  LOP3.LUT R7, R7, 0xffff, RZ, 0xc0, !PT ;  /* 0x0000ffff07077812 */ /* 0x000fe400078ec0ff */
[----:B------:R-:W-:Y:S02]  /*3920*/  SHF.R.U32.HI R6, RZ, 0x5, R6 ;  /* 0x00000005ff067819 */ /* 0x000fe40000011606 */
[CC--:B------:R-:W-:Y:S02]  /*3930*/  ISETP.GT.U32.AND P5, PT, R14.reuse, R7.reuse, PT ;  /* 0x000000070e00720c */ /* 0x0c0fe40003fa4070 */
[----:B------:R-:W-:Y:S02]  /*3940*/  ISETP.NE.OR P4, PT, R14, R7, P0 ;  /* 0x000000070e00720c */ /* 0x000fe40000785670 */
[----:B------:R-:W-:Y:S01]  /*3950*/  LOP3.LUT R29, R6, 0xffff, RZ, 0xc0, !PT ;  /* 0x0000ffff061d7812 */ /* 0x000fe200078ec0ff */
[----:B------:R-:W-:Y:S01]  /*3960*/  IMAD.WIDE.U32 R6, R4, 0x4, R12 ;  /* 0x0000000404067825 */ /* 0x000fe200078e000c */
[----:B------:R-:W-:-:S02]  /*3970*/  ISETP.GT.U32.AND P3, PT, R14, R23, PT ;  /* 0x000000170e00720c */ /* 0x000fc40003f64070 */
[----:B------:R-:W-:Y:S01]  /*3980*/  ISETP.NE.OR P2, PT, R14, R23, P0 ;  /* 0x000000170e00720c */ /* 0x000fe20000745670 */
[----:B------:R-:W-:-:S12]  /*3990*/  @!P1 BRA `(.L_x_901) ;  /* 0x0000000000509947 */ /* 0x000fd80003800000 */
[----:B------:R-:W2:Y:S01]  /*39a0*/  LDG.E R24, desc[UR12][R6.64] ;  /* 0x0000000c06187981 */ /* 0x000ea2000c1e1900 */
[----:B------:R-:W0:Y:S01]  /*39b0*/  S2UR UR6, SR_CgaCtaId ;  /* 0x00000000000679c3 */ /* 0x000e220000008800 */
[----:B------:R-:W-:Y:S01]  /*39c0*/  VOTEU.ANY UR7, UPT, PT ;  /* 0x0000000000077886 */ /* 0x000fe200038e0100 */
[----:B------:R-:W-:Y:S01]  /*39d0*/  UMOV UR4, 0x400 ;  /* 0x0000040000047882 */ /* 0x000fe20000000000 */
[----:B------:R-:W1:Y:S01]  /*39e0*/  S2R R23, SR_LANEID ;  /* 0x0000000000177919 */ /* 0x000e620000000000 */
[----:B------:R-:W1:Y:S01]  /*39f0*/  FLO.U32 R26, UR7 ;  /* 0x00000007001a7d00 */ /* 0x000e6200080e0000 */
[----:B------:R-:W-:Y:S01]  /*3a00*/  UIADD3 UR5, UPT, UPT, UR4, 0x90cc, URZ ;  /* 0x000090cc04057890 */ /* 0x000fe2000fffe0ff */
[----:B------:R-:W3:Y:S01]  /*3a10*/  S2R R27, SR_LTMASK ;  /* 0x00000000001b7919 */ /* 0x000ee20000003900 */
[----:B------:R-:W-:Y:S01]  /*3a20*/  UIADD3 UR4, UPT, UPT, UR4, 0x90d0, URZ ;  /* 0x000090d004047890 */ /* 0x000fe2000fffe0ff */
[----:B------:R-:W4:Y:S01]  /*3a30*/  POPC R25, UR7 ;  /* 0x0000000700197d09 */ /* 0x000f220008000000 */
[----:B0-----:R-:W-:-:S02]  /*3a40*/  ULEA UR5, UR6, UR5, 0x18 ;  /* 0x0000000506057291 */ /* 0x001fc4000f8ec0ff */
[----:B------:R-:W-:Y:S01]  /*3a50*/  ULEA UR4, UR6, UR4, 0x18 ;  /* 0x0000000406047291 */ /* 0x000fe2000f8ec0ff */
[----:B-1----:R-:W-:Y:S02]  /*3a60*/  ISETP.EQ.U32.AND P1, PT, R26, R23, PT ;  /* 0x000000171a00720c */ /* 0x002fe40003f22070 */
[----:B---3--:R-:W-:-:S04]  /*3a70*/  LOP3.LUT R27, R27, UR7, RZ, 0xc0, !PT ;  /* 0x000000071b1b7c12 */ /* 0x008fc8000f8ec0ff */
[----:B------:R-:W0:Y:S07]  /*3a80*/  POPC R30, R27 ;  /* 0x0000001b001e7309 */ /* 0x000e2e0000000000 */
[----:B----4-:R-:W1:Y:S04]  /*3a90*/  @P1 ATOMS.ADD R25, [UR5], R25 ;  /* 0x00000019ff19198c */ /* 0x010e680008000005 */
[----:B-1----:R-:W0:Y:S02]  /*3aa0*/  SHFL.IDX PT, R23, R25, R26, 0x1f ;  /* 0x00001f1a19177589 */ /* 0x002e2400000e0000 */
[----:B0-----:R-:W-:-:S05]  /*3ab0*/  IMAD.IADD R23, R23, 0x1, R30 ;  /* 0x0000000117177824 */ /* 0x001fca00078e021e */
[----:B------:R-:W-:-:S05]  /*3ac0*/  LEA R23, R23, UR4, 0x2 ;  /* 0x0000000417177c11 */ /* 0x000fca000f8e10ff */
[----:B--2---:R0:W-:Y:S02]  /*3ad0*/  STS [R23], R24 ;  /* 0x0000001817007388 */ /* 0x0041e40000000800 */
.L_x_901:
[----:B------:R-:W-:Y:S05]  /*3ae0*/  BSYNC.RECONVERGENT B2 ;  /* 0x0000000000027941 */ /* 0x000fea0003800200 */
.L_x_900:
[----:B------:R-:W-:Y:S01]  /*3af0*/  BSSY.RECONVERGENT B2, `(.L_x_902) ;  /* 0x0000017000027945 */ /* 0x000fe20003800200 */
[CC--:B------:R-:W-:Y:S02]  /*3b00*/  ISETP.GT.U32.AND P1, PT, R14.reuse, R29.reuse, PT ;  /* 0x0000001d0e00720c */ /* 0x0c0fe40003f24070 */
[----:B------:R-:W-:Y:S01]  /*3b10*/  ISETP.NE.OR P0, PT, R14, R29, P0 ;  /* 0x0000001d0e00720c */ /* 0x000fe20000705670 */
[----:B------:R-:W-:-:S12]  /*3b20*/  @P6 BRA `(.L_x_903) ;  /* 0x00000000004c6947 */ /* 0x000fd80003800000 */
        /* <DEDUP_REMOVED lines=19> */
.L_x_903:
[----:B------:R-:W-:Y:S05]  /*3c60*/  BSYNC.RECONVERGENT B2 ;  /* 0x0000000000027941 */ /* 0x000fea0003800200 */
.L_x_902:
[----:B------:R-:W-:Y:S04]  /*3c70*/  BSSY.RECONVERGENT B2, `(.L_x_904) ;  /* 0x0000016000027945 */ /* 0x000fe80003800200 */
[----:B------:R-:W-:Y:S05]  /*3c80*/  @!P5 BRA `(.L_x_905) ;  /* 0x000000000050d947 */ /* 0x000fea0003800000 */
[----:B01----:R-:W2:Y:S01]  /*3c90*/  LDG.E R23, desc[UR12][R6.64+0x1000] ;  /* 0x0010000c06177981 */ /* 0x003ea2000c1e1900 */
        /* <DEDUP_REMOVED lines=19> */
.L_x_905:
[----:B------:R-:W-:Y:S05]  /*3dd0*/  BSYNC.RECONVERGENT B2 ;  /* 0x0000000000027941 */ /* 0x000fea0003800200 */
.L_x_904:
[----:B------:R-:W-:Y:S04]  /*3de0*/  BSSY.RECONVERGENT B2, `(.L_x_906) ;  /* 0x0000015000027945 */ /* 0x000fe80003800200 */
[----:B------:R-:W-:Y:S05]  /*3df0*/  @P4 BRA `(.L_x_907) ;  /* 0x00000000004c4947 */ /* 0x000fea0003800000 */
[----:B-1----:R-:W3:Y:S01]  /*3e00*/  LDG.E R30, desc[UR12][R6.64+0x1000] ;  /* 0x0010000c061e7981 */ /* 0x002ee2000c1e1900 */
[----:B------:R-:W1:Y:S01]  /*3e10*/  S2UR UR5, SR_CgaCtaId ;  /* 0x00000000000579c3 */ /* 0x000e620000008800 */
[----:B------:R-:W-:Y:S01]  /*3e20*/  VOTEU.ANY UR6, UPT, PT ;  /* 0x0000000000067886 */ /* 0x000fe200038e0100 */
[----:B------:R-:W-:Y:S01]  /*3e30*/  UMOV UR4, 0x400 ;  /* 0x0000040000047882 */ /* 0x000fe20000000000 */
[----:B--2---:R-:W2:Y:S01]  /*3e40*/  S2R R22, SR_LANEID ;  /* 0x0000000000167919 */ /* 0x004ea20000000000 */
[----:B------:R-:W2:Y:S01]  /*3e50*/  FLO.U32 R25, UR6 ;  /* 0x0000000600197d00 */ /* 0x000ea200080e0000 */
[----:B------:R-:W-:Y:S01]  /*3e60*/  UIADD3 UR4, UPT, UPT, UR4, 0x90c4, URZ ;  /* 0x000090c404047890 */ /* 0x000fe2000fffe0ff */
[----:B------:R-:W4:Y:S01]  /*3e70*/  S2R R26, SR_LTMASK ;  /* 0x00000000001a7919 */ /* 0x000f220000003900 */
[----:B0-----:R-:W0:Y:S02]  /*3e80*/  POPC R24, UR6 ;  /* 0x0000000600187d09 */ /* 0x001e240008000000 */
[----:B-1----:R-:W-:Y:S01]  /*3e90*/  ULEA UR4, UR5, UR4, 0x18 ;  /* 0x0000000405047291 */ /* 0x002fe2000f8ec0ff */
[----:B--2---:R-:W-:-:S02]  /*3ea0*/  ISETP.EQ.U32.AND P4, PT, R25, R22, PT ;  /* 0x000000161900720c */ /* 0x004fc40003f82070 */
[----:B----4-:R-:W-:-:S04]  /*3eb0*/  LOP3.LUT R26, R26, UR6, RZ, 0xc0, !PT ;  /* 0x000000061a1a7c12 */ /* 0x010fc8000f8ec0ff */
[----:B------:R-:W1:Y:S07]  /*3ec0*/  POPC R23, R26 ;  /* 0x0000001a00177309 */ /* 0x000e6e0000000000 */
[----:B0-----:R-:W0:Y:S04]  /*3ed0*/  @P4 ATOMS.ADD R24, [UR4], R24 ;  /* 0x00000018ff18498c */ /* 0x001e280008000004 */
[----:B0-----:R-:W1:Y:S02]  /*3ee0*/  SHFL.IDX PT, R22, R24, R25, 0x1f ;  /* 0x00001f1918167589 */ /* 0x001e6400000e0000 */
[----:B-1----:R-:W-:-:S04]  /*3ef0*/  IMAD.IADD R22, R22, 0x1, R23 ;  /* 0x0000000116167824 */ /* 0x002fc800078e0217 */
[----:B------:R-:W-:-:S05]  /*3f00*/  IMAD R23, R22, 0x4, R3 ;  /* 0x0000000416177824 */ /* 0x000fca00078e0203 */
[----:B------:R4:W-:Y:S04]  /*3f10*/  STS [R23+0x2000], R20 ;  /* 0x0020001417007388 */ /* 0x0009e80000000800 */
[----:B---3--:R4:W-:Y:S02]  /*3f20*/  STS [R23], R30 ;  /* 0x0000001e17007388 */ /* 0x0089e40000000800 */
.L_x_907:
[----:B------:R-:W-:Y:S05]  /*3f30*/  BSYNC.RECONVERGENT B2 ;  /* 0x0000000000027941 */ /* 0x000fea0003800200 */
.L_x_906:
[----:B------:R-:W-:Y:S04]  /*3f40*/  BSSY.RECONVERGENT B2, `(.L_x_908) ;  /* 0x0000016000027945 */ /* 0x000fe80003800200 */
[----:B------:R-:W-:Y:S05]  /*3f50*/  @!P3 BRA `(.L_x_909) ;  /* 0x000000000050b947 */ /* 0x000fea0003800000 */
[----:B-12---:R-:W2:Y:S01]  /*3f60*/  LDG.E R22, desc[UR12][R6.64+0x2000] ;  /* 0x0020000c06167981 */ /* 0x006ea2000c1e1900 */
[----:B------:R-:W1:Y:S01]  /*3f70*/  S2UR UR6, SR_CgaCtaId ;  /* 0x00000000000679c3 */ /* 0x000e620000008800 */
[----:B------:R-:W-:Y:S01]  /*3f80*/  VOTEU.ANY UR7, UPT, PT ;  /* 0x0000000000077886 */ /* 0x000fe200038e0100 */
[----:B------:R-:W-:Y:S01]  /*3f90*/  UMOV UR4, 0x400 ;  /* 0x0000040000047882 */ /* 0x000fe20000000000 */
[----:B----4-:R-:W3:Y:S01]  /*3fa0*/  S2R R20, SR_LANEID ;  /* 0x0000000000147919 */ /* 0x010ee20000000000 */
[----:B------:R-:W3:Y:S01]  /*3fb0*/  FLO.U32 R25, UR7 ;  /* 0x0000000700197d00 */ /* 0x000ee200080e0000 */
[----:B------:R-:W-:Y:S01]  /*3fc0*/  UIADD3 UR5, UPT, UPT, UR4, 0x90cc, URZ ;  /* 0x000090cc04057890 */ /* 0x000fe2000fffe0ff */
[----:B------:R-:W4:Y:S01]  /*3fd0*/  S2R R26, SR_LTMASK ;  /* 0x00000000001a7919 */ /* 0x000f220000003900 */
[----:B------:R-:W-:Y:S01]  /*3fe0*/  UIADD3 UR4, UPT, UPT, UR4, 0x90d0, URZ ;  /* 0x000090d004047890 */ /* 0x000fe2000fffe0ff */
[----:B0-----:R-:W0:Y:S01]  /*3ff0*/  POPC R24, UR7 ;  /* 0x0000000700187d09 */ /* 0x001e220008000000 */
[----:B-1----:R-:W-:-:S02]  /*4000*/  ULEA UR5, UR6, UR5, 0x18 ;  /* 0x0000000506057291 */ /* 0x002fc4000f8ec0ff */
[----:B------:R-:W-:Y:S01]  /*4010*/  ULEA UR4, UR6, UR4, 0x18 ;  /* 0x0000000406047291 */ /* 0x000fe2000f8ec0ff */
[----:B---3--:R-:W-:Y:S02]  /*4020*/  ISETP.EQ.U32.AND P3, PT, R25, R20, PT ;  /* 0x000000141900720c */ /* 0x008fe40003f62070 */
[----:B----4-:R-:W-:-:S04]  /*4030*/  LOP3.LUT R26, R26, UR7, RZ, 0xc0, !PT ;  /* 0x000000071a1a7c12 */ /* 0x010fc8000f8ec0ff */
[----:B------:R-:W1:Y:S07]  /*4040*/  POPC R23, R26 ;  /* 0x0000001a00177309 */ /* 0x000e6e0000000000 */
[----:B0-----:R-:W0:Y:S04]  /*4050*/  @P3 ATOMS.ADD R24, [UR5], R24 ;  /* 0x00000018ff18398c */ /* 0x001e280008000005 */
[----:B0-----:R-:W1:Y:S02]  /*4060*/  SHFL.IDX PT, R20, R24, R25, 0x1f ;  /* 0x00001f1918147589 */ /* 0x001e6400000e0000 */
[----:B-1----:R-:W-:-:S05]  /*4070*/  IMAD.IADD R20, R20, 0x1, R23 ;  /* 0x0000000114147824 */ /* 0x002fca00078e0217 */
[----:B------:R-:W-:-:S05]  /*4080*/  LEA R23, R20, UR4, 0x2 ;  /* 0x0000000414177c11 */ /* 0x000fca000f8e10ff */
[----:B--2---:R3:W-:Y:S02]  /*4090*/  STS [R23], R22 ;  /* 0x0000001617007388 */ /* 0x0047e40000000800 */
.L_x_909:
[----:B------:R-:W-:Y:S05]  /*40a0*/  BSYNC.RECONVERGENT B2 ;  /* 0x0000000000027941 */ /* 0x000fea0003800200 */
.L_x_908:
[----:B------:R-:W-:Y:S04]  /*40b0*/  BSSY.RECONVERGENT B2, `(.L_x_910) ;  /* 0x0000015000027945 */ /* 0x000fe80003800200 */
[----:B------:R-:W-:Y:S05]  /*40c0*/  @P2 BRA `(.L_x_911) ;  /* 0x00000000004c2947 */ /* 0x000fea0003800000 */
[----:B-1--4-:R-:W4:Y:S01]  /*40d0*/  LDG.E R30, desc[UR12][R6.64+0x2000] ;  /* 0x0020000c061e7981 */ /* 0x012f22000c1e1900 */
[----:B------:R-:W1:Y:S01]  /*40e0*/  S2UR UR5, SR_CgaCtaId ;  /* 0x00000000000579c3 */ /* 0x000e620000008800 */
[----:B------:R-:W-:Y:S01]  /*40f0*/  VOTEU.ANY UR6, UPT, PT ;  /* 0x0000000000067886 */ /* 0x000fe200038e0100 */
[----:B------:R-:W-:Y:S01]  /*4100*/  UMOV UR4, 0x400 ;  /* 0x0000040000047882 */ /* 0x000fe20000000000 */
[----:B0-23--:R-:W0:Y:S01]  /*4110*/  S2R R23, SR_LANEID ;  /* 0x0000000000177919 */ /* 0x00de220000000000 */
        /* <DEDUP_REMOVED lines=13> */
[----:B----4-:R0:W-:Y:S02]  /*41f0*/  STS [R23], R30 ;  /* 0x0000001e17007388 */ /* 0x0101e40000000800 */
.L_x_911:
[----:B------:R-:W-:Y:S05]  /*4200*/  BSYNC.RECONVERGENT B2 ;  /* 0x0000000000027941 */ /* 0x000fea0003800200 */
.L_x_910:
[----:B------:R-:W-:Y:S04]  /*4210*/  BSSY.RECONVERGENT B2, `(.L_x_912) ;  /* 0x0000016000027945 */ /* 0x000fe80003800200 */
[----:B------:R-:W-:Y:S05]  /*4220*/  @!P1 BRA `(.L_x_913) ;  /* 0x0000000000509947 */ /* 0x000fea0003800000 */
[----:B----4-:R-:W4:Y:S01]  /*4230*/  LDG.E R20, desc[UR12][R6.64+0x3000] ;  /* 0x0030000c06147981 */ /* 0x010f22000c1e1900 */
[----:B------:R-:W5:Y:S01]  /*4240*/  S2UR UR6, SR_CgaCtaId ;  /* 0x00000000000679c3 */ /* 0x000f620000008800 */
[----:B------:R-:W-:Y:S01]  /*4250*/  VOTEU.ANY UR7, UPT, PT ;  /* 0x0000000000077886 */ /* 0x000fe200038e0100 */
[----:B------:R-:W-:Y:S01]  /*4260*/  UMOV UR4, 0x400 ;  /* 0x0000040000047882 */ /* 0x000fe20000000000 */
[----:B0123--:R-:W0:Y:S01]  /*4270*/  S2R R23, SR_LANEID ;  /* 0x0000000000177919 */ /* 0x00fe220000000000 */
[----:B------:R-:W0:Y:S01]  /*4280*/  FLO.U32 R24, UR7 ;  /* 0x0000000700187d00 */ /* 0x000e2200080e0000 */
[----:B------:R-:W-:Y:S01]  /*4290*/  UIADD3 UR5, UPT, UPT, UR4, 0x90cc, URZ ;  /* 0x000090cc04057890 */ /* 0x000fe2000fffe0ff */
[----:B------:R-:W1:Y:S01]  /*42a0*/  S2R R26, SR_LTMASK ;  /* 0x00000000001a7919 */ /* 0x000e620000003900 */
[----:B------:R-:W-:Y:S01]  /*42b0*/  UIADD3 UR4, UPT, UPT, UR4, 0x90d0, URZ ;  /* 0x000090d004047890 */ /* 0x000fe2000fffe0ff */
[----:B------:R-:W2:Y:S01]  /*42c0*/  POPC R22, UR7 ;  /* 0x0000000700167d09 */ /* 0x000ea20008000000 */
[----:B-----5:R-:W-:-:S02]  /*42d0*/  ULEA UR5, UR6, UR5, 0x18 ;  /* 0x0000000506057291 */ /* 0x020fc4000f8ec0ff */
[----:B------:R-:W-:Y:S01]  /*42e0*/  ULEA UR4, UR6, UR4, 0x18 ;  /* 0x0000000406047291 */ /* 0x000fe2000f8ec0ff */
[----:B0-----:R-:W-:Y:S02]  /*42f0*/  ISETP.EQ.U32.AND P1, PT, R24, R23, PT ;  /* 0x000000171800720c */ /* 0x001fe40003f22070 */
[----:B-1----:R-:W-:-:S04]  /*4300*/  LOP3.LUT R26, R26, UR7, RZ, 0xc0, !PT ;  /* 0x000000071a1a7c12 */ /* 0x002fc8000f8ec0ff */
[----:B------:R-:W0:Y:S07]  /*4310*/  POPC R23, R26 ;  /* 0x0000001a00177309 */ /* 0x000e2e0000000000 */
[----:B--2---:R-:W1:Y:S04]  /*4320*/  @P1 ATOMS.ADD R25, [UR5], R22 ;  /* 0x00000016ff19198c */ /* 0x004e680008000005 */
[----:B-1----:R-:W0:Y:S02]  /*4330*/  SHFL.IDX PT, R18, R25, R24, 0x1f ;  /* 0x00001f1819127589 */ /* 0x002e2400000e0000 */
[----:B0-----:R-:W-:-:S05]  /*4340*/  IMAD.IADD R18, R18, 0x1, R23 ;  /* 0x0000000112127824 */ /* 0x001fca00078e0217 */
[----:B------:R-:W-:-:S05]  /*4350*/  LEA R23, R18, UR4, 0x2 ;  /* 0x0000000412177c11 */ /* 0x000fca000f8e10ff */
[----:B----4-:R0:W-:Y:S02]  /*4360*/  STS [R23], R20 ;  /* 0x0000001417007388 */ /* 0x0101e40000000800 */
.L_x_913:
[----:B------:R-:W-:Y:S05]  /*4370*/  BSYNC.RECONVERGENT B2 ;  /* 0x0000000000027941 */ /* 0x000fea0003800200 */
.L_x_912:
[----:B------:R-:W-:Y:S04]  /*4380*/  BSSY.RECONVERGENT B2, `(.L_x_914) ;  /* 0x0000015000027945 */ /* 0x000fe80003800200 */
[----:B------:R-:W-:Y:S05]  /*4390*/  @P0 BRA `(.L_x_915) ;  /* 0x00000000004c0947 */ /* 0x000fea0003800000 */
[----:B0-----:R0:W5:Y:S01]  /*43a0*/  LDG.E R24, desc[UR12][R6.64+0x3000] ;  /* 0x0030000c06187981 */ /* 0x001162000c1e1900 */
[----:B------:R-:W0:Y:S01]  /*43b0*/  S2UR UR5, SR_CgaCtaId ;  /* 0x00000000000579c3 */ /* 0x000e220000008800 */
[----:B------:R-:W-:Y:S01]  /*43c0*/  VOTEU.ANY UR6, UPT, PT ;  /* 0x0000000000067886 */ /* 0x000fe200038e0100 */
[----:B------:R-:W-:Y:S01]  /*43d0*/  UMOV UR4, 0x400 ;  /* 0x0000040000047882 */ /* 0x000fe20000000000 */
[----:B-1234-:R-:W1:Y:S01]  /*43e0*/  S2R R23, SR_LANEID ;  /* 0x0000000000177919 */ /* 0x01ee620000000000 */
[----:B------:R-:W1:Y:S01]  /*43f0*/  FLO.U32 R20, UR6 ;  /* 0x0000000600147d00 */ /* 0x000e6200080e0000 */
[----:B------:R-:W-:Y:S01]  /*4400*/  UIADD3 UR4, UPT, UPT, UR4, 0x90c4, URZ ;  /* 0x000090c404047890 */ /* 0x000fe2000fffe0ff */
[----:B------:R-:W2:Y:S01]  /*4410*/  S2R R22, SR_LTMASK ;  /* 0x0000000000167919 */ /* 0x000ea20000003900 */
[----:B------:R-:W3:Y:S02]  /*4420*/  POPC R18, UR6 ;  /* 0x0000000600127d09 */ /* 0x000ee40008000000 */
[----:B0-----:R-:W-:Y:S01]  /*4430*/  ULEA UR4, UR5, UR4, 0x18 ;  /* 0x0000000405047291 */ /* 0x001fe2000f8ec0ff */
[----:B-1----:R-:W-:-:S02]  /*4440*/  ISETP.EQ.U32.AND P0, PT, R20, R23, PT ;  /* 0x000000171400720c */ /* 0x002fc40003f02070 */
[----:B--2---:R-:W-:-:S04]  /*4450*/  LOP3.LUT R22, R22, UR6, RZ, 0xc0, !PT ;  /* 0x0000000616167c12 */ /* 0x004fc8000f8ec0ff */
[----:B------:R-:W0:Y:S07]  /*4460*/  POPC R7, R22 ;  /* 0x0000001600077309 */ /* 0x000e2e0000000000 */
[----:B---3--:R-:W1:Y:S04]  /*4470*/  @P0 ATOMS.ADD R23, [UR4], R18 ;  /* 0x00000012ff17098c */ /* 0x008e680008000004 */
[----:B-1----:R-:W0:Y:S02]  /*4480*/  SHFL.IDX PT, R6, R23, R20, 0x1f ;  /* 0x00001f1417067589 */ /* 0x002e2400000e0000 */
[----:B0-----:R-:W-:-:S04]  /*4490*/  IMAD.IADD R6, R6, 0x1, R7 ;  /* 0x0000000106067824 */ /* 0x001fc800078e0207 */
[----:B------:R-:W-:-:S05]  /*44a0*/  IMAD R7, R6, 0x4, R3 ;  /* 0x0000000406077824 */ /* 0x000fca00078e0203 */
[----:B------:R0:W-:Y:S04]  /*44b0*/  STS [R7+0x2000], R16 ;  /* 0x0020001007007388 */ /* 0x0001e80000000800 */
[----:B-----5:R0:W-:Y:S02]  /*44c0*/  STS [R7], R24 ;  /* 0x0000001807007388 */ /* 0x0201e40000000800 */
.L_x_915:
[----:B------:R-:W-:Y:S05]  /*44d0*/  BSYNC.RECONVERGENT B2 ;  /* 0x0000000000027941 */ /* 0x000fea0003800200 */
.L_x_914:
[----:B------:R-:W5:Y:S01]  /*44e0*/  LDC R6, c[0x0][0x39c] ;  /* 0x0000e700ff067b82 */ /* 0x000f620000000800 */
[----:B------:R-:W-:-:S05]  /*44f0*/  VIADD R4, R4, 0x1000 ;  /* 0x0000100004047836 */ /* 0x000fca0000000000 */
[----:B------:R-:W-:Y:S01]  /*4500*/  ISETP.GE.AND P0, PT, R4, R15, PT ;  /* 0x0000000f0400720c */ /* 0x000fe20003f06270 */
[C---:B-----5:R-:W-:Y:S02]  /*4510*/  IMAD R17, R6.reuse, 0x1000, R17 ;  /* 0x0000100006117824 */ /* 0x060fe400078e0211 */
[C---:B------:R-:W-:Y:S02]  /*4520*/  IMAD R19, R6.reuse, 0x1000, R19 ;  /* 0x0000100006137824 */ /* 0x040fe400078e0213 */
[C---:B------:R-:W-:Y:S02]  /*4530*/  IMAD R21, R6.reuse, 0x1000, R21 ;  /* 0x0000100006157824 */ /* 0x040fe400078e0215 */
[----:B------:R-:W-:-:S06]  /*4540*/  IMAD R5, R6, 0x1000, R5 ;  /* 0x0000100006057824 */ /* 0x000fcc00078e0205 */
[----:B------:R-:W-:Y:S05]  /*4550*/  @!P0 BRA `(.L_x_916) ;  /* 0xfffffff000588947 */ /* 0x000fea000383ffff */
[----:B------:R-:W-:Y:S05]  /*4560*/  BSYNC.RECONVERGENT B1 ;  /* 0x0000000000017941 */ /* 0x000fea0003800200 */
.L_x_899:
[----:B------:R-:W-:Y:S05]  /*4570*/  BRA `(.L_x_891) ;  /* 0x0000001400d07947 */ /* 0x000fea0003800000 */
.L_x_890:
[----:B------:R-:W-:Y:S01]  /*4580*/  LOP3.LUT R5, R8, 0xf, RZ, 0xc0, !PT ;  /* 0x0000000f08057812 */ /* 0x000fe200078ec0ff */
[----:B------:R-:W-:Y:S03]  /*4590*/  BSSY.RECONVERGENT B1, `(.L_x_917) ;  /* 0x00000f6000017945 */ /* 0x000fe60003800200 */
[C---:B------:R-:W-:Y:S02]  /*45a0*/  IADD3 R4, P1, PT, -R5.reuse, 0x10, RZ ;  /* 0x0000001005047810 */ /* 0x040fe40007f3e1ff */
[----:B------:R-:W-:-:S03]  /*45b0*/  ISETP.NE.U32.AND P0, PT, R5, RZ, PT ;  /* 0x000000ff0500720c */ /* 0x000fc60003f05070 */
[----:B------:R-:W-:Y:S01]  /*45c0*/  IMAD.X R5, RZ, RZ, -0x1, P1 ;  /* 0xffffffffff057424 */ /* 0x000fe200008e06ff */
[----:B------:R-:W-:-:S04]  /*45d0*/  ISETP.NE.AND.EX P0, PT, RZ, RZ, PT, P0 ;  /* 0x000000ffff00720c */ /* 0x000fc80003f05300 */
[----:B------:R-:W-:-:S04]  /*45e0*/  SHF.R.U64 R4, R4, 0x2, R5 ;  /* 0x0000000204047819 */ /* 0x000fc80000001205 */
[----:B------:R-:W-:-:S04]  /*45f0*/  SEL R4, R4, RZ, P0 ;  /* 0x000000ff04047207 */ /* 0x000fc80000000000 */
[----:B------:R-:W-:-:S05]  /*4600*/  VIMNMX R23, PT, PT, R15, R4, PT ;  /* 0x000000040f177248 */ /* 0x000fca0003fe0100 */
[----:B------:R-:W-:-:S05]  /*4610*/  IMAD.IADD R4, R15, 0x1, -R23 ;  /* 0x000000010f047824 */ /* 0x000fca00078e0a17 */
[----:B------:R-:W-:-:S04]  /*4620*/  SHF.R.S32.HI R5, RZ, 0x1f, R4 ;  /* 0x0000001fff057819 */ /* 0x000fc80000011404 */
[----:B------:R-:W-:-:S04]  /*4630*/  LEA.HI R5, R5, R4, RZ, 0x2 ;  /* 0x0000000405057211 */ /* 0x000fc800078f10ff */
[----:B------:R-:W-:-:S04]  /*4640*/  SHF.R.S32.HI R25, RZ, 0x2, R5 ;  /* 0x00000002ff197819 */ /* 0x000fc80000011405 */
[----:B------:R-:W-:-:S13]  /*4650*/  ISETP.GT.AND P0, PT, R25, R2, PT ;  /* 0x000000021900720c */ /* 0x000fda0003f04270 */
[----:B------:R-:W-:Y:S05]  /*4660*/  @!P0 BRA `(.L_x_918) ;  /* 0x0000000c00a08947 */ /* 0x000fea0003800000 */
[----:B------:R0:W2:Y:S01]  /*4670*/  LDS R30, [R3+0x90c8] ;  /* 0x0090c800031e7984 */ /* 0x0000a20000000800 */
[--C-:B------:R-:W-:Y:S02]  /*4680*/  IMAD.MOV.U32 R18, RZ, RZ, R2.reuse ;  /* 0x000000ffff127224 */ /* 0x100fe400078e0002 */
[----:B------:R-:W-:Y:S02]  /*4690*/  IMAD.MOV.U32 R27, RZ, RZ, R2 ;  /* 0x000000ffff1b7224 */ /* 0x000fe400078e0002 */
[----:B------:R-:W-:-:S07]  /*46a0*/  IMAD.WIDE R16, R23, 0x4, R8 ;  /* 0x0000000417107825 */ /* 0x000fce00078e0208 */
.L_x_935:
[----:B01--4-:R-:W-:-:S04]  /*46b0*/  SHF.R.S64 R5, RZ, 0x1c, R27 ;  /* 0x0000001cff057819 */ /* 0x013fc8000000101b */
[----:B---3--:R-:W-:-:S04]  /*46c0*/  IADD3 R4, P0, PT, R16, R5, RZ ;  /* 0x0000000510047210 */ /* 0x008fc80007f1e0ff */
[----:B------:R-:W-:-:S06]  /*46d0*/  LEA.HI.X.SX32 R5, R27, R17, 0x4, P0 ;  /* 0x000000111b057211 */ /* 0x000fcc00000f26ff */
[----:B------:R-:W3:Y:S01]  /*46e0*/  LDG.E.128 R4, desc[UR12][R4.64] ;  /* 0x0000000c04047981 */ /* 0x000ee2000c1e1d00 */
[----:B------:R-:W-:Y:S01]  /*46f0*/  BSSY.RECONVERGENT B2, `(.L_x_919) ;  /* 0x000003c000027945 */ /* 0x000fe20003800200 */
        /* <DEDUP_REMOVED lines=16> */
[----:B--2---:R-:W-:Y:S02]  /*4800*/  ISETP.GT.AND P0, PT, R30, 0x800, PT ;  /* 0x000008001e00780c */ /* 0x004fe40003f04270 */
[----:B------:R-:W-:Y:S02]  /*4810*/  @P1 LOP3.LUT R21, R21, 0x7fe0, RZ, 0xc, !PT ;  /* 0x00007fe015151812 */ /* 0x000fe400078e0cff */
[----:B------:R-:W-:Y:S02]  /*4820*/  LOP3.LUT R29, R20, 0xffff, RZ, 0xc0, !PT ;  /* 0x0000ffff141d7812 */ /* 0x000fe400078ec0ff */
[----:B------:R-:W-:Y:S02]  /*4830*/  LOP3.LUT R21, R21, 0xffff, RZ, 0xc0, !PT ;  /* 0x0000ffff15157812 */ /* 0x000fe400078ec0ff */
[----:B------:R-:W-:-:S02]  /*4840*/  @P2 LOP3.LUT R22, R22, 0x7fe0, RZ, 0xc, !PT ;  /* 0x00007fe016162812 */ /* 0x000fc400078e0cff */
[----:B-1----:R-:W-:Y:S02]  /*4850*/  ISETP.GT.U32.AND P1, PT, R14, R29, PT ;  /* 0x0000001d0e00720c */ /* 0x002fe40003f24070 */
[----:B------:R-:W-:Y:S02]  /*4860*/  SHF.R.U32.HI R21, RZ, 0x5, R21 ;  /* 0x00000005ff157819 */ /* 0x000fe40000011615 */
[----:B------:R-:W-:Y:S02]  /*4870*/  LOP3.LUT R22, R22, 0xffff, RZ, 0xc0, !PT ;  /* 0x0000ffff16167812 */ /* 0x000fe400078ec0ff */
[----:B------:R-:W-:Y:S02]  /*4880*/  @P3 LOP3.LUT R24, R24, 0x7fe0, RZ, 0xc, !PT ;  /* 0x00007fe018183812 */ /* 0x000fe400078e0cff */
[----:B------:R-:W-:Y:S02]  /*4890*/  LOP3.LUT R21, R21, 0xffff, RZ, 0xc0, !PT ;  /* 0x0000ffff15157812 */ /* 0x000fe400078ec0ff */
[----:B------:R-:W-:-:S02]  /*48a0*/  SHF.R.U32.HI R20, RZ, 0x5, R22 ;  /* 0x00000005ff147819 */ /* 0x000fc40000011616 */
[----:B------:R-:W-:Y:S02]  /*48b0*/  LOP3.LUT R24, R24, 0xffff, RZ, 0xc0, !PT ;  /* 0x0000ffff18187812 */ /* 0x000fe400078ec0ff */
[CC--:B------:R-:W-:Y:S02]  /*48c0*/  ISETP.GT.U32.AND P5, PT, R14.reuse, R21.reuse, PT ;  /* 0x000000150e00720c */ /* 0x0c0fe40003fa4070 */
[----:B------:R-:W-:Y:S01]  /*48d0*/  ISETP.NE.OR P4, PT, R14, R21, P0 ;  /* 0x000000150e00720c */ /* 0x000fe20000785670 */
[----:B------:R-:W-:Y:S01]  /*48e0*/  IMAD R21, R18, 0x4, R23 ;  /* 0x0000000412157824 */ /* 0x000fe200078e0217 */
[----:B------:R-:W-:Y:S02]  /*48f0*/  ISETP.NE.OR P6, PT, R14, R29, P0 ;  /* 0x0000001d0e00720c */ /* 0x000fe400007c5670 */
[----:B------:R-:W-:Y:S01]  /*4900*/  LOP3.LUT R29, R20, 0xffff, RZ, 0xc0, !PT ;  /* 0x0000ffff141d7812 */ /* 0x000fe200078ec0ff */
[----:B------:R-:W-:Y:S01]  /*4910*/  IMAD.WIDE R20, R21, 0x4, R12 ;  /* 0x0000000415147825 */ /* 0x000fe200078e020c */
[----:B------:R-:W-:-:S02]  /*4920*/  SHF.R.U32.HI R18, RZ, 0x5, R24 ;  /* 0x00000005ff127819 */ /* 0x000fc40000011618 */
[CC--:B------:R-:W-:Y:S02]  /*4930*/  ISETP.GT.U32.AND P3, PT, R14.reuse, R29.reuse, PT ;  /* 0x0000001d0e00720c */ /* 0x0c0fe40003f64070 */
[----:B------:R-:W-:Y:S02]  /*4940*/  ISETP.NE.OR P2, PT, R14, R29, P0 ;  /* 0x0000001d0e00720c */ /* 0x000fe40000745670 */
[----:B------:R-:W-:Y:S01]  /*4950*/  LOP3.LUT R33, R18, 0xffff, RZ, 0xc0, !PT ;  /* 0x0000ffff12217812 */ /* 0x000fe200078ec0ff */
[----:B------:R-:W-:Y:S10]  /*4960*/  @!P1 BRA `(.L_x_920) ;  /* 0x0000000000509947 */ /* 0x000ff40003800000 */
[----:B------:R-:W2:Y:S01]  /*4970*/  LDG.E R22, desc[UR12][R20.64] ;  /* 0x0000000c14167981 */ /* 0x000ea2000c1e1900 */
[----:B------:R-:W1:Y:S01]  /*4980*/  S2UR UR6, SR_CgaCtaId ;  /* 0x00000000000679c3 */ /* 0x000e620000008800 */
[----:B------:R-:W-:Y:S01]  /*4990*/  VOTEU.ANY UR7, UPT, PT ;  /* 0x0000000000077886 */ /* 0x000fe200038e0100 */
[----:B------:R-:W-:Y:S01]  /*49a0*/  UMOV UR4, 0x400 ;  /* 0x0000040000047882 */ /* 0x000fe20000000000 */
[----:B------:R-:W3:Y:S01]  /*49b0*/  S2R R29, SR_LANEID ;  /* 0x00000000001d7919 */ /* 0x000ee20000000000 */
[----:B------:R-:W3:Y:S01]  /*49c0*/  FLO.U32 R26, UR7 ;  /* 0x00000007001a7d00 */ /* 0x000ee200080e0000 */
[----:B------:R-:W-:Y:S01]  /*49d0*/  UIADD3 UR5, UPT, UPT, UR4, 0x90cc, URZ ;  /* 0x000090cc04057890 */ /* 0x000fe2000fffe0ff */
[----:B------:R-:W4:Y:S01]  /*49e0*/  S2R R28, SR_LTMASK ;  /* 0x00000000001c7919 */ /* 0x000f220000003900 */
[----:B------:R-:W-:Y:S01]  /*49f0*/  UIADD3 UR4, UPT, UPT, UR4, 0x90d0, URZ ;  /* 0x000090d004047890 */ /* 0x000fe2000fffe0ff */
[----:B------:R-:W5:Y:S01]  /*4a00*/  POPC R24, UR7 ;  /* 0x0000000700187d09 */ /* 0x000f620008000000 */
[----:B-1----:R-:W-:-:S02]  /*4a10*/  ULEA UR5, UR6, UR5, 0x18 ;  /* 0x0000000506057291 */ /* 0x002fc4000f8ec0ff */
[----:B------:R-:W-:Y:S01]  /*4a20*/  ULEA UR4, UR6, UR4, 0x18 ;  /* 0x0000000406047291 */ /* 0x000fe2000f8ec0ff */
[----:B---3--:R-:W-:Y:S02]  /*4a30*/  ISETP.EQ.U32.AND P1, PT, R26, R29, PT ;  /* 0x0000001d1a00720c */ /* 0x008fe40003f22070 */
[----:B----4-:R-:W-:-:S04]  /*4a40*/  LOP3.LUT R28, R28, UR7, RZ, 0xc0, !PT ;  /* 0x000000071c1c7c12 */ /* 0x010fc8000f8ec0ff */
[----:B------:R-:W1:Y:S07]  /*4a50*/  POPC R29, R28 ;  /* 0x0000001c001d7309 */ /* 0x000e6e0000000000 */
[----:B-----5:R-:W3:Y:S04]  /*4a60*/  @P1 ATOMS.ADD R31, [UR5], R24 ;  /* 0x00000018ff1f198c */ /* 0x020ee80008000005 */
[----:B---3--:R-:W1:Y:S02]  /*4a70*/  SHFL.IDX PT, R18, R31, R26, 0x1f ;  /* 0x00001f1a1f127589 */ /* 0x008e6400000e0000 */
[----:B-1----:R-:W-:-:S05]  /*4a80*/  IMAD.IADD R18, R18, 0x1, R29 ;  /* 0x0000000112127824 */ /* 0x002fca00078e021d */
[----:B------:R-:W-:-:S05]  /*4a90*/  LEA R29, R18, UR4, 0x2 ;  /* 0x00000004121d7c11 */ /* 0x000fca000f8e10ff */
[----:B--2---:R1:W-:Y:S02]  /*4aa0*/  STS [R29], R22 ;  /* 0x000000161d007388 */ /* 0x0043e40000000800 */
.L_x_920:
[----:B------:R-:W-:Y:S05]  /*4ab0*/  BSYNC.RECONVERGENT B2 ;  /* 0x0000000000027941 */ /* 0x000fea0003800200 */
.L_x_919:
[----:B------:R-:W-:Y:S01]  /*4ac0*/  BSSY.RECONVERGENT B2, `(.L_x_921) ;  /* 0x0000017000027945 */ /* 0x000fe20003800200 */
[CC--:B------:R-:W-:Y:S02]  /*4ad0*/  ISETP.GT.U32.AND P1, PT, R14.reuse, R33.reuse, PT ;  /* 0x000000210e00720c */ /* 0x0c0fe40003f24070 */
[----:B------:R-:W-:Y:S01]  /*4ae0*/  ISETP.NE.OR P0, PT, R14, R33, P0 ;  /* 0x000000210e00720c */ /* 0x000fe20000705670 */
[----:B------:R-:W-:-:S12]  /*4af0*/  @P6 BRA `(.L_x_922) ;  /* 0x00000000004c6947 */ /* 0x000fd80003800000 */
[----:B------:R-:W2:Y:S01]  /*4b00*/  LDG.E R28, desc[UR12][R20.64] ;  /* 0x0000000c141c7981 */ /* 0x000ea2000c1e1900 */
[----:B------:R-:W3:Y:S01]  /*4b10*/  S2UR UR5, SR_CgaCtaId ;  /* 0x00000000000579c3 */ /* 0x000ee20000008800 */
[----:B------:R-:W-:Y:S01]  /*4b20*/  VOTEU.ANY UR6, UPT, PT ;  /* 0x0000000000067886 */ /* 0x000fe200038e0100 */
[----:B------:R-:W-:Y:S01]  /*4b30*/  UMOV UR4, 0x400 ;  /* 0x0000040000047882 */ /* 0x000fe20000000000 */
[----:B-1----:R-:W1:Y:S01]  /*4b40*/  S2R R29, SR_LANEID ;  /* 0x00000000001d7919 */ /* 0x002e620000000000 */
[----:B------:R-:W1:Y:S01]  /*4b50*/  FLO.U32 R24, UR6 ;  /* 0x0000000600187d00 */ /* 0x000e6200080e0000 */
[----:B------:R-:W-:Y:S01]  /*4b60*/  UIADD3 UR4, UPT, UPT, UR4, 0x90c4, URZ ;  /* 0x000090c404047890 */ /* 0x000fe2000fffe0ff */
[----:B------:R-:W4:Y:S01]  /*4b70*/  S2R R26, SR_LTMASK ;  /* 0x00000000001a7919 */ /* 0x000f220000003900 */
[----:B------:R-:W5:Y:S02]  /*4b80*/  POPC R22, UR6 ;  /* 0x0000000600167d09 */ /* 0x000f640008000000 */
[----:B---3--:R-:W-:Y:S01]  /*4b90*/  ULEA UR4, UR5, UR4, 0x18 ;  /* 0x0000000405047291 */ /* 0x008fe2000f8ec0ff */
[----:B-1----:R-:W-:-:S02]  /*4ba0*/  ISETP.EQ.U32.AND P6, PT, R24, R29, PT ;  /* 0x0000001d1800720c */ /* 0x002fc40003fc2070 */
[----:B----4-:R-:W-:-:S04]  /*4bb0*/  LOP3.LUT R26, R26, UR6, RZ, 0xc0, !PT ;  /* 0x000000061a1a7c12 */ /* 0x010fc8000f8ec0ff */
[----:B------:R-:W1:Y:S07]  /*4bc0*/  POPC R29, R26 ;  /* 0x0000001a001d7309 */ /* 0x000e6e0000000000 */
[----:B-----5:R-:W3:Y:S04]  /*4bd0*/  @P6 ATOMS.ADD R31, [UR4], R22 ;  /* 0x00000016ff1f698c */ /* 0x020ee80008000004 */
[----:B---3--:R-:W1:Y:S02]  /*4be0*/  SHFL.IDX PT, R18, R31, R24, 0x1f ;  /* 0x00001f181f127589 */ /* 0x008e6400000e0000 */
[----:B-1----:R-:W-:-:S04]  /*4bf0*/  IMAD.IADD R18, R18, 0x1, R29 ;  /* 0x0000000112127824 */ /* 0x002fc800078e021d */
[----:B------:R-:W-:-:S05]  /*4c00*/  IMAD R29, R18, 0x4, R3 ;  /* 0x00000004121d7824 */ /* 0x000fca00078e0203 */
[----:B------:R3:W-:Y:S04]  /*4c10*/  STS [R29+0x2000], R4 ;  /* 0x002000041d007388 */ /* 0x0007e80000000800 */
[----:B--2---:R3:W-:Y:S02]  /*4c20*/  STS [R29], R28 ;  /* 0x0000001c1d007388 */ /* 0x0047e40000000800 */
.L_x_922:
[----:B------:R-:W-:Y:S05]  /*4c30*/  BSYNC.RECONVERGENT B2 ;  /* 0x0000000000027941 */ /* 0x000fea0003800200 */
.L_x_921:
[----:B------:R-:W-:Y:S04]  /*4c40*/  BSSY.RECONVERGENT B2, `(.L_x_923) ;  /* 0x0000016000027945 */ /* 0x000fe80003800200 */
[----:B------:R-:W-:Y:S05]  /*4c50*/  @!P5 BRA `(.L_x_924) ;  /* 0x000000000050d947 */ /* 0x000fea0003800000 */
[----:B------:R-:W2:Y:S01]  /*4c60*/  LDG.E R18, desc[UR12][R20.64+0x4] ;  /* 0x0000040c14127981 */ /* 0x000ea2000c1e1900 */
[----:B------:R-:W4:Y:S01]  /*4c70*/  S2UR UR6, SR_CgaCtaId ;  /* 0x00000000000679c3 */ /* 0x000f220000008800 */
[----:B------:R-:W-:Y:S01]  /*4c80*/  VOTEU.ANY UR7, UPT, PT ;  /* 0x0000000000077886 */ /* 0x000fe200038e0100 */
[----:B------:R-:W-:Y:S01]  /*4c90*/  UMOV UR4, 0x400 ;  /* 0x0000040000047882 */ /* 0x000fe20000000000 */
[----:B-1-3--:R-:W1:Y:S01]  /*4ca0*/  S2R R29, SR_LANEID ;  /* 0x00000000001d7919 */ /* 0x00ae620000000000 */
[----:B------:R-:W1:Y:S01]  /*4cb0*/  FLO.U32 R24, UR7 ;  /* 0x0000000700187d00 */ /* 0x000e6200080e0000 */
[----:B------:R-:W-:Y:S01]  /*4cc0*/  UIADD3 UR5, UPT, UPT, UR4, 0x90cc, URZ ;  /* 0x000090cc04057890 */ /* 0x000fe2000fffe0ff */
[----:B------:R-:W3:Y:S01]  /*4cd0*/  S2R R26, SR_LTMASK ;  /* 0x00000000001a7919 */ /* 0x000ee20000003900 */
[----:B------:R-:W-:Y:S01]  /*4ce0*/  UIADD3 UR4, UPT, UPT, UR4, 0x90d0, URZ ;  /* 0x000090d004047890 */ /* 0x000fe2000fffe0ff */
[----:B------:R-:W5:Y:S01]  /*4cf0*/  POPC R22, UR7 ;  /* 0x0000000700167d09 */ /* 0x000f620008000000 */
[----:B----4-:R-:W-:-:S02]  /*4d00*/  ULEA UR5, UR6, UR5, 0x18 ;  /* 0x0000000506057291 */ /* 0x010fc4000f8ec0ff */
[----:B------:R-:W-:Y:S01]  /*4d10*/  ULEA UR4, UR6, UR4, 0x18 ;  /* 0x0000000406047291 */ /* 0x000fe2000f8ec0ff */
[----:B-1----:R-:W-:Y:S02]  /*4d20*/  ISETP.EQ.U32.AND P5, PT, R24, R29, PT ;  /* 0x0000001d1800720c */ /* 0x002fe40003fa2070 */
[----:B---3--:R-:W-:-:S04]  /*4d30*/  LOP3.LUT R26, R26, UR7, RZ, 0xc0, !PT ;  /* 0x000000071a1a7c12 */ /* 0x008fc8000f8ec0ff */
[----:B------:R-:W1:Y:S07]  /*4d40*/  POPC R29, R26 ;  /* 0x0000001a001d7309 */ /* 0x000e6e0000000000 */
[----:B-----5:R-:W3:Y:S04]  /*4d50*/  @P5 ATOMS.ADD R31, [UR5], R22 ;  /* 0x00000016ff1f598c */ /* 0x020ee80008000005 */
[----:B---3--:R-:W1:Y:S02]  /*4d60*/  SHFL.IDX PT, R4, R31, R24, 0x1f ;  /* 0x00001f181f047589 */ /* 0x008e6400000e0000 */
[----:B-1----:R-:W-:-:S05]  /*4d70*/  IMAD.IADD R4, R4, 0x1, R29 ;  /* 0x0000000104047824 */ /* 0x002fca00078e021d */
[----:B------:R-:W-:-:S05]  /*4d80*/  LEA R29, R4, UR4, 0x2 ;  /* 0x00000004041d7c11 */ /* 0x000fca000f8e10ff */
[----:B--2---:R2:W-:Y:S02]  /*4d90*/  STS [R29], R18 ;  /* 0x000000121d007388 */ /* 0x0045e40000000800 */
.L_x_924:
[----:B------:R-:W-:Y:S05]  /*4da0*/  BSYNC.RECONVERGENT B2 ;  /* 0x0000000000027941 */ /* 0x000fea0003800200 */
.L_x_923:
[----:B------:R-:W-:Y:S04]  /*4db0*/  BSSY.RECONVERGENT B2, `(.L_x_925) ;  /* 0x0000015000027945 */ /* 0x000fe80003800200 */
[----:B------:R-:W-:Y:S05]  /*4dc0*/  @P4 BRA `(.L_x_926) ;  /* 0x00000000004c4947 */ /* 0x000fea0003800000 */
[----:B------:R-:W4:Y:S01]  /*4dd0*/  LDG.E R33, desc[UR12][R20.64+0x4] ;  /* 0x0000040c14217981 */ /* 0x000f22000c1e1900 */
[----:B------:R-:W5:Y:S01]  /*4de0*/  S2UR UR5, SR_CgaCtaId ;  /* 0x00000000000579c3 */ /* 0x000f620000008800 */
[----:B------:R-:W-:Y:S01]  /*4df0*/  VOTEU.ANY UR6, UPT, PT ;  /* 0x0000000000067886 */ /* 0x000fe200038e0100 */
[----:B------:R-:W-:Y:S01]  /*4e00*/  UMOV UR4, 0x400 ;  /* 0x0000040000047882 */ /* 0x000fe20000000000 */
[----:B-123--:R-:W1:Y:S01]  /*4e10*/  S2R R29, SR_LANEID ;  /* 0x00000000001d7919 */ /* 0x00ee620000000000 */
[----:B------:R-:W1:Y:S01]  /*4e20*/  FLO.U32 R22, UR6 ;  /* 0x0000000600167d00 */ /* 0x000e6200080e0000 */
[----:B------:R-:W-:Y:S01]  /*4e30*/  UIADD3 UR4, UPT, UPT, UR4, 0x90c4, URZ ;  /* 0x000090c404047890 */ /* 0x000fe2000fffe0ff */
[----:B------:R-:W2:Y:S01]  /*4e40*/  S2R R24, SR_LTMASK ;  /* 0x0000000000187919 */ /* 0x000ea20000003900 */
[----:B------:R-:W3:Y:S02]  /*4e50*/  POPC R18, UR6 ;  /* 0x0000000600127d09 */ /* 0x000ee40008000000 */
[----:B-----5:R-:W-:Y:S01]  /*4e60*/  ULEA UR4, UR5, UR4, 0x18 ;  /* 0x0000000405047291 */ /* 0x020fe2000f8ec0ff */
[----:B-1----:R-:W-:-:S02]  /*4e70*/  ISETP.EQ.U32.AND P4, PT, R22, R29, PT ;  /* 0x0000001d1600720c */ /* 0x002fc40003f82070 */
[----:B--2---:R-:W-:-:S04]  /*4e80*/  LOP3.LUT R24, R24, UR6, RZ, 0xc0, !PT ;  /* 0x0000000618187c12 */ /* 0x004fc8000f8ec0ff */
[----:B------:R-:W1:Y:S07]  /*4e90*/  POPC R31, R24 ;  /* 0x00000018001f7309 */ /* 0x000e6e0000000000 */
[----:B---3--:R-:W2:Y:S04]  /*4ea0*/  @P4 ATOMS.ADD R29, [UR4], R18 ;  /* 0x00000012ff1d498c */ /* 0x008ea80008000004 */
[----:B--2---:R-:W1:Y:S02]  /*4eb0*/  SHFL.IDX PT, R4, R29, R22, 0x1f ;  /* 0x00001f161d047589 */ /* 0x004e6400000e0000 */
[----:B-1----:R-:W-:-:S04]  /*4ec0*/  IMAD.IADD R4, R4, 0x1, R31 ;  /* 0x0000000104047824 */ /* 0x002fc800078e021f */
[----:B------:R-:W-:-:S05]  /*4ed0*/  IMAD R4, R4, 0x4, R3 ;  /* 0x0000000404047824 */ /* 0x000fca00078e0203 */
[----:B------:R1:W-:Y:S04]  /*4ee0*/  STS [R4+0x2000], R5 ;  /* 0x0020000504007388 */ /* 0x0003e80000000800 */
[----:B----4-:R1:W-:Y:S02]  /*4ef0*/  STS [R4], R33 ;  /* 0x0000002104007388 */ /* 0x0103e40000000800 */
.L_x_926:
[----:B------:R-:W-:Y:S05]  /*4f00*/  BSYNC.RECONVERGENT B2 ;  /* 0x0000000000027941 */ /* 0x000fea0003800200 */
.L_x_925:
[----:B------:R-:W-:Y:S04]  /*4f10*/  BSSY.RECONVERGENT B2, `(.L_x_927) ;  /* 0x0000016000027945 */ /* 0x000fe80003800200 */
[----:B------:R-:W-:Y:S05]  /*4f20*/  @!P3 BRA `(.L_x_928) ;  /* 0x000000000050b947 */ /* 0x000fea0003800000 */
[----:B-1----:R-:W4:Y:S01]  /*4f30*/  LDG.E R5, desc[UR12][R20.64+0x8] ;  /* 0x0000080c14057981 */ /* 0x002f22000c1e1900 */
[----:B------:R-:W1:Y:S01]  /*4f40*/  S2UR UR6, SR_CgaCtaId ;  /* 0x00000000000679c3 */ /* 0x000e620000008800 */
[----:B------:R-:W-:Y:S01]  /*4f50*/  VOTEU.ANY UR7, UPT, PT ;  /* 0x0000000000077886 */ /* 0x000fe200038e0100 */
[----:B------:R-:W-:Y:S01]  /*4f60*/  UMOV UR4, 0x400 ;  /* 0x0000040000047882 */ /* 0x000fe20000000000 */
[----:B--23--:R-:W2:Y:S01]  /*4f70*/  S2R R29, SR_LANEID ;  /* 0x00000000001d7919 */ /* 0x00cea20000000000 */
[----:B------:R-:W2:Y:S01]  /*4f80*/  FLO.U32 R22, UR7 ;  /* 0x0000000700167d00 */ /* 0x000ea200080e0000 */
[----:B------:R-:W-:Y:S01]  /*4f90*/  UIADD3 UR5, UPT, UPT, UR4, 0x90cc, URZ ;  /* 0x000090cc04057890 */ /* 0x000fe2000fffe0ff */
[----:B------:R-:W3:Y:S01]  /*4fa0*/  S2R R24, SR_LTMASK ;  /* 0x0000000000187919 */ /* 0x000ee20000003900 */
[----:B------:R-:W-:Y:S01]  /*4fb0*/  UIADD3 UR4, UPT, UPT, UR4, 0x90d0, URZ ;  /* 0x000090d004047890 */ /* 0x000fe2000fffe0ff */
[----:B------:R-:W5:Y:S01]  /*4fc0*/  POPC R18, UR7 ;  /* 0x0000000700127d09 */ /* 0x000f620008000000 */
[----:B-1----:R-:W-:-:S02]  /*4fd0*/  ULEA UR5, UR6, UR5, 0x18 ;  /* 0x0000000506057291 */ /* 0x002fc4000f8ec0ff */
[----:B------:R-:W-:Y:S01]  /*4fe0*/  ULEA UR4, UR6, UR4, 0x18 ;  /* 0x0000000406047291 */ /* 0x000fe2000f8ec0ff */
[----:B--2---:R-:W-:Y:S02]  /*4ff0*/  ISETP.EQ.U32.AND P3, PT, R22, R29, PT ;  /* 0x0000001d1600720c */ /* 0x004fe40003f62070 */
[----:B---3--:R-:W-:-:S04]  /*5000*/  LOP3.LUT R24, R24, UR7, RZ, 0xc0, !PT ;  /* 0x0000000718187c12 */ /* 0x008fc8000f8ec0ff */
[----:B------:R-:W1:Y:S07]  /*5010*/  POPC R31, R24 ;  /* 0x00000018001f7309 */ /* 0x000e6e0000000000 */
[----:B-----5:R-:W2:Y:S04]  /*5020*/  @P3 ATOMS.ADD R29, [UR5], R18 ;  /* 0x00000012ff1d398c */ /* 0x020ea80008000005 */
[----:B--2---:R-:W1:Y:S02]  /*5030*/  SHFL.IDX PT, R4, R29, R22, 0x1f ;  /* 0x00001f161d047589 */ /* 0x004e6400000e0000 */
[----:B-1----:R-:W-:-:S05]  /*5040*/  IMAD.IADD R4, R4, 0x1, R31 ;  /* 0x0000000104047824 */ /* 0x002fca00078e021f */
[----:B------:R-:W-:-:S05]  /*5050*/  LEA R4, R4, UR4, 0x2 ;  /* 0x0000000404047c11 */ /* 0x000fca000f8e10ff */
[----:B----4-:R4:W-:Y:S02]  /*5060*/  STS [R4], R5 ;  /* 0x0000000504007388 */ /* 0x0109e40000000800 */
.L_x_928:
[----:B------:R-:W-:Y:S05]  /*5070*/  BSYNC.RECONVERGENT B2 ;  /* 0x0000000000027941 */ /* 0x000fea0003800200 */
.L_x_927:
[----:B------:R-:W-:Y:S04]  /*5080*/  BSSY.RECONVERGENT B2, `(.L_x_929) ;  /* 0x0000015000027945 */ /* 0x000fe80003800200 */
[----:B------:R-:W-:Y:S05]  /*5090*/  @P2 BRA `(.L_x_930) ;  /* 0x00000000004c2947 */ /* 0x000fea0003800000 */
[----:B------:R-:W5:Y:S01]  /*50a0*/  LDG.E R26, desc[UR12][R20.64+0x8] ;  /* 0x0000080c141a7981 */ /* 0x000f62000c1e1900 */
[----:B------:R-:W0:Y:S01]  /*50b0*/  S2UR UR5, SR_CgaCtaId ;  /* 0x00000000000579c3 */ /* 0x000e220000008800 */
[----:B------:R-:W-:Y:S01]  /*50c0*/  VOTEU.ANY UR6, UPT, PT ;  /* 0x0000000000067886 */ /* 0x000fe200038e0100 */
[----:B------:R-:W-:Y:S01]  /*50d0*/  UMOV UR4, 0x400 ;  /* 0x0000040000047882 */ /* 0x000fe20000000000 */
[----:B-1--4-:R-:W1:Y:S01]  /*50e0*/  S2R R5, SR_LANEID ;  /* 0x0000000000057919 */ /* 0x012e620000000000 */
[----:B------:R-:W1:Y:S01]  /*50f0*/  FLO.U32 R22, UR6 ;  /* 0x0000000600167d00 */ /* 0x000e6200080e0000 */
[----:B------:R-:W-:Y:S01]  /*5100*/  UIADD3 UR4, UPT, UPT, UR4, 0x90c4, URZ ;  /* 0x000090c404047890 */ /* 0x000fe2000fffe0ff */
[----:B------:R-:W4:Y:S01]  /*5110*/  S2R R24, SR_LTMASK ;  /* 0x0000000000187919 */ /* 0x000f220000003900 */
[----:B--2---:R-:W3:Y:S02]  /*5120*/  POPC R18, UR6 ;  /* 0x0000000600127d09 */ /* 0x004ee40008000000 */
[----:B0-----:R-:W-:Y:S01]  /*5130*/  ULEA UR4, UR5, UR4, 0x18 ;  /* 0x0000000405047291 */ /* 0x001fe2000f8ec0ff */
[----:B-1----:R-:W-:-:S02]  /*5140*/  ISETP.EQ.U32.AND P2, PT, R22, R5, PT ;  /* 0x000000051600720c */ /* 0x002fc40003f42070 */
[----:B----4-:R-:W-:-:S04]  /*5150*/  LOP3.LUT R24, R24, UR6, RZ, 0xc0, !PT ;  /* 0x0000000618187c12 */ /* 0x010fc8000f8ec0ff */
[----:B------:R-:W0:Y:S07]  /*5160*/  POPC R5, R24 ;  /* 0x0000001800057309 */ /* 0x000e2e0000000000 */
[----:B---3--:R-:W1:Y:S04]  /*5170*/  @P2 ATOMS.ADD R29, [UR4], R18 ;  /* 0x00000012ff1d298c */ /* 0x008e680008000004 */
[----:B-1----:R-:W0:Y:S02]  /*5180*/  SHFL.IDX PT, R4, R29, R22, 0x1f ;  /* 0x00001f161d047589 */ /* 0x002e2400000e0000 */
[----:B0-----:R-:W-:-:S04]  /*5190*/  IMAD.IADD R4, R4, 0x1, R5 ;  /* 0x0000000104047824 */ /* 0x001fc800078e0205 */
[----:B------:R-:W-:-:S05]  /*51a0*/  IMAD R5, R4, 0x4, R3 ;  /* 0x0000000404057824 */ /* 0x000fca00078e0203 */
[----:B------:R0:W-:Y:S04]  /*51b0*/  STS [R5+0x2000], R6 ;  /* 0x0020000605007388 */ /* 0x0001e80000000800 */
[----:B-----5:R0:W-:Y:S02]  /*51c0*/  STS [R5], R26 ;  /* 0x0000001a05007388 */ /* 0x0201e40000000800 */
.L_x_930:
[----:B------:R-:W-:Y:S05]  /*51d0*/  BSYNC.RECONVERGENT B2 ;  /* 0x0000000000027941 */ /* 0x000fea0003800200 */
.L_x_929:
[----:B------:R-:W-:Y:S04]  /*51e0*/  BSSY.RECONVERGENT B2, `(.L_x_931) ;  /* 0x0000016000027945 */ /* 0x000fe80003800200 */
[----:B------:R-:W-:Y:S05]  /*51f0*/  @!P1 BRA `(.L_x_932) ;  /* 0x0000000000509947 */ /* 0x000fea0003800000 */
[----:B01--4-:R-:W4:Y:S01]  /*5200*/  LDG.E R5, desc[UR12][R20.64+0xc] ;  /* 0x00000c0c14057981 */ /* 0x013f22000c1e1900 */
[----:B------:R-:W0:Y:S01]  /*5210*/  S2UR UR6, SR_CgaCtaId ;  /* 0x00000000000679c3 */ /* 0x000e220000008800 */
[----:B------:R-:W-:Y:S01]  /*5220*/  VOTEU.ANY UR7, UPT, PT ;  /* 0x0000000000077886 */ /* 0x000fe200038e0100 */
[----:B------:R-:W-:Y:S01]  /*5230*/  UMOV UR4, 0x400 ;  /* 0x0000040000047882 */ /* 0x000fe20000000000 */
[----:B--23--:R-:W1:Y:S01]  /*5240*/  S2R R29, SR_LANEID ;  /* 0x00000000001d7919 */ /* 0x00ce620000000000 */
[----:B------:R-:W1:Y:S01]  /*5250*/  FLO.U32 R18, UR7 ;  /* 0x0000000700127d00 */ /* 0x000e6200080e0000 */
[----:B------:R-:W-:Y:S01]  /*5260*/  UIADD3 UR5, UPT, UPT, UR4, 0x90cc, URZ ;  /* 0x000090cc04057890 */ /* 0x000fe2000fffe0ff */
[----:B------:R-:W2:Y:S01]  /*5270*/  S2R R22, SR_LTMASK ;  /* 0x0000000000167919 */ /* 0x000ea20000003900 */
[----:B------:R-:W-:Y:S01]  /*5280*/  UIADD3 UR4, UPT, UPT, UR4, 0x90d0, URZ ;  /* 0x000090d004047890 */ /* 0x000fe2000fffe0ff */
[----:B------:R-:W3:Y:S01]  /*5290*/  POPC R6, UR7 ;  /* 0x0000000700067d09 */ /* 0x000ee20008000000 */
[----:B0-----:R-:W-:-:S02]  /*52a0*/  ULEA UR5, UR6, UR5, 0x18 ;  /* 0x0000000506057291 */ /* 0x001fc4000f8ec0ff */
[----:B------:R-:W-:Y:S01]  /*52b0*/  ULEA UR4, UR6, UR4, 0x18 ;  /* 0x0000000406047291 */ /* 0x000fe2000f8ec0ff */
[----:B-1----:R-:W-:Y:S02]  /*52c0*/  ISETP.EQ.U32.AND P1, PT, R18, R29, PT ;  /* 0x0000001d1200720c */ /* 0x002fe40003f22070 */
[----:B--2---:R-:W-:-:S04]  /*52d0*/  LOP3.LUT R22, R22, UR7, RZ, 0xc0, !PT ;  /* 0x0000000716167c12 */ /* 0x004fc8000f8ec0ff */
[----:B------:R-:W0:Y:S07]  /*52e0*/  POPC R31, R22 ;  /* 0x00000016001f7309 */ /* 0x000e2e0000000000 */
[----:B---3--:R-:W1:Y:S04]  /*52f0*/  @P1 ATOMS.ADD R29, [UR5], R6 ;  /* 0x00000006ff1d198c */ /* 0x008e680008000005 */
[----:B-1----:R-:W0:Y:S02]  /*5300*/  SHFL.IDX PT, R4, R29, R18, 0x1f ;  /* 0x00001f121d047589 */ /* 0x002e2400000e0000 */
[----:B0-----:R-:W-:-:S05]  /*5310*/  IMAD.IADD R4, R4, 0x1, R31 ;  /* 0x0000000104047824 */ /* 0x001fca00078e021f */
[----:B------:R-:W-:-:S05]  /*5320*/  LEA R4, R4, UR4, 0x2 ;  /* 0x0000000404047c11 */ /* 0x000fca000f8e10ff */
[----:B----4-:R0:W-:Y:S02]  /*5330*/  STS [R4], R5 ;  /* 0x0000000504007388 */ /* 0x0101e40000000800 */
.L_x_932:
[----:B------:R-:W-:Y:S05]  /*5340*/  BSYNC.RECONVERGENT B2 ;  /* 0x0000000000027941 */ /* 0x000fea0003800200 */
.L_x_931:
[----:B------:R-:W-:Y:S04]  /*5350*/  BSSY.RECONVERGENT B2, `(.L_x_933) ;  /* 0x0000015000027945 */ /* 0x000fe80003800200 */
[----:B------:R-:W-:Y:S05]  /*5360*/  @P0 BRA `(.L_x_934) ;  /* 0x00000000004c0947 */ /* 0x000fea0003800000 */
[----:B------:R5:W5:Y:S01]  /*5370*/  LDG.E R31, desc[UR12][R20.64+0xc] ;  /* 0x00000c0c141f7981 */ /* 0x000b62000c1e1900 */
[----:B------:R-:W4:Y:S01]  /*5380*/  S2UR UR5, SR_CgaCtaId ;  /* 0x00000000000579c3 */ /* 0x000f220000008800 */
[----:B------:R-:W-:Y:S01]  /*5390*/  VOTEU.ANY UR6, UPT, PT ;  /* 0x0000000000067886 */ /* 0x000fe200038e0100 */
[----:B------:R-:W-:Y:S01]  /*53a0*/  UMOV UR4, 0x400 ;  /* 0x0000040000047882 */ /* 0x000fe20000000000 */
[----:B-123--:R-:W1:Y:S01]  /*53b0*/  S2R R29, SR_LANEID ;  /* 0x00000000001d7919 */ /* 0x00ee620000000000 */
[----:B0-----:R-:W1:Y:S01]  /*53c0*/  FLO.U32 R6, UR6 ;  /* 0x0000000600067d00 */ /* 0x001e6200080e0000 */
[----:B------:R-:W-:Y:S01]  /*53d0*/  UIADD3 UR4, UPT, UPT, UR4, 0x90c4, URZ ;  /* 0x000090c404047890 */ /* 0x000fe2000fffe0ff */
[----:B------:R-:W0:Y:S01]  /*53e0*/  S2R R18, SR_LTMASK ;  /* 0x0000000000127919 */ /* 0x000e220000003900 */
[----:B----4-:R-:W2:Y:S02]  /*53f0*/  POPC R5, UR6 ;  /* 0x0000000600057d09 */ /* 0x010ea40008000000 */
[----:B------:R-:W-:Y:S01]  /*5400*/  ULEA UR4, UR5, UR4, 0x18 ;  /* 0x0000000405047291 */ /* 0x000fe2000f8ec0ff */
[----:B-1----:R-:W-:-:S02]  /*5410*/  ISETP.EQ.U32.AND P0, PT, R6, R29, PT ;  /* 0x0000001d0600720c */ /* 0x002fc40003f02070 */
[----:B0-----:R-:W-:-:S04]  /*5420*/  LOP3.LUT R18, R18, UR6, RZ, 0xc0, !PT ;  /* 0x0000000612127c12 */ /* 0x001fc8000f8ec0ff */
[----:B-----5:R-:W0:Y:S07]  /*5430*/  POPC R21, R18 ;  /* 0x0000001200157309 */ /* 0x020e2e0000000000 */
[----:B--2---:R-:W1:Y:S04]  /*5440*/  @P0 ATOMS.ADD R5, [UR4], R5 ;  /* 0x00000005ff05098c */ /* 0x004e680008000004 */
[----:B-1----:R-:W0:Y:S02]  /*5450*/  SHFL.IDX PT, R4, R5, R6, 0x1f ;  /* 0x00001f0605047589 */ /* 0x002e2400000e0000 */
[----:B0-----:R-:W-:-:S04]  /*5460*/  IMAD.IADD R4, R4, 0x1, R21 ;  /* 0x0000000104047824 */ /* 0x001fc800078e0215 */
[----:B------:R-:W-:-:S05]  /*5470*/  IMAD R4, R4, 0x4, R3 ;  /* 0x0000000404047824 */ /* 0x000fca00078e0203 */
[----:B------:R0:W-:Y:S04]  /*5480*/  STS [R4+0x2000], R7 ;  /* 0x0020000704007388 */ /* 0x0001e80000000800 */
[----:B------:R0:W-:Y:S02]  /*5490*/  STS [R4], R31 ;  /* 0x0000001f04007388 */ /* 0x0001e40000000800 */
.L_x_934:
[----:B------:R-:W-:Y:S05]  /*54a0*/  BSYNC.RECONVERGENT B2 ;  /* 0x0000000000027941 */ /* 0x000fea0003800200 */
.L_x_933:
[----:B--2---:R-:W-:-:S04]  /*54b0*/  VIADD R18, R27, 0x400 ;  /* 0x000004001b127836 */ /* 0x004fc80000000000 */
[----:B------:R-:W-:Y:S01]  /*54c0*/  IMAD.MOV.U32 R27, RZ, RZ, R18 ;  /* 0x000000ffff1b7224 */ /* 0x000fe200078e0012 */
[----:B------:R-:W-:-:S13]  /*54d0*/  ISETP.GT.AND P0, PT, R25, R18, PT ;  /* 0x000000121900720c */ /* 0x000fda0003f04270 */
[----:B------:R-:W-:Y:S05]  /*54e0*/  @P0 BRA `(.L_x_935) ;  /* 0xfffffff000700947 */ /* 0x000fea000383ffff */
.L_x_918:
[----:B------:R-:W-:Y:S05]  /*54f0*/  BSYNC.RECONVERGENT B1 ;  /* 0x0000000000017941 */ /* 0x000fea0003800200 */
.L_x_917:
[----:B------:R-:W-:Y:S01]  /*5500*/  ISETP.GE.U32.AND P0, PT, R2, R23, PT ;  /* 0x000000170200720c */ /* 0x000fe20003f06070 */
[----:B------:R-:W-:-:S12]  /*5510*/  BSSY.RECONVERGENT B1, `(.L_x_936) ;  /* 0x000003c000017945 */ /* 0x000fd80003800200 */
[----:B------:R-:W-:Y:S05]  /*5520*/  @P0 BRA `(.L_x_937) ;  /* 0x0000000000e80947 */ /* 0x000fea0003800000 */
[----:B------:R-:W0:Y:S01]  /*5530*/  LDG.E R20, desc[UR12][R10.64] ;  /* 0x0000000c0a147981 */ /* 0x000e22000c1e1900 */
[----:B------:R-:W-:Y:S01]  /*5540*/  BSSY.RECONVERGENT B2, `(.L_x_938) ;  /* 0x0000023000027945 */ /* 0x000fe20003800200 */
[----:B-1----:R-:W1:Y:S01]  /*5550*/  S2R R22, SR_CgaCtaId ;  /* 0x0000000000167919 */ /* 0x002e620000008800 */
[----:B0-----:R-:W3:Y:S02]  /*5560*/  F2F.F16.F32 R3, R20 ;  /* 0x0000001400037304 */ /* 0x001ee40000200800 */
[----:B---34-:R-:W-:-:S04]  /*5570*/  PRMT R4, R3, 0x9910, RZ ;  /* 0x0000991003047816 */ /* 0x018fc800000000ff */
[----:B------:R-:W-:Y:S02]  /*5580*/  ISETP.GE.AND P0, PT, R4, RZ, PT ;  /* 0x000000ff0400720c */ /* 0x000fe40003f06270 */
[----:B------:R-:W-:-:S04]  /*5590*/  LEA R4, P1, R2, R12, 0x2 ;  /* 0x0000000c02047211 */ /* 0x000fc800078210ff */
[----:B------:R-:W-:Y:S02]  /*55a0*/  LEA.HI.X R5, R2, R13, R19, 0x2, P1 ;  /* 0x0000000d02057211 */ /* 0x000fe400008f1413 */
[----:B------:R-:W-:-:S04]  /*55b0*/  MOV R19, 0x400 ;  /* 0x0000040000137802 */ /* 0x000fc80000000f00 */
[----:B-1----:R-:W-:Y:S02]  /*55c0*/  LEA R24, R22, R19, 0x18 ;  /* 0x0000001316187211 */ /* 0x002fe400078ec0ff */
[----:B------:R-:W-:-:S04]  /*55d0*/  @P0 LOP3.LUT R3, R3, 0x7fe0, RZ, 0xc, !PT ;  /* 0x00007fe003030812 */ /* 0x000fc800078e0cff */
[----:B------:R-:W-:-:S04]  /*55e0*/  LOP3.LUT R3, R3, 0xffff, RZ, 0xc0, !PT ;  /* 0x0000ffff03037812 */ /* 0x000fc800078ec0ff */
[----:B------:R-:W-:-:S04]  /*55f0*/  SHF.R.U32.HI R3, RZ, 0x5, R3 ;  /* 0x00000005ff037819 */ /* 0x000fc80000011603 */
[----:B------:R-:W-:-:S04]  /*5600*/  LOP3.LUT R21, R3, 0xffff, RZ, 0xc0, !PT ;  /* 0x0000ffff03157812 */ /* 0x000fc800078ec0ff */
[----:B------:R-:W-:-:S13]  /*5610*/  ISETP.GT.U32.AND P0, PT, R14, R21, PT ;  /* 0x000000150e00720c */ /* 0x000fda0003f04070 */
[----:B------:R-:W-:Y:S05]  /*5620*/  @!P0 BRA `(.L_x_939) ;  /* 0x0000000000508947 */ /* 0x000fea0003800000 */
        /* <DEDUP_REMOVED lines=20> */
.L_x_939:
[----:B------:R-:W-:Y:S05]  /*5770*/  BSYNC.RECONVERGENT B2 ;  /* 0x0000000000027941 */ /* 0x000fea0003800200 */
.L_x_938:
[----:B0-----:R-:W0:Y:S02]  /*5780*/  LDS R3, [R24+0x90c8] ;  /* 0x0090c80018037984 */ /* 0x001e240000000800 */
[----:B0-----:R-:W-:-:S04]  /*5790*/  ISETP.GT.AND P0, PT, R3, 0x800, PT ;  /* 0x000008000300780c */ /* 0x001fc80003f04270 */
[----:B------:R-:W-:-:S13]  /*57a0*/  ISETP.NE.OR P0, PT, R14, R21, P0 ;  /* 0x000000150e00720c */ /* 0x000fda0000705670 */
[----:B------:R-:W-:Y:S05]  /*57b0*/  @P0 BRA `(.L_x_937) ;  /* 0x0000000000440947 */ /* 0x000fea0003800000 */
[----:B------:R0:W2:Y:S01]  /*57c0*/  LDG.E R18, desc[UR12][R4.64] ;  /* 0x0000000c04127981 */ /* 0x0000a2000c1e1900 */
[----:B------:R-:W-:Y:S01]  /*57d0*/  VOTEU.ANY UR4, UPT, PT ;  /* 0x0000000000047886 */ /* 0x000fe200038e0100 */
[----:B------:R-:W-:Y:S01]  /*57e0*/  VIADD R19, R19, 0x90c4 ;  /* 0x000090c413137836 */ /* 0x000fe20000000000 */
[----:B------:R-:W1:Y:S01]  /*57f0*/  FLO.U32 R7, UR4 ;  /* 0x0000000400077d00 */ /* 0x000e6200080e0000 */
[----:B------:R-:W1:Y:S03]  /*5800*/  S2R R16, SR_LANEID ;  /* 0x0000000000107919 */ /* 0x000e660000000000 */
[----:B------:R-:W-:Y:S01]  /*5810*/  LEA R19, R22, R19, 0x18 ;  /* 0x0000001316137211 */ /* 0x000fe200078ec0ff */
[----:B------:R-:W3:Y:S01]  /*5820*/  POPC R6, UR4 ;  /* 0x0000000400067d09 */ /* 0x000ee20008000000 */
[----:B-1----:R-:W-:Y:S02]  /*5830*/  ISETP.EQ.U32.AND P0, PT, R7, R16, PT ;  /* 0x000000100700720c */ /* 0x002fe40003f02070 */
[----:B------:R-:W0:Y:S11]  /*5840*/  S2R R16, SR_LTMASK ;  /* 0x0000000000107919 */ /* 0x000e360000003900 */
[----:B---3--:R-:W1:Y:S01]  /*5850*/  @P0 ATOMS.ADD R6, [R19], R6 ;  /* 0x000000061306038c */ /* 0x008e620000000000 */
[----:B0-----:R-:W-:-:S03]  /*5860*/  LOP3.LUT R4, R16, UR4, RZ, 0xc0, !PT ;  /* 0x0000000410047c12 */ /* 0x001fc6000f8ec0ff */
[----:B-1----:R-:W0:Y:S03]  /*5870*/  SHFL.IDX PT, R3, R6, R7, 0x1f ;  /* 0x00001f0706037589 */ /* 0x002e2600000e0000 */
[----:B------:R-:W0:Y:S02]  /*5880*/  POPC R4, R4 ;  /* 0x0000000400047309 */ /* 0x000e240000000000 */
[----:B0-----:R-:W-:-:S04]  /*5890*/  IMAD.IADD R3, R3, 0x1, R4 ;  /* 0x0000000103037824 */ /* 0x001fc800078e0204 */
[----:B------:R-:W-:-:S05]  /*58a0*/  IMAD R3, R3, 0x4, R24 ;  /* 0x0000000403037824 */ /* 0x000fca00078e0218 */
[----:B------:R0:W-:Y:S04]  /*58b0*/  STS [R3+0x2000], R20 ;  /* 0x0020001403007388 */ /* 0x0001e80000000800 */
[----:B--2---:R0:W-:Y:S02]  /*58c0*/  STS [R3], R18 ;  /* 0x0000001203007388 */ /* 0x0041e40000000800 */
.L_x_937:
[----:B------:R-:W-:Y:S05]  /*58d0*/  BSYNC.RECONVERGENT B1 ;  /* 0x0000000000017941 */ /* 0x000fea0003800200 */
.L_x_936:
[----:B01-34-:R-:W-:-:S04]  /*58e0*/  IMAD.IADD R4, R23, 0x1, R2 ;  /* 0x0000000117047824 */ /* 0x01bfc800078e0202 */
[----:B------:R-:W-:-:S05]  /*58f0*/  IMAD R25, R25, 0x4, R4 ;  /* 0x0000000419197824 */ /* 0x000fca00078e0204 */
[----:B------:R-:W-:-:S13]  /*5900*/  ISETP.GE.AND P0, PT, R25, R15, PT ;  /* 0x0000000f1900720c */ /* 0x000fda0003f06270 */
[----:B------:R-:W-:Y:S05]  /*5910*/  @P0 BRA `(.L_x_891) ;  /* 0x0000000000e80947 */ /* 0x000fea0003800000 */
[----:B------:R-:W-:-:S05]  /*5920*/  IMAD.WIDE R4, R25, 0x4, R8 ;  /* 0x0000000419047825 */ /* 0x000fca00078e0208 */
[----:B------:R-:W2:Y:S01]  /*5930*/  LDG.E R18, desc[UR12][R4.64] ;  /* 0x0000000c04127981 */ /* 0x000ea2000c1e1900 */
[----:B------:R-:W-:Y:S01]  /*5940*/  MOV R19, 0x400 ;  /* 0x0000040000137802 */ /* 0x000fe20000000f00 */
[----:B------:R-:W-:Y:S01]  /*5950*/  BSSY.RECONVERGENT B1, `(.L_x_940) ;  /* 0x0000021000017945 */ /* 0x000fe20003800200 */
[----:B------:R-:W-:Y:S01]  /*5960*/  IMAD.WIDE R12, R25, 0x4, R12 ;  /* 0x00000004190c7825 */ /* 0x000fe200078e020c */
        /* <DEDUP_REMOVED lines=31> */
.L_x_941:
[----:B------:R-:W-:Y:S05]  /*5b60*/  BSYNC.RECONVERGENT B1 ;  /* 0x0000000000017941 */ /* 0x000fea0003800200 */
.L_x_940:
[----:B0-----:R-:W0:Y:S02]  /*5b70*/  LDS R3, [R22+0x90c8] ;  /* 0x0090c80016037984 */ /* 0x001e240000000800 */
[----:B0-----:R-:W-:-:S04]  /*5b80*/  ISETP.GT.AND P0, PT, R3, 0x800, PT ;  /* 0x000008000300780c */ /* 0x001fc80003f04270 */
[----:B------:R-:W-:-:S13]  /*5b90*/  ISETP.NE.OR P0, PT, R14, R17, P0 ;  /* 0x000000110e00720c */ /* 0x000fda0000705670 */
[----:B------:R-:W-:Y:S05]  /*5ba0*/  @P0 BRA `(.L_x_891) ;  /* 0x0000000000440947 */ /* 0x000fea0003800000 */
[----:B------:R-:W2:Y:S01]  /*5bb0*/  LDG.E R12, desc[UR12][R12.64] ;  /* 0x0000000c0c0c7981 */ /* 0x000ea2000c1e1900 */
[----:B------:R-:W-:Y:S01]  /*5bc0*/  VOTEU.ANY UR4, UPT, PT ;  /* 0x0000000000047886 */ /* 0x000fe200038e0100 */
[----:B------:R-:W-:Y:S01]  /*5bd0*/  VIADD R19, R19, 0x90c4 ;  /* 0x000090c413137836 */ /* 0x000fe20000000000 */
[----:B------:R-:W0:Y:S01]  /*5be0*/  FLO.U32 R5, UR4 ;  /* 0x0000000400057d00 */ /* 0x000e2200080e0000 */
[----:B------:R-:W0:Y:S03]  /*5bf0*/  S2R R6, SR_LANEID ;  /* 0x0000000000067919 */ /* 0x000e260000000000 */
        /* <DEDUP_REMOVED lines=11> */
[----:B--2---:R0:W-:Y:S02]  /*5cb0*/  STS [R3], R12 ;  /* 0x0000000c03007388 */ /* 0x0041e40000000800 */
.L_x_891:
[----:B--2---:R-:W-:Y:S05]  /*5cc0*/  BSYNC.RECONVERGENT B0 ;  /* 0x0000000000007941 */ /* 0x004fea0003800200 */
.L_x_889:
[----:B------:R-:W2:Y:S08]  /*5cd0*/  S2UR UR5, SR_CgaCtaId ;  /* 0x00000000000579c3 */ /* 0x000eb00000008800 */
[----:B------:R-:W-:Y:S06]  /*5ce0*/  BAR.SYNC.DEFER_BLOCKING 0x0 ;  /* 0x0000000000007b1d */ /* 0x000fec0000010000 */
[----:B------:R-:W-:-:S02]  /*5cf0*/  UMOV UR4, 0x400 ;  /* 0x0000040000047882 */ /* 0x000fc40000000000 */
[----:B--2---:R-:W-:-:S06]  /*5d00*/  ULEA UR4, UR5, UR4, 0x18 ;  /* 0x0000000405047291 */ /* 0x004fcc000f8ec0ff */
[----:B0-----:R-:W-:-:S05]  /*5d10*/  IMAD.U32 R3, RZ, RZ, UR4 ;  /* 0x00000004ff037e24 */ /* 0x001fca000f8e00ff */
[----:B------:R-:W0:Y:S02]  /*5d20*/  LDS R4, [R3+0x90c8] ;  /* 0x0090c80003047984 */ /* 0x000e240000000800 */
[----:B0-----:R-:W-:-:S13]  /*5d30*/  ISETP.GE.AND P0, PT, R4, 0x801, PT ;  /* 0x000008010400780c */ /* 0x001fda0003f06270 */
[----:B------:R-:W-:Y:S05]  /*5d40*/  @!P0 BRA `(.L_x_942) ;  /* 0x000000fc00548947 */ /* 0x000fea0003800000 */
[----:B------:R-:W0:Y:S01]  /*5d50*/  LDC R5, c[0x0][0x39c] ;  /* 0x0000e700ff057b82 */ /* 0x000e220000000800 */
[----:B------:R2:W-:Y:S01]  /*5d60*/  STS [R0+0x10a0], RZ ;  /* 0x0010a0ff00007388 */ /* 0x0005e20000000800 */
[----:B------:R-:W-:Y:S03]  /*5d70*/  BSSY.RECONVERGENT B0, `(.L_x_943) ;  /* 0x0000107000007945 */ /* 0x000fe60003800200 */
[----:B------:R2:W-:Y:S03]  /*5d80*/  STS [R0+0x20a0], RZ ;  /* 0x0020a0ff00007388 */ /* 0x0005e60000000800 */
[----:B------:R-:W-:Y:S01]  /*5d90*/  BAR.SYNC.DEFER_BLOCKING 0x0 ;  /* 0x0000000000007b1d */ /* 0x000fe20000010000 */
[----:B0-----:R-:W-:-:S13]  /*5da0*/  ISETP.NE.AND P0, PT, R5, 0x1, PT ;  /* 0x000000010500780c */ /* 0x001fda0003f05270 */
[----:B--2---:R-:W-:Y:S05]  /*5db0*/  @!P0 BRA `(.L_x_944) ;  /* 0x0000000800e88947 */ /* 0x004fea0003800000 */
        /* <DEDUP_REMOVED lines=13> */
[----:B-1----:R-:W-:Y:S01]  /*5e90*/  LOP3.LUT R14, R2, 0x1400, RZ, 0xfc, !PT ;  /* 0x00001400020e7812 */ /* 0x002fe200078efcff */
[-C--:B------:R-:W-:Y:S01]  /*5ea0*/  IMAD R7, R10, R5.reuse, RZ ;  /* 0x000000050a077224 */ /* 0x080fe200078e02ff */
[----:B------:R-:W-:Y:S01]  /*5eb0*/  LOP3.LUT R16, R2, 0xc00, RZ, 0xfc, !PT ;  /* 0x00000c0002107812 */ /* 0x000fe200078efcff */
[-C--:B------:R-:W-:Y:S01]  /*5ec0*/  IMAD R10, R12, R5.reuse, RZ ;  /* 0x000000050c0a7224 */ /* 0x080fe200078e02ff */
[----:B------:R-:W-:Y:S01]  /*5ed0*/  LOP3.LUT R6, R2, 0x1c00, RZ, 0xfc, !PT ;  /* 0x00001c0002067812 */ /* 0x000fe200078efcff */
[-C--:B------:R-:W-:Y:S01]  /*5ee0*/  IMAD R11, R14, R5.reuse, RZ ;  /* 0x000000050e0b7224 */ /* 0x080fe200078e02ff */
[----:B------:R-:W-:Y:S01]  /*5ef0*/  LOP3.LUT R18, R2, 0x800, RZ, 0xfc, !PT ;  /* 0x0000080002127812 */ /* 0x000fe200078efcff */
[-C--:B------:R-:W-:Y:S01]  /*5f00*/  IMAD R12, R16, R5.reuse, RZ ;  /* 0x00000005100c7224 */ /* 0x080fe200078e02ff */
[----:B----4-:R-:W-:Y:S01]  /*5f10*/  LOP3.LUT R20, R2, 0x400, RZ, 0xfc, !PT ;  /* 0x0000040002147812 */ /* 0x010fe200078efcff */
[-C--:B------:R-:W-:Y:S01]  /*5f20*/  IMAD R6, R6, R5.reuse, RZ ;  /* 0x0000000506067224 */ /* 0x080fe200078e02ff */
[----:B------:R-:W-:Y:S01]  /*5f30*/  LOP3.LUT R17, R0, 0x7ffff8, RZ, 0xc0, !PT ;  /* 0x007ffff800117812 */ /* 0x000fe200078ec0ff */
[----:B------:R-:W-:-:S02]  /*5f40*/  IMAD R13, R18, R5, RZ ;  /* 0x00000005120d7224 */ /* 0x000fc400078e02ff */
[----:B------:R-:W-:Y:S02]  /*5f50*/  IMAD R14, R20, R5, RZ ;  /* 0x00000005140e7224 */ /* 0x000fe400078e02ff */
[----:B------:R-:W-:-:S07]  /*5f60*/  IMAD.MOV R16, RZ, RZ, -R17 ;  /* 0x000000ffff107224 */ /* 0x000fce00078e0a11 */
.L_x_948:
[----:B0-----:R-:W-:-:S04]  /*5f70*/  IMAD.WIDE R18, R4, 0x4, R8 ;  /* 0x0000000404127825 */ /* 0x001fc800078e0208 */
[--C-:B------:R-:W-:Y:S02]  /*5f80*/  IMAD.WIDE R20, R14, 0x4, R8.reuse ;  /* 0x000000040e147825 */ /* 0x100fe400078e0208 */
[----:B------:R-:W2:Y:S02]  /*5f90*/  LDG.E R18, desc[UR12][R18.64] ;  /* 0x0000000c12127981 */ /* 0x000ea4000c1e1900 */
[--C-:B---3--:R-:W-:Y:S02]  /*5fa0*/  IMAD.WIDE R22, R13, 0x4, R8.reuse ;  /* 0x000000040d167825 */ /* 0x108fe400078e0208 */
[----:B------:R-:W3:Y:S04]  /*5fb0*/  LDG.E R20, desc[UR12][R20.64] ;  /* 0x0000000c14147981 */ /* 0x000ee8000c1e1900 */
        /* <DEDUP_REMOVED lines=8> */
[----:B------:R-:W-:-:S02]  /*6040*/  IMAD.WIDE R32, R6, 0x4, R8 ;  /* 0x0000000406207825 */ /* 0x000fc400078e0208 */
[----:B------:R-:W5:Y:S04]  /*6050*/  LDG.E R30, desc[UR12][R30.64] ;  /* 0x0000000c1e1e7981 */ /* 0x000f68000c1e1900 */
[----:B------:R-:W5:Y:S01]  /*6060*/  LDG.E R32, desc[UR12][R32.64] ;  /* 0x0000000c20207981 */ /* 0x000f62000c1e1900 */
[----:B------:R-:W-:Y:S02]  /*6070*/  VIADD R16, R16, 0x8 ;  /* 0x0000000810107836 */ /* 0x000fe40000000000 */
[----:B------:R-:W-:Y:S02]  /*6080*/  VIADD R17, R3, 0x10a0 ;  /* 0x000010a003117836 */ /* 0x000fe40000000000 */
[----:B------:R-:W-:Y:S02]  /*6090*/  VIADD R2, R2, 0x2000 ;  /* 0x0000200002027836 */ /* 0x000fe40000000000 */
[----:B------:R-:W-:-:S02]  /*60a0*/  IMAD R6, R5, 0x2000, R6 ;  /* 0x0000200005067824 */ /* 0x000fc400078e0206 */
[C---:B------:R-:W-:Y:S02]  /*60b0*/  IMAD R7, R5.reuse, 0x2000, R7 ;  /* 0x0000200005077824 */ /* 0x040fe400078e0207 */
[C---:B------:R-:W-:Y:S02]  /*60c0*/  IMAD R10, R5.reuse, 0x2000, R10 ;  /* 0x00002000050a7824 */ /* 0x040fe400078e020a */
[C---:B------:R-:W-:Y:S02]  /*60d0*/  IMAD R11, R5.reuse, 0x2000, R11 ;  /* 0x00002000050b7824 */ /* 0x040fe400078e020b */
[C---:B------:R-:W-:Y:S02]  /*60e0*/  IMAD R12, R5.reuse, 0x2000, R12 ;  /* 0x00002000050c7824 */ /* 0x040fe400078e020c */
[C---:B------:R-:W-:Y:S02]  /*60f0*/  IMAD R13, R5.reuse, 0x2000, R13 ;  /* 0x00002000050d7824 */ /* 0x040fe400078e020d */
[----:B------:R-:W-:-:S02]  /*6100*/  IMAD R14, R5, 0x2000, R14 ;  /* 0x00002000050e7824 */ /* 0x000fc400078e020e */
[----:B------:R-:W-:Y:S01]  /*6110*/  IMAD R4, R5, 0x2000, R4 ;  /* 0x0000200005047824 */ /* 0x000fe200078e0204 */
[----:B--2---:R-:W-:Y:S02]  /*6120*/  ISETP.GE.AND P3, PT, R18, RZ, PT ;  /* 0x000000ff1200720c */ /* 0x004fe40003f66270 */
[----:B---3--:R-:W-:Y:S02]  /*6130*/  ISETP.GE.AND P4, PT, R20, RZ, PT ;  /* 0x000000ff1400720c */ /* 0x008fe40003f86270 */
[----:B----4-:R-:W-:-:S09]  /*6140*/  ISETP.GE.AND P5, PT, R22, RZ, PT ;  /* 0x000000ff1600720c */ /* 0x010fd20003fa6270 */
[----:B------:R-:W-:Y:S02]  /*6150*/  @P3 LOP3.LUT R18, R18, 0x7fe00000, RZ, 0xc, !PT ;  /* 0x7fe0000012123812 */ /* 0x000fe400078e0cff */
[----:B-----5:R-:W-:Y:S02]  /*6160*/  ISETP.GE.AND P1, PT, R24, RZ, PT ;  /* 0x000000ff1800720c */ /* 0x020fe40003f26270 */
[----:B------:R-:W-:Y:S02]  /*6170*/  @P4 LOP3.LUT R20, R20, 0x7fe00000, RZ, 0xc, !PT ;  /* 0x7fe0000014144812 */ /* 0x000fe400078e0cff */
[----:B------:R-:W-:Y:S02]  /*6180*/  ISETP.GE.AND P2, PT, R26, RZ, PT ;  /* 0x000000ff1a00720c */ /* 0x000fe40003f46270 */
[----:B------:R-:W-:Y:S02]  /*6190*/  @P5 LOP3.LUT R22, R22, 0x7fe00000, RZ, 0xc, !PT ;  /* 0x7fe0000016165812 */ /* 0x000fe400078e0cff */
[----:B------:R-:W-:-:S02]  /*61a0*/  ISETP.GE.AND P3, PT, R28, RZ, PT ;  /* 0x000000ff1c00720c */ /* 0x000fc40003f66270 */
[----:B------:R-:W-:Y:S02]  /*61b0*/  ISETP.GE.AND P4, PT, R30, RZ, PT ;  /* 0x000000ff1e00720c */ /* 0x000fe40003f86270 */
[----:B------:R-:W-:Y:S02]  /*61c0*/  ISETP.GE.AND P5, PT, R32, RZ, PT ;  /* 0x000000ff2000720c */ /* 0x000fe40003fa6270 */
[----:B------:R-:W-:Y:S02]  /*61d0*/  @P1 LOP3.LUT R24, R24, 0x7fe00000, RZ, 0xc, !PT ;  /* 0x7fe0000018181812 */ /* 0x000fe400078e0cff */
[----:B------:R-:W-:Y:S02]  /*61e0*/  SHF.R.U32.HI R18, RZ, 0x13, R18 ;  /* 0x00000013ff127819 */ /* 0x000fe40000011612 */
[----:B------:R-:W-:Y:S02]  /*61f0*/  @P2 LOP3.LUT R26, R26, 0x7fe00000, RZ, 0xc, !PT ;  /* 0x7fe000001a1a2812 */ /* 0x000fe400078e0cff */
[----:B------:R-:W-:-:S02]  /*6200*/  SHF.R.U32.HI R20, RZ, 0x13, R20 ;  /* 0x00000013ff147819 */ /* 0x000fc40000011614 */
[----:B------:R-:W-:Y:S02]  /*6210*/  @P3 LOP3.LUT R28, R28, 0x7fe00000, RZ, 0xc, !PT ;  /* 0x7fe000001c1c3812 */ /* 0x000fe400078e0cff */
[----:B------:R-:W-:Y:S02]  /*6220*/  SHF.R.U32.HI R22, RZ, 0x13, R22 ;  /* 0x00000013ff167819 */ /* 0x000fe40000011616 */
[----:B------:R-:W-:Y:S02]  /*6230*/  @P4 LOP3.LUT R30, R30, 0x7fe00000, RZ, 0xc, !PT ;  /* 0x7fe000001e1e4812 */ /* 0x000fe400078e0cff */
[----:B------:R-:W-:Y:S02]  /*6240*/  @P5 LOP3.LUT R32, R32, 0x7fe00000, RZ, 0xc, !PT ;  /* 0x7fe0000020205812 */ /* 0x000fe400078e0cff */
[----:B------:R-:W-:Y:S02]  /*6250*/  SHF.R.U32.HI R24, RZ, 0x13, R24 ;  /* 0x00000013ff187819 */ /* 0x000fe40000011618 */
[----:B------:R-:W-:-:S02]  /*6260*/  LOP3.LUT R18, R18, 0x1ffc, RZ, 0xc0, !PT ;  /* 0x00001ffc12127812 */ /* 0x000fc400078ec0ff */
[----:B------:R-:W-:Y:S02]  /*6270*/  SHF.R.U32.HI R26, RZ, 0x13, R26 ;  /* 0x00000013ff1a7819 */ /* 0x000fe4000001161a */
[----:B------:R-:W-:Y:S02]  /*6280*/  LOP3.LUT R20, R20, 0x1ffc, RZ, 0xc0, !PT ;  /* 0x00001ffc14147812 */ /* 0x000fe400078ec0ff */
[----:B------:R-:W-:Y:S02]  /*6290*/  SHF.R.U32.HI R28, RZ, 0x13, R28 ;  /* 0x00000013ff1c7819 */ /* 0x000fe4000001161c */
[----:B------:R-:W-:Y:S02]  /*62a0*/  LOP3.LUT R22, R22, 0x1ffc, RZ, 0xc0, !PT ;  /* 0x00001ffc16167812 */ /* 0x000fe400078ec0ff */
[----:B------:R-:W-:Y:S02]  /*62b0*/  SHF.R.U32.HI R30, RZ, 0x13, R30 ;  /* 0x00000013ff1e7819 */ /* 0x000fe4000001161e */
[----:B------:R-:W-:-:S02]  /*62c0*/  SHF.R.U32.HI R32, RZ, 0x13, R32 ;  /* 0x00000013ff207819 */ /* 0x000fc40000011620 */
[----:B------:R-:W-:Y:S01]  /*62d0*/  LOP3.LUT R24, R24, 0x1ffc, RZ, 0xc0, !PT ;  /* 0x00001ffc18187812 */ /* 0x000fe200078ec0ff */
[C---:B------:R-:W-:Y:S01]  /*62e0*/  IMAD.IADD R18, R17.reuse, 0x1, R18 ;  /* 0x0000000111127824 */ /* 0x040fe200078e0212 */
[----:B------:R-:W-:Y:S01]  /*62f0*/  LOP3.LUT R26, R26, 0x1ffc, RZ, 0xc0, !PT ;  /* 0x00001ffc1a1a7812 */ /* 0x000fe200078ec0ff */
[C---:B------:R-:W-:Y:S01]  /*6300*/  IMAD.IADD R20, R17.reuse, 0x1, R20 ;  /* 0x0000000111147824 */ /* 0x040fe200078e0214 */
[----:B------:R-:W-:Y:S02]  /*6310*/  LOP3.LUT R28, R28, 0x1ffc, RZ, 0xc0, !PT ;  /* 0x00001ffc1c1c7812 */ /* 0x000fe400078ec0ff */
[----:B------:R-:W-:Y:S01]  /*6320*/  ISETP.NE.AND P1, PT, R16, RZ, PT ;  /* 0x000000ff1000720c */ /* 0x000fe20003f25270 */
[C---:B------:R-:W-:Y:S01]  /*6330*/  IMAD.IADD R22, R17.reuse, 0x1, R22 ;  /* 0x0000000111167824 */ /* 0x040fe200078e0216 */
[----:B------:R-:W-:Y:S01]  /*6340*/  LOP3.LUT R30, R30, 0x1ffc, RZ, 0xc0, !PT ;  /* 0x00001ffc1e1e7812 */ /* 0x000fe200078ec0ff */
[C---:B------:R-:W-:Y:S01]  /*6350*/  IMAD.IADD R24, R17.reuse, 0x1, R24 ;  /* 0x0000000111187824 */ /* 0x040fe200078e0218 */
[----:B------:R-:W-:Y:S01]  /*6360*/  LOP3.LUT R32, R32, 0x1ffc, RZ, 0xc0, !PT ;  /* 0x00001ffc20207812 */ /* 0x000fe200078ec0ff */
[C---:B------:R-:W-:Y:S01]  /*6370*/  IMAD.IADD R26, R17.reuse, 0x1, R26 ;  /* 0x00000001111a7824 */ /* 0x040fe200078e021a */
[----:B------:R0:W-:Y:S01]  /*6380*/  ATOMS.POPC.INC.32 RZ, [R18+URZ] ;  /* 0x0000000012ff7f8c */ /* 0x0001e2000d8000ff */
[----:B------:R-:W-:-:S02]  /*6390*/  IMAD.IADD R28, R17, 0x1, R28 ;  /* 0x00000001111c7824 */ /* 0x000fc400078e021c */
[C---:B------:R-:W-:Y:S01]  /*63a0*/  IMAD.IADD R30, R17.reuse, 0x1, R30 ;  /* 0x00000001111e7824 */ /* 0x040fe200078e021e */
[----:B------:R0:W-:Y:S01]  /*63b0*/  ATOMS.POPC.INC.32 RZ, [R20+URZ] ;  /* 0x0000000014ff7f8c */ /* 0x0001e2000d8000ff */
[----:B------:R-:W-:-:S03]  /*63c0*/  IMAD.IADD R32, R17, 0x1, R32 ;  /* 0x0000000111207824 */ /* 0x000fc600078e0220 */
[----:B------:R0:W-:Y:S04]  /*63d0*/  ATOMS.POPC.INC.32 RZ, [R22+URZ] ;  /* 0x0000000016ff7f8c */ /* 0x0001e8000d8000ff */
[----:B------:R0:W-:Y:S04]  /*63e0*/  ATOMS.POPC.INC.32 RZ, [R24+URZ] ;  /* 0x0000000018ff7f8c */ /* 0x0001e8000d8000ff */
[----:B------:R0:W-:Y:S04]  /*63f0*/  ATOMS.POPC.INC.32 RZ, [R26+URZ] ;  /* 0x000000001aff7f8c */ /* 0x0001e8000d8000ff */
[----:B------:R0:W-:Y:S04]  /*6400*/  ATOMS.POPC.INC.32 RZ, [R28+URZ] ;  /* 0x000000001cff7f8c */ /* 0x0001e8000d8000ff */
[----:B------:R0:W-:Y:S04]  /*6410*/  ATOMS.POPC.INC.32 RZ, [R30+URZ] ;  /* 0x000000001eff7f8c */ /* 0x0001e8000d8000ff */
[----:B------:R0:W-:Y:S01]  /*6420*/  ATOMS.POPC.INC.32 RZ, [R32+URZ] ;  /* 0x0000000020ff7f8c */ /* 0x0001e2000d8000ff */
[----:B------:R-:W-:Y:S05]  /*6430*/  @P1 BRA `(.L_x_948) ;  /* 0xfffffff800cc1947 */ /* 0x000fea000383ffff */
.L_x_947:
[----:B------:R-:W-:Y:S05]  /*6440*/  BSYNC.RECONVERGENT B1 ;  /* 0x0000000000017941 */ /* 0x000fea0003800200 */
.L_x_946:
[----:B------:R-:W-:Y:S05]  /*6450*/  @!P0 BRA `(.L_x_945) ;  /* 0x0000000800608947 */ /* 0x000fea0003800000 */
[----:B------:R-:W-:Y:S01]  /*6460*/  ISETP.GE.U32.AND P0, PT, R34, 0x4, PT ;  /* 0x000000042200780c */ /* 0x000fe20003f06070 */
[----:B------:R-:W-:Y:S01]  /*6470*/  BSSY.RECONVERGENT B1, `(.L_x_949) ;  /* 0x0000029000017945 */ /* 0x000fe20003800200 */
[----:B------:R-:W-:-:S11]  /*6480*/  LOP3.LUT P4, R19, R0, 0x3, RZ, 0xc0, !PT ;  /* 0x0000000300137812 */ /* 0x000fd6000788c0ff */
[----:B------:R-:W-:Y:S05]  /*6490*/  @!P0 BRA `(.L_x_950) ;  /* 0x0000000000988947 */ /* 0x000fea0003800000 */
[----:B------:R-:W-:-:S04]  /*64a0*/  IMAD R6, R2, R5, RZ ;  /* 0x0000000502067224 */ /* 0x000fc800078e02ff */
[C-C-:B------:R-:W-:Y:S02]  /*64b0*/  IMAD R12, R5.reuse, 0x800, R6.reuse ;  /* 0x00000800050c7824 */ /* 0x140fe400078e0206 */
[C---:B------:R-:W-:Y:S02]  /*64c0*/  IMAD R11, R5.reuse, 0x400, R6 ;  /* 0x00000400050b7824 */ /* 0x040fe400078e0206 */
[----:B------:R-:W-:Y:S02]  /*64d0*/  IMAD R17, R5, 0x400, R12 ;  /* 0x0000040005117824 */ /* 0x000fe400078e020c */
[----:B------:R-:W-:-:S04]  /*64e0*/  IMAD.WIDE R6, R6, 0x4, R8 ;  /* 0x0000000406067825 */ /* 0x000fc800078e0208 */
[--C-:B------:R-:W-:Y:S01]  /*64f0*/  IMAD.WIDE R10, R11, 0x4, R8.reuse ;  /* 0x000000040b0a7825 */ /* 0x100fe200078e0208 */
[----:B------:R-:W2:Y:S03]  /*6500*/  LDG.E R0, desc[UR12][R6.64] ;  /* 0x0000000c06007981 */ /* 0x000ea6000c1e1900 */
[--C-:B------:R-:W-:Y:S01]  /*6510*/  IMAD.WIDE R12, R12, 0x4, R8.reuse ;  /* 0x000000040c0c7825 */ /* 0x100fe200078e0208 */
[----:B------:R-:W5:Y:S03]  /*6520*/  LDG.E R4, desc[UR12][R10.64] ;  /* 0x0000000c0a047981 */ /* 0x000f66000c1e1900 */
[----:B------:R-:W-:Y:S01]  /*6530*/  IMAD.WIDE R16, R17, 0x4, R8 ;  /* 0x0000000411107825 */ /* 0x000fe200078e0208 */
[----:B-1----:R-:W3:Y:S04]  /*6540*/  LDG.E R14, desc[UR12][R12.64] ;  /* 0x0000000c0c0e7981 */ /* 0x002ee8000c1e1900 */
[----:B0-----:R-:W4:Y:S01]  /*6550*/  LDG.E R18, desc[UR12][R16.64] ;  /* 0x0000000c10127981 */ /* 0x001f22000c1e1900 */
[----:B------:R-:W-:-:S02]  /*6560*/  VIADD R21, R3, 0x10a0 ;  /* 0x000010a003157836 */ /* 0x000fc40000000000 */
[----:B------:R-:W-:Y:S01]  /*6570*/  VIADD R2, R2, 0x1000 ;  /* 0x0000100002027836 */ /* 0x000fe20000000000 */
[----:B--2---:R-:W-:Y:S02]  /*6580*/  ISETP.GE.AND P0, PT, R0, RZ, PT ;  /* 0x000000ff0000720c */ /* 0x004fe40003f06270 */
[----:B-----5:R-:W-:Y:S02]  /*6590*/  ISETP.GE.AND P1, PT, R4, RZ, PT ;  /* 0x000000ff0400720c */ /* 0x020fe40003f26270 */
[----:B---3--:R-:W-:Y:S02]  /*65a0*/  ISETP.GE.AND P2, PT, R14, RZ, PT ;  /* 0x000000ff0e00720c */ /* 0x008fe40003f46270 */
[----:B----4-:R-:W-:-:S07]  /*65b0*/  ISETP.GE.AND P3, PT, R18, RZ, PT ;  /* 0x000000ff1200720c */ /* 0x010fce0003f66270 */
        /* <DEDUP_REMOVED lines=20> */
.L_x_950:
[----:B------:R-:W-:Y:S05]  /*6700*/  BSYNC.RECONVERGENT B1 ;  /* 0x0000000000017941 */ /* 0x000fea0003800200 */
.L_x_949:
[----:B------:R-:W-:Y:S05]  /*6710*/  @!P4 BRA `(.L_x_945) ;  /* 0x0000000400b0c947 */ /* 0x000fea0003800000 */
[----:B------:R-:W-:Y:S01]  /*6720*/  ISETP.NE.AND P1, PT, R19, 0x1, PT ;  /* 0x000000011300780c */ /* 0x000fe20003f25270 */
[----:B------:R-:W-:Y:S01]  /*6730*/  BSSY.RECONVERGENT B1, `(.L_x_951) ;  /* 0x0000017000017945 */ /* 0x000fe20003800200 */
[----:B------:R-:W-:-:S11]  /*6740*/  LOP3.LUT P0, RZ, R15, 0x400, RZ, 0xc0, !PT ;  /* 0x000004000fff7812 */ /* 0x000fd6000780c0ff */
[----:B------:R-:W-:Y:S05]  /*6750*/  @!P1 BRA `(.L_x_952) ;  /* 0x0000000000509947 */ /* 0x000fea0003800000 */
[----:B------:R-:W-:-:S04]  /*6760*/  IMAD R6, R2, R5, RZ ;  /* 0x0000000502067224 */ /* 0x000fc800078e02ff */
[----:B------:R-:W-:Y:S02]  /*6770*/  IMAD R11, R5, 0x400, R6 ;  /* 0x00000400050b7824 */ /* 0x000fe400078e0206 */
[----:B------:R-:W-:-:S04]  /*6780*/  IMAD.WIDE R6, R6, 0x4, R8 ;  /* 0x0000000406067825 */ /* 0x000fc800078e0208 */
[----:B------:R-:W-:Y:S01]  /*6790*/  IMAD.WIDE R10, R11, 0x4, R8 ;  /* 0x000000040b0a7825 */ /* 0x000fe200078e0208 */
[----:B--2---:R-:W2:Y:S04]  /*67a0*/  LDG.E R0, desc[UR12][R6.64] ;  /* 0x0000000c06007981 */ /* 0x004ea8000c1e1900 */
[----:B------:R-:W5:Y:S01]  /*67b0*/  LDG.E R4, desc[UR12][R10.64] ;  /* 0x0000000c0a047981 */ /* 0x000f62000c1e1900 */
[----:B------:R-:W-:Y:S02]  /*67c0*/  VIADD R13, R3, 0x10a0 ;  /* 0x000010a0030d7836 */ /* 0x000fe40000000000 */
[----:B------:R-:W-:Y:S01]  /*67d0*/  VIADD R2, R2, 0x800 ;  /* 0x0000080002027836 */ /* 0x000fe20000000000 */
[----:B--2---:R-:W-:Y:S02]  /*67e0*/  ISETP.GE.AND P1, PT, R0, RZ, PT ;  /* 0x000000ff0000720c */ /* 0x004fe40003f26270 */
[----:B-----5:R-:W-:-:S11]  /*67f0*/  ISETP.GE.AND P2, PT, R4, RZ, PT ;  /* 0x000000ff0400720c */ /* 0x020fd60003f46270 */
        /* <DEDUP_REMOVED lines=10> */
.L_x_952:
[----:B------:R-:W-:Y:S05]  /*68a0*/  BSYNC.RECONVERGENT B1 ;  /* 0x0000000000017941 */ /* 0x000fea0003800200 */
.L_x_951:
[----:B------:R-:W-:Y:S05]  /*68b0*/  @P0 BRA `(.L_x_945) ;  /* 0x0000000400480947 */ /* 0x000fea0003800000 */
[----:B------:R-:W-:-:S04]  /*68c0*/  IMAD R5, R2, R5, RZ ;  /* 0x0000000502057224 */ /* 0x000fc800078e02ff */
[----:B------:R-:W-:-:S05]  /*68d0*/  IMAD.WIDE R8, R5, 0x4, R8 ;  /* 0x0000000405087825 */ /* 0x000fca00078e0208 */
[----:B--2---:R-:W2:Y:S02]  /*68e0*/  LDG.E R0, desc[UR12][R8.64] ;  /* 0x0000000c08007981 */ /* 0x004ea4000c1e1900 */
[----:B--2---:R-:W-:-:S13]  /*68f0*/  ISETP.GE.AND P0, PT, R0, RZ, PT ;  /* 0x000000ff0000720c */ /* 0x004fda0003f06270 */
[----:B------:R-:W-:-:S04]  /*6900*/  @P0 LOP3.LUT R0, R0, 0x7fe00000, RZ, 0xc, !PT ;  /* 0x7fe0000000000812 */ /* 0x000fc800078e0cff */
[----:B------:R-:W-:-:S04]  /*6910*/  SHF.R.U32.HI R0, RZ, 0x13, R0 ;  /* 0x00000013ff007819 */ /* 0x000fc80000011600 */
[----:B------:R-:W-:-:S05]  /*6920*/  LOP3.LUT R0, R0, 0x1ffc, RZ, 0xc0, !PT ;  /* 0x00001ffc00007812 */ /* 0x000fca00078ec0ff */
[----:B------:R-:W-:-:S05]  /*6930*/  IMAD.IADD R0, R0, 0x1, R3 ;  /* 0x0000000100007824 */ /* 0x000fca00078e0203 */
[----:B------:R2:W-:Y:S01]  /*6940*/  ATOMS.POPC.INC.32 RZ, [R0+URZ+0x10a0] ;  /* 0x0010a00000ff7f8c */ /* 0x0005e2000d8000ff */
[----:B------:R-:W-:Y:S05]  /*6950*/  BRA `(.L_x_945) ;  /* 0x0000000400207947 */ /* 0x000fea0003800000 */
.L_x_944:
        /* <DEDUP_REMOVED lines=8> */
[----:B------:R-:W-:-:S04]  /*69e0*/  VIMNMX R7, PT, PT, R15, R0, PT ;  /* 0x000000000f077248 */ /* 0x000fc80003fe0100 */
[----:B------:R-:W-:Y:S01]  /*69f0*/  ISETP.GE.U32.AND P1, PT, R2, R7, PT ;  /* 0x000000070200720c */ /* 0x000fe20003f26070 */
[----:B------:R-:W-:-:S05]  /*6a00*/  IMAD.IADD R0, R15, 0x1, -R7 ;  /* 0x000000010f007824 */ /* 0x000fca00078e0a07 */
[----:B------:R-:W-:-:S04]  /*6a10*/  SHF.R.S32.HI R5, RZ, 0x1f, R0 ;  /* 0x0000001fff057819 */ /* 0x000fc80000011400 */
[----:B------:R-:W-:Y:S01]  /*6a20*/  LEA.HI R5, R5, R0, RZ, 0x2 ;  /* 0x0000000005057211 */ /* 0x000fe200078f10ff */
[----:B------:R-:W-:-:S03]  /*6a30*/  IMAD.IADD R0, R7, 0x1, R2 ;  /* 0x0000000107007824 */ /* 0x000fc600078e0202 */
[----:B------:R-:W-:-:S04]  /*6a40*/  SHF.R.S32.HI R17, RZ, 0x2, R5 ;  /* 0x00000002ff117819 */ /* 0x000fc80000011405 */
[C---:B------:R-:W-:Y:S01]  /*6a50*/  ISETP.GT.AND P2, PT, R17.reuse, R2, PT ;  /* 0x000000021100720c */ /* 0x040fe20003f44270 */
[----:B------:R-:W-:-:S05]  /*6a60*/  IMAD R16, R17, 0x4, R0 ;  /* 0x0000000411107824 */ /* 0x000fca00078e0200 */
[----:B------:R-:W-:-:S07]  /*6a70*/  ISETP.GE.AND P0, PT, R16, R15, PT ;  /* 0x0000000f1000720c */ /* 0x000fce0003f06270 */
[----:B------:R-:W-:Y:S06]  /*6a80*/  @!P2 BRA `(.L_x_954) ;  /* 0x000000000084a947 */ /* 0x000fec0003800000 */
[----:B------:R-:W-:-:S04]  /*6a90*/  IMAD.WIDE R6, R7, 0x4, R8 ;  /* 0x0000000407067825 */ /* 0x000fc800078e0208 */
[----:B------:R-:W-:-:S07]  /*6aa0*/  VIADD R0, R3, 0x10a0 ;  /* 0x000010a003007836 */ /* 0x000fce0000000000 */
.L_x_955:
[----:B------:R-:W-:-:S04]  /*6ab0*/  SHF.R.S64 R5, RZ, 0x1c, R2 ;  /* 0x0000001cff057819 */ /* 0x000fc80000001002 */
[----:B------:R-:W-:-:S04]  /*6ac0*/  IADD3 R4, P2, PT, R6, R5, RZ ;  /* 0x0000000506047210 */ /* 0x000fc80007f5e0ff */
[----:B------:R-:W-:-:S05]  /*6ad0*/  LEA.HI.X.SX32 R5, R2, R7, 0x4, P2 ;  /* 0x0000000702057211 */ /* 0x000fca00010f26ff */
[----:B01----:R-:W2:Y:S01]  /*6ae0*/  LDG.E.128 R12, desc[UR12][R4.64] ;  /* 0x0000000c040c7981 */ /* 0x003ea2000c1e1d00 */
        /* <DEDUP_REMOVED lines=27> */
.L_x_954:
[----:B------:R-:W-:Y:S05]  /*6ca0*/  BSYNC.RECONVERGENT B1 ;  /* 0x0000000000017941 */ /* 0x000fea0003800200 */
.L_x_953:
[----:B------:R-:W-:Y:S04]  /*6cb0*/  BSSY.RECONVERGENT B1, `(.L_x_956) ;  /* 0x0000009000017945 */ /* 0x000fe80003800200 */
[----:B------:R-:W-:Y:S05]  /*6cc0*/  @P1 BRA `(.L_x_957) ;  /* 0x00000000001c1947 */ /* 0x000fea0003800000 */
[----:B------:R-:W2:Y:S02]  /*6cd0*/  LDG.E R0, desc[UR12][R10.64] ;  /* 0x0000000c0a007981 */ /* 0x000ea4000c1e1900 */
[----:B--2---:R-:W-:-:S13]  /*6ce0*/  ISETP.GE.AND P1, PT, R0, RZ, PT ;  /* 0x000000ff0000720c */ /* 0x004fda0003f26270 */
[----:B------:R-:W-:-:S04]  /*6cf0*/  @P1 LOP3.LUT R0, R0, 0x7fe00000, RZ, 0xc, !PT ;  /* 0x7fe0000000001812 */ /* 0x000fc800078e0cff */
[----:B------:R-:W-:-:S04]  /*6d00*/  SHF.R.U32.HI R0, RZ, 0x13, R0 ;  /* 0x00000013ff007819 */ /* 0x000fc80000011600 */
[----:B------:R-:W-:-:S05]  /*6d10*/  LOP3.LUT R0, R0, 0x1ffc, RZ, 0xc0, !PT ;  /* 0x00001ffc00007812 */ /* 0x000fca00078ec0ff */
[----:B------:R-:W-:-:S05]  /*6d20*/  IMAD.IADD R0, R0, 0x1, R3 ;  /* 0x0000000100007824 */ /* 0x000fca00078e0203 */
[----:B------:R2:W-:Y:S02]  /*6d30*/  ATOMS.POPC.INC.32 RZ, [R0+URZ+0x10a0] ;  /* 0x0010a00000ff7f8c */ /* 0x0005e4000d8000ff */
.L_x_957:
[----:B------:R-:W-:Y:S05]  /*6d40*/  BSYNC.RECONVERGENT B1 ;  /* 0x0000000000017941 */ /* 0x000fea0003800200 */
.L_x_956:
[----:B------:R-:W-:Y:S05]  /*6d50*/  @P0 BRA `(.L_x_945) ;  /* 0x0000000000200947 */ /* 0x000fea0003800000 */
[----:B------:R-:W-:-:S05]  /*6d60*/  IMAD.WIDE R8, R16, 0x4, R8 ;  /* 0x0000000410087825 */ /* 0x000fca00078e0208 */
[----:B--2---:R-:W2:Y:S02]  /*6d70*/  LDG.E R0, desc[UR12][R8.64] ;  /* 0x0000000c08007981 */ /* 0x004ea4000c1e1900 */
[----:B--2---:R-:W-:-:S13]  /*6d80*/  ISETP.GE.AND P0, PT, R0, RZ, PT ;  /* 0x000000ff0000720c */ /* 0x004fda0003f06270 */
[----:B------:R-:W-:-:S04]  /*6d90*/  @P0 LOP3.LUT R0, R0, 0x7fe00000, RZ, 0xc, !PT ;  /* 0x7fe0000000000812 */ /* 0x000fc800078e0cff */
[----:B------:R-:W-:-:S04]  /*6da0*/  SHF.R.U32.HI R0, RZ, 0x13, R0 ;  /* 0x00000013ff007819 */ /* 0x000fc80000011600 */
[----:B------:R-:W-:-:S05]  /*6db0*/  LOP3.LUT R0, R0, 0x1ffc, RZ, 0xc0, !PT ;  /* 0x00001ffc00007812 */ /* 0x000fca00078ec0ff */
[----:B------:R-:W-:-:S05]  /*6dc0*/  IMAD.IADD R0, R0, 0x1, R3 ;  /* 0x0000000100007824 */ /* 0x000fca00078e0203 */
[----:B------:R2:W-:Y:S02]  /*6dd0*/  ATOMS.POPC.INC.32 RZ, [R0+URZ+0x10a0] ;  /* 0x0010a00000ff7f8c */ /* 0x0005e4000d8000ff */
.L_x_945:
[----:B------:R-:W-:Y:S05]  /*6de0*/  BSYNC.RECONVERGENT B0 ;  /* 0x0000000000007941 */ /* 0x000fea0003800200 */
.L_x_943:
[----:B------:R-:W-:Y:S01]  /*6df0*/  BAR.SYNC.DEFER_BLOCKING 0x0 ;  /* 0x0000000000007b1d */ /* 0x000fe20000010000 */
[----:B------:R-:W-:-:S05]  /*6e00*/  IMAD.MOV.U32 R9, RZ, RZ, RZ ;  /* 0x000000ffff097224 */ /* 0x000fca00078e00ff */
[----:B--2---:R-:W2:Y:S01]  /*6e10*/  S2R R0, SR_TID.X ;  /* 0x0000000000007919 */ /* 0x004ea20000002100 */
[----:B------:R0:W0:Y:S01]  /*6e20*/  LDS R8, [R3+0x90cc] ;  /* 0x0090cc0003087984 */ /* 0x0000220000000800 */
[C---:B--2---:R-:W-:Y:S01]  /*6e30*/  LEA.HI R10, R0.reuse, R0, RZ, 0x1b ;  /* 0x00000000000a7211 */ /* 0x044fe200078fd8ff */
[----:B------:R-:W-:-:S04]  /*6e40*/  IMAD R2, R0, 0x4, R3 ;  /* 0x0000000400027824 */ /* 0x000fc800078e0203 */
[----:B------:R-:W-:-:S07]  /*6e50*/  IMAD R10, R10, 0x4, R3 ;  /* 0x000000040a0a7824 */ /* 0x000fce00078e0203 */
.L_x_962:
        /* <DEDUP_REMOVED lines=8> */
[----:B------:R-:W0:Y:S01]  /*6ee0*/  S2R R6, SR_TID.X ;  /* 0x0000000000067919 */ /* 0x000e220000002100 */
[----:B------:R-:W-:Y:S01]  /*6ef0*/  UMOV UR4, 0xffffffff ;  /* 0xffffffff00047882 */ /* 0x000fe20000000000 */
[C---:B0-----:R-:W-:Y:S01]  /*6f00*/  IMAD R12, R6.reuse, 0x84, R3 ;  /* 0x00000084060c7824 */ /* 0x041fe200078e0203 */
[----:B------:R-:W-:-:S04]  /*6f10*/  ISETP.NE.AND P1, PT, R6, RZ, PT ;  /* 0x000000ff0600720c */ /* 0x000fc80003f25270 */
[----:B------:R-:W-:Y:S04]  /*6f20*/  LDS R40, [R12+0x10] ;  /* 0x000010000c287984 */ /* 0x000fe80000000800 */
[----:B------:R-:W-:Y:S04]  /*6f30*/  LDS R38, [R12+0x14] ;  /* 0x000014000c267984 */ /* 0x000fe80000000800 */
[----:B------:R-:W0:Y:S04]  /*6f40*/  LDS R35, [R12+0x18] ;  /* 0x000018000c237984 */ /* 0x000e280000000800 */
[----:B------:R-:W-:Y:S04]  /*6f50*/  LDS R13, [R12+0x1c] ;  /* 0x00001c000c0d7984 */ /* 0x000fe80000000800 */
[----:B-1----:R-:W1:Y:S04]  /*6f60*/  LDS R14, [R12+0x20] ;  /* 0x000020000c0e7984 */ /* 0x002e680000000800 */
[----:B------:R-:W-:Y:S04]  /*6f70*/  LDS R15, [R12+0x24] ;  /* 0x000024000c0f7984 */ /* 0x000fe80000000800 */
[----:B------:R-:W5:Y:S04]  /*6f80*/  LDS R16, [R12+0x28] ;  /* 0x000028000c107984 */ /* 0x000f680000000800 */
[----:B------:R-:W-:Y:S04]  /*6f90*/  LDS R17, [R12+0x2c] ;  /* 0x00002c000c117984 */ /* 0x000fe80000000800 */
[----:B------:R-:W2:Y:S04]  /*6fa0*/  LDS R18, [R12+0x30] ;  /* 0x000030000c127984 */ /* 0x000ea80000000800 */
[----:B------:R-:W-:Y:S04]  /*6fb0*/  LDS R19, [R12+0x34] ;  /* 0x000034000c137984 */ /* 0x000fe80000000800 */
[----:B----4-:R-:W4:Y:S04]  /*6fc0*/  LDS R20, [R12+0x38] ;  /* 0x000038000c147984 */ /* 0x010f280000000800 */
[----:B------:R-:W-:Y:S04]  /*6fd0*/  LDS R21, [R12+0x3c] ;  /* 0x00003c000c157984 */ /* 0x000fe80000000800 */
[----:B---3--:R-:W3:Y:S01]  /*6fe0*/  LDS R22, [R12+0x40] ;  /* 0x000040000c167984 */ /* 0x008ee20000000800 */
[----:B0-----:R-:W-:-:S03]  /*6ff0*/  IADD3 R3, PT, PT, R35, R38, R40 ;  /* 0x0000002623037210 */ /* 0x001fc60007ffe028 */
[----:B------:R-:W-:Y:S04]  /*7000*/  LDS R23, [R12+0x44] ;  /* 0x000044000c177984 */ /* 0x000fe80000000800 */
[----:B------:R-:W0:Y:S01]  /*7010*/  LDS R24, [R12+0x48] ;  /* 0x000048000c187984 */ /* 0x000e220000000800 */
[----:B-1----:R-:W-:-:S03]  /*7020*/  IADD3 R3, PT, PT, R14, R3, R13 ;  /* 0x000000030e037210 */ /* 0x002fc60007ffe00d */
[----:B------:R-:W-:Y:S04]  /*7030*/  LDS R25, [R12+0x4c] ;  /* 0x00004c000c197984 */ /* 0x000fe80000000800 */
[----:B------:R-:W1:Y:S01]  /*7040*/  LDS R26, [R12+0x50] ;  /* 0x000050000c1a7984 */ /* 0x000e620000000800 */
[----:B-----5:R-:W-:-:S03]  /*7050*/  IADD3 R3, PT, PT, R16, R3, R15 ;  /* 0x0000000310037210 */ /* 0x020fc60007ffe00f */
[----:B------:R-:W-:Y:S04]  /*7060*/  LDS R27, [R12+0x54] ;  /* 0x000054000c1b7984 */ /* 0x000fe80000000800 */
[----:B------:R-:W5:Y:S01]  /*7070*/  LDS R28, [R12+0x58] ;  /* 0x000058000c1c7984 */ /* 0x000f620000000800 */
[----:B--2---:R-:W-:-:S03]  /*7080*/  IADD3 R3, PT, PT, R18, R3, R17 ;  /* 0x0000000312037210 */ /* 0x004fc60007ffe011 */
[----:B------:R-:W-:Y:S04]  /*7090*/  LDS R29, [R12+0x5c] ;  /* 0x00005c000c1d7984 */ /* 0x000fe80000000800 */
[----:B------:R-:W2:Y:S01]  /*70a0*/  LDS R30, [R12+0x60] ;  /* 0x000060000c1e7984 */ /* 0x000ea20000000800 */
[----:B----4-:R-:W-:-:S03]  /*70b0*/  IADD3 R3, PT, PT, R20, R3, R19 ;  /* 0x0000000314037210 */ /* 0x010fc60007ffe013 */
[----:B------:R-:W-:Y:S04]  /*70c0*/  LDS R31, [R12+0x64] ;  /* 0x000064000c1f7984 */ /* 0x000fe80000000800 */
[----:B------:R-:W4:Y:S01]  /*70d0*/  LDS R32, [R12+0x68] ;  /* 0x000068000c207984 */ /* 0x000f220000000800 */
[----:B---3--:R-:W-:-:S03]  /*70e0*/  IADD3 R4, PT, PT, R22, R3, R21 ;  /* 0x0000000316047210 */ /* 0x008fc60007ffe015 */
[----:B------:R-:W-:Y:S04]  /*70f0*/  LDS R33, [R12+0x6c] ;  /* 0x00006c000c217984 */ /* 0x000fe80000000800 */
[----:B------:R-:W3:Y:S01]  /*7100*/  LDS R36, [R12+0x70] ;  /* 0x000070000c247984 */ /* 0x000ee20000000800 */
        /* <DEDUP_REMOVED lines=10> */
[----:B------:R-:W2:Y:S01]  /*71b0*/  LDS R3, [R12+0x8c] ;  /* 0x00008c000c037984 */ /* 0x000ea20000000800 */
[----:B----4-:R-:W-:-:S04]  /*71c0*/  IADD3 R4, PT, PT, R32, R4, R31 ;  /* 0x0000000420047210 */ /* 0x010fc80007ffe01f */
[----:B---3--:R-:W-:-:S04]  /*71d0*/  IADD3 R4, PT, PT, R36, R4, R33 ;  /* 0x0000000424047210 */ /* 0x008fc80007ffe021 */
[----:B0-----:R-:W-:-:S04]  /*71e0*/  IADD3 R4, PT, PT, R39, R4, R34 ;  /* 0x0000000427047210 */ /* 0x001fc80007ffe022 */
[----:B-1----:R-:W-:-:S04]  /*71f0*/  IADD3 R4, PT, PT, R42, R4, R37 ;  /* 0x000000042a047210 */ /* 0x002fc80007ffe025 */
[----:B-----5:R-:W-:-:S05]  /*7200*/  IADD3 R4, PT, PT, R44, R4, R41 ;  /* 0x000000042c047210 */ /* 0x020fca0007ffe029 */
        /* <DEDUP_REMOVED lines=11> */
.L_x_1265:
        /* <DEDUP_REMOVED lines=71> */
.L_x_958:
[----:B------:R-:W-:Y:S05]  /*7730*/  WARPSYNC.ALL ;  /* 0x0000000000007948 */ /* 0x000fea0003800000 */
[----:B------:R-:W-:Y:S01]  /*7740*/  BAR.SYNC.DEFER_BLOCKING 0x0 ;  /* 0x0000000000007b1d */ /* 0x000fe20000010000 */
[----:B------:R-:W-:-:S07]  /*7750*/  PLOP3.LUT P0, PT, PT, PT, PT, 0x8, 0x80 ;  /* 0x000000000080781c */ /* 0x000fce0003f0e170 */
[----:B------:R-:W5:Y:S01]  /*7760*/  S2UR UR5, SR_CgaCtaId ;  /* 0x00000000000579c3 */ /* 0x000f620000008800 */
[----:B------:R-:W-:Y:S01]  /*7770*/  UMOV UR4, 0x400 ;  /* 0x0000040000047882 */ /* 0x000fe20000000000 */
[----:B------:R-:W-:Y:S06]  /*7780*/  BSSY.RECONVERGENT B0, `(.L_x_960) ;  /* 0x0000016000007945 */ /* 0x000fec0003800200 */
[----:B0-----:R-:W0:Y:S01]  /*7790*/  LDC R21, c[0x0][0x3a0] ;  /* 0x0000e800ff157b82 */ /* 0x001e220000000800 */
[----:B--2---:R-:W2:Y:S01]  /*77a0*/  LDS R5, [R10+0x10] ;  /* 0x000010000a057984 */ /* 0x004ea20000000800 */
[----:B-----5:R-:W-:-:S06]  /*77b0*/  ULEA UR4, UR5, UR4, 0x18 ;  /* 0x0000000405047291 */ /* 0x020fcc000f8ec0ff */
[----:B------:R-:W-:-:S05]  /*77c0*/  IMAD.U32 R3, RZ, RZ, UR4 ;  /* 0x00000004ff037e24 */ /* 0x000fca000f8e00ff */
[----:B------:R-:W5:Y:S01]  /*77d0*/  LDS R7, [R3+0x1090] ;  /* 0x0010900003077984 */ /* 0x000f620000000800 */
[----:B--2---:R-:W-:-:S05]  /*77e0*/  IMAD.IADD R6, R5, 0x1, R8 ;  /* 0x0000000105067824 */ /* 0x004fca00078e0208 */
[----:B0-----:R-:W-:Y:S01]  /*77f0*/  ISETP.GE.AND P1, PT, R6, R21, PT ;  /* 0x000000150600720c */ /* 0x001fe20003f26270 */
[----:B------:R0:W-:Y:S01]  /*7800*/  STS [R11+0x10a0], R6 ;  /* 0x0010a0060b007388 */ /* 0x0001e20000000800 */
[----:B-----5:R-:W-:Y:S01]  /*7810*/  IMAD.IADD R8, R7, 0x1, R8 ;  /* 0x0000000107087824 */ /* 0x020fe200078e0208 */
        /* <DEDUP_REMOVED lines=12> */
.L_x_961:
[----:B------:R-:W-:Y:S05]  /*78e0*/  BSYNC.RECONVERGENT B0 ;  /* 0x0000000000007941 */ /* 0x000fea0003800200 */
.L_x_960:
        /* <DEDUP_REMOVED lines=8> */
[----:B------:R-:W2:Y:S01]  /*7970*/  LDCU.64 UR4, c[0x0][0x380] ;  /* 0x00007000ff0477ac */ /* 0x000ea20008000a00 */
[----:B------:R-:W-:-:S04]  /*7980*/  IMAD.WIDE.U32 R8, R21, UR9, RZ ;  /* 0x0000000915087c25 */ /* 0x000fc8000f8e00ff */
[----:B------:R-:W-:Y:S01]  /*7990*/  IMAD R11, R19, UR9, RZ ;  /* 0x00000009130b7c24 */ /* 0x000fe2000f8e02ff */
[----:B-1-3--:R-:W4:Y:S01]  /*79a0*/  LDC R22, c[0x0][0x3b8] ;  /* 0x0000ee00ff167b82 */ /* 0x00af220000000800 */
[----:B------:R-:W-:Y:S02]  /*79b0*/  IMAD.MOV.U32 R16, RZ, RZ, RZ ;  /* 0x000000ffff107224 */ /* 0x000fe400078e00ff */
[----:B------:R-:W-:-:S05]  /*79c0*/  IMAD.IADD R9, R9, 0x1, R11 ;  /* 0x0000000109097824 */ /* 0x000fca00078e020b */
[----:B------:R-:W1:Y:S01]  /*79d0*/  LDC.64 R6, c[0x0][0x3c0] ;  /* 0x0000f000ff067b82 */ /* 0x000e620000000a00 */
[----:B0-----:R-:W-:Y:S01]  /*79e0*/  SHF.R.S32.HI R12, RZ, 0x1f, R4 ;  /* 0x0000001fff0c7819 */ /* 0x001fe20000011404 */
[----:B------:R-:W-:-:S04]  /*79f0*/  IMAD.WIDE.U32 R10, R4, UR9, RZ ;  /* 0x00000009040a7c25 */ /* 0x000fc8000f8e00ff */
[----:B------:R-:W-:Y:S01]  /*7a00*/  IMAD R15, R12, UR9, RZ ;  /* 0x000000090c0f7c24 */ /* 0x000fe2000f8e02ff */
[----:B----4-:R-:W-:Y:S01]  /*7a10*/  SHF.R.S32.HI R20, RZ, 0x1f, R22 ;  /* 0x0000001fff147819 */ /* 0x010fe20000011416 */
[-C--:B------:R-:W-:Y:S02]  /*7a20*/  IMAD R9, R9, R22.reuse, RZ ;  /* 0x0000001609097224 */ /* 0x080fe400078e02ff */
[----:B------:R-:W-:Y:S02]  /*7a30*/  IMAD.IADD R15, R11, 0x1, R15 ;  /* 0x000000010b0f7824 */ /* 0x000fe400078e020f */
[----:B------:R-:W-:-:S03]  /*7a40*/  IMAD.WIDE.U32 R12, R8, R22, RZ ;  /* 0x00000016080c7225 */ /* 0x000fc600078e00ff */
[----:B------:R-:W-:Y:S01]  /*7a50*/  SHF.L.U64.HI R15, R10, 0x2, R15 ;  /* 0x000000020a0f7819 */ /* 0x000fe2000001020f */
[----:B------:R-:W-:Y:S01]  /*7a60*/  IMAD R9, R20, R8, R9 ;  /* 0x0000000814097224 */ /* 0x000fe200078e0209 */
[----:B--2---:R-:W-:Y:S01]  /*7a70*/  LEA R8, P1, R10, UR4, 0x2 ;  /* 0x000000040a087c11 */ /* 0x004fe2000f8210ff */
[----:B------:R-:W-:Y:S01]  /*7a80*/  IMAD R17, R22, R21, RZ ;  /* 0x0000001516117224 */ /* 0x000fe200078e02ff */
[C---:B-1----:R-:W-:Y:S01]  /*7a90*/  LEA R10, P0, R12.reuse, R6, 0x2 ;  /* 0x000000060c0a7211 */ /* 0x042fe200078010ff */
[----:B------:R-:W-:Y:S01]  /*7aa0*/  IMAD.IADD R4, R13, 0x1, R9 ;  /* 0x000000010d047824 */ /* 0x000fe200078e0209 */
[----:B------:R-:W-:Y:S01]  /*7ab0*/  IADD3.X R9, PT, PT, R15, UR5, RZ, P1, !PT ;  /* 0x000000050f097c10 */ /* 0x000fe20008ffe4ff */
[----:B------:R-:W-:Y:S05]  /*7ac0*/  WARPSYNC.ALL ;  /* 0x0000000000007948 */ /* 0x000fea0003800000 */
[----:B------:R-:W-:Y:S01]  /*7ad0*/  LEA.HI.X R11, R12, R7, R4, 0x2, P0 ;  /* 0x000000070c0b7211 */ /* 0x000fe200000f1404 */
[----:B------:R-:W-:Y:S01]  /*7ae0*/  IMAD.MOV.U32 R15, RZ, RZ, R0 ;  /* 0x000000ffff0f7224 */ /* 0x000fe200078e0000 */
[----:B------:R-:W-:Y:S01]  /*7af0*/  ISETP.NE.AND P0, PT, R5, 0x1, PT ;  /* 0x000000010500780c */ /* 0x000fe20003f05270 */
[----:B------:R-:W-:Y:S01]  /*7b00*/  IMAD.WIDE.U32 R12, R0, 0x4, R8 ;  /* 0x00000004000c7825 */ /* 0x000fe200078e0008 */
[----:B------:R-:W-:Y:S06]  /*7b10*/  BAR.SYNC.DEFER_BLOCKING 0x0 ;  /* 0x0000000000007b1d */ /* 0x000fec0000010000 */
[----:B------:R-:W-:Y:S01]  /*7b20*/  BSSY.RECONVERGENT B0, `(.L_x_963) ;  /* 0x00002b2000007945 */ /* 0x000fe20003800200 */
[----:B------:R0:W1:Y:S04]  /*7b30*/  LDS R14, [R3+0x90c0] ;  /* 0x0090c000030e7984 */ /* 0x0000680000000800 */
[----:B0-----:R-:W-:Y:S05]  /*7b40*/  @!P0 BRA `(.L_x_964) ;  /* 0x0000001400208947 */ /* 0x001fea0003800000 */
[----:B------:R-:W-:Y:S01]  /*7b50*/  ISETP.GE.AND P0, PT, R0, R17, PT ;  /* 0x000000110000720c */ /* 0x000fe20003f06270 */
[----:B------:R-:W3:-:S12]  /*7b60*/  LDCU UR8, c[0x0][0x39c] ;  /* 0x00007380ff0877ac */ /* 0x000ed80008000800 */
[----:B------:R-:W-:Y:S05]  /*7b70*/  @P0 BRA `(.L_x_965) ;  /* 0x0000002800b00947 */ /* 0x000fea0003800000 */
[----:B------:R0:W2:Y:S01]  /*7b80*/  LDS R30, [R3+0x90c8] ;  /* 0x0090c800031e7984 */ /* 0x0000a20000000800 */
        /* <DEDUP_REMOVED lines=10> */
[----:B------:R-:W-:Y:S02]  /*7c30*/  IMAD R19, R19, R22, R4 ;  /* 0x0000001613137224 */ /* 0x000fe400078e0204 */
[----:B------:R-:W-:Y:S02]  /*7c40*/  IMAD R16, R0, R5, RZ ;  /* 0x0000000500107224 */ /* 0x000fe400078e02ff */
        /* <DEDUP_REMOVED lines=10> */
[----:B------:R-:W-:-:S04]  /*7cf0*/  LEA.HI.X R20, R20, R23, R25, 0x2, P0 ;  /* 0x0000001714147211 */ /* 0x000fc800000f1419 */
[----:B------:R-:W-:Y:S01]  /*7d00*/  LOP3.LUT R4, R0, 0xc00, R19, 0xf8, !PT ;  /* 0x00000c0000047812 */ /* 0x000fe200078ef813 */
[----:B------:R-:W-:Y:S02]  /*7d10*/  IMAD.X R20, R20, 0x1, R7, P1 ;  /* 0x0000000114147824 */ /* 0x000fe400008e0607 */
[----:B------:R-:W-:-:S07]  /*7d20*/  IMAD.MOV R19, RZ, RZ, -R6 ;  /* 0x000000ffff137224 */ /* 0x000fce00078e0a06 */
.L_x_972:
[----:B------:R-:W-:-:S05]  /*7d30*/  IMAD.WIDE R6, R16, 0x4, R8 ;  /* 0x0000000410067825 */ /* 0x000fca00078e0208 */
[----:B------:R0:W4:Y:S01]  /*7d40*/  LDG.E R25, desc[UR12][R6.64] ;  /* 0x0000000c06197981 */ /* 0x000122000c1e1900 */
[----:B------:R-:W-:Y:S01]  /*7d50*/  VIADD R19, R19, 0x1 ;  /* 0x0000000113137836 */ /* 0x000fe20000000000 */
[----:B------:R-:W-:Y:S04]  /*7d60*/  BSSY.RECONVERGENT B2, `(.L_x_968) ;  /* 0x0000020000027945 */ /* 0x000fe80003800200 */
[----:B------:R-:W-:Y:S01]  /*7d70*/  ISETP.NE.AND P2, PT, R19, RZ, PT ;  /* 0x000000ff1300720c */ /* 0x000fe20003f45270 */
[----:B0-----:R-:W-:Y:S02]  /*7d80*/  IMAD.MOV.U32 R6, RZ, RZ, R21 ;  /* 0x000000ffff067224 */ /* 0x001fe400078e0015 */
[----:B------:R-:W-:Y:S01]  /*7d90*/  IMAD.MOV.U32 R7, RZ, RZ, R20 ;  /* 0x000000ffff077224 */ /* 0x000fe200078e0014 */
[----:B----4-:R-:W-:-:S02]  /*7da0*/  ISETP.GE.AND P0, PT, R25, RZ, PT ;  /* 0x000000ff1900720c */ /* 0x010fc40003f06270 */
[----:B------:R-:W-:-:S04]  /*7db0*/  LOP3.LUT R5, R25, 0x7fe00000, RZ, 0xc, !PT ;  /* 0x7fe0000019057812 */ /* 0x000fc800078e0cff */
[----:B------:R-:W-:Y:S02]  /*7dc0*/  SEL R5, R25, R5, !P0 ;  /* 0x0000000519057207 */ /* 0x000fe40004000000 */
[----:B--2---:R-:W-:Y:S02]  /*7dd0*/  ISETP.GT.AND P0, PT, R30, 0x800, PT ;  /* 0x000008001e00780c */ /* 0x004fe40003f04270 */
[----:B------:R-:W-:-:S04]  /*7de0*/  SHF.R.U32.HI R5, RZ, 0x15, R5 ;  /* 0x00000015ff057819 */ /* 0x000fc80000011605 */
[CC--:B-1----:R-:W-:Y:S02]  /*7df0*/  ISETP.GE.U32.AND P1, PT, R5.reuse, R14.reuse, PT ;  /* 0x0000000e0500720c */ /* 0x0c2fe40003f26070 */
[----:B------:R-:W-:-:S11]  /*7e00*/  ISETP.NE.OR P0, PT, R5, R14, P0 ;  /* 0x0000000e0500720c */ /* 0x000fd60000705670 */
[----:B------:R-:W-:Y:S05]  /*7e10*/  @P1 BRA `(.L_x_969) ;  /* 0x0000000000501947 */ /* 0x000fea0003800000 */
[----:B------:R-:W2:Y:S01]  /*7e20*/  LDG.E R20, desc[UR12][R6.64] ;  /* 0x0000000c06147981 */ /* 0x000ea2000c1e1900 */
[----:B------:R-:W0:Y:S01]  /*7e30*/  S2UR UR6, SR_CgaCtaId ;  /* 0x00000000000679c3 */ /* 0x000e220000008800 */
[----:B------:R-:W-:Y:S01]  /*7e40*/  VOTEU.ANY UR7, UPT, PT ;  /* 0x0000000000077886 */ /* 0x000fe200038e0100 */
[----:B------:R-:W-:Y:S01]  /*7e50*/  UMOV UR4, 0x400 ;  /* 0x0000040000047882 */ /* 0x000fe20000000000 */
[----:B------:R-:W1:Y:S01]  /*7e60*/  S2R R5, SR_LANEID ;  /* 0x0000000000057919 */ /* 0x000e620000000000 */
[----:B------:R-:W1:Y:S01]  /*7e70*/  FLO.U32 R22, UR7 ;  /* 0x0000000700167d00 */ /* 0x000e6200080e0000 */
[----:B------:R-:W-:Y:S01]  /*7e80*/  UIADD3 UR5, UPT, UPT, UR4, 0x90cc, URZ ;  /* 0x000090cc04057890 */ /* 0x000fe2000fffe0ff */
[----:B------:R-:W4:Y:S01]  /*7e90*/  S2R R23, SR_LTMASK ;  /* 0x0000000000177919 */ /* 0x000f220000003900 */
[----:B------:R-:W-:Y:S01]  /*7ea0*/  UIADD3 UR4, UPT, UPT, UR4, 0x90d0, URZ ;  /* 0x000090d004047890 */ /* 0x000fe2000fffe0ff */
[----:B------:R-:W5:Y:S01]  /*7eb0*/  POPC R21, UR7 ;  /* 0x0000000700157d09 */ /* 0x000f620008000000 */
[----:B0-----:R-:W-:-:S02]  /*7ec0*/  ULEA UR5, UR6, UR5, 0x18 ;  /* 0x0000000506057291 */ /* 0x001fc4000f8ec0ff */
[----:B------:R-:W-:Y:S01]  /*7ed0*/  ULEA UR4, UR6, UR4, 0x18 ;  /* 0x0000000406047291 */ /* 0x000fe2000f8ec0ff */
[----:B-1----:R-:W-:Y:S02]  /*7ee0*/  ISETP.EQ.U32.AND P1, PT, R22, R5, PT ;  /* 0x000000051600720c */ /* 0x002fe40003f22070 */
[----:B----4-:R-:W-:-:S04]  /*7ef0*/  LOP3.LUT R23, R23, UR7, RZ, 0xc0, !PT ;  /* 0x0000000717177c12 */ /* 0x010fc8000f8ec0ff */
[----:B------:R-:W0:Y:S07]  /*7f00*/  POPC R24, R23 ;  /* 0x0000001700187309 */ /* 0x000e2e0000000000 */
[----:B-----5:R-:W1:Y:S04]  /*7f10*/  @P1 ATOMS.ADD R21, [UR5], R21 ;  /* 0x00000015ff15198c */ /* 0x020e680008000005 */
[----:B-1----:R-:W0:Y:S02]  /*7f20*/  SHFL.IDX PT, R5, R21, R22, 0x1f ;  /* 0x00001f1615057589 */ /* 0x002e2400000e0000 */
[----:B0-----:R-:W-:-:S05]  /*7f30*/  IMAD.IADD R5, R5, 0x1, R24 ;  /* 0x0000000105057824 */ /* 0x001fca00078e0218 */
[----:B------:R-:W-:-:S05]  /*7f40*/  LEA R5, R5, UR4, 0x2 ;  /* 0x0000000405057c11 */ /* 0x000fca000f8e10ff */
[----:B--2---:R0:W-:Y:S02]  /*7f50*/  STS [R5], R20 ;  /* 0x0000001405007388 */ /* 0x0041e40000000800 */
.L_x_969:
[----:B---3--:R-:W-:Y:S05]  /*7f60*/  BSYNC.RECONVERGENT B2 ;  /* 0x0000000000027941 */ /* 0x008fea0003800200 */
.L_x_968:
        /* <DEDUP_REMOVED lines=21> */
.L_x_971:
[----:B------:R-:W-:Y:S05]  /*80c0*/  BSYNC.RECONVERGENT B2 ;  /* 0x0000000000027941 */ /* 0x000fea0003800200 */
.L_x_970:
[----:B------:R-:W-:Y:S01]  /*80d0*/  IADD3 R21, P0, PT, R6, 0x1000, RZ ;  /* 0x0000100006157810 */ /* 0x000fe20007f1e0ff */
[----:B0-----:R-:W-:-:S04]  /*80e0*/  IMAD.U32 R5, RZ, RZ, UR8 ;  /* 0x00000008ff057e24 */ /* 0x001fc8000f8e00ff */
[----:B-1----:R-:W-:Y:S02]  /*80f0*/  IMAD.X R20, RZ, RZ, R7, P0 ;  /* 0x000000ffff147224 */ /* 0x002fe400000e0607 */
[----:B------:R-:W-:Y:S01]  /*8100*/  IMAD R16, R5, 0x400, R16 ;  /* 0x0000040005107824 */ /* 0x000fe200078e0210 */
[----:B------:R-:W-:Y:S06]  /*8110*/  @P2 BRA `(.L_x_972) ;  /* 0xfffffffc00042947 */ /* 0x000fec000383ffff */
.L_x_967:
[----:B---3--:R-:W-:Y:S05]  /*8120*/  BSYNC.RECONVERGENT B1 ;  /* 0x0000000000017941 */ /* 0x008fea0003800200 */
.L_x_966:
        /* <DEDUP_REMOVED lines=10> */
.L_x_990:
[----:B0-----:R-:W-:-:S05]  /*81d0*/  IMAD.WIDE R6, R5, 0x4, R8 ;  /* 0x0000000405067825 */ /* 0x001fca00078e0208 */
[----:B-1-3--:R-:W3:Y:S01]  /*81e0*/  LDG.E R22, desc[UR12][R6.64] ;  /* 0x0000000c06167981 */ /* 0x00aee2000c1e1900 */
[----:B--2-4-:R-:W-:-:S04]  /*81f0*/  IMAD.WIDE R24, R23, 0x4, R8 ;  /* 0x0000000417187825 */ /* 0x014fc800078e0208 */
        /* <DEDUP_REMOVED lines=13> */
[----:B-1----:R-:W-:-:S02]  /*82d0*/  ISETP.GE.U32.AND P1, PT, R31, R14, PT ;  /* 0x0000000e1f00720c */ /* 0x002fc40003f26070 */
[C---:B-----5:R-:W-:Y:S02]  /*82e0*/  ISETP.GE.AND P2, PT, R18.reuse, RZ, PT ;  /* 0x000000ff1200720c */ /* 0x060fe40003f46270 */
[C---:B------:R-:W-:Y:S02]  /*82f0*/  LOP3.LUT R25, R18.reuse, 0x7fe00000, RZ, 0xc, !PT ;  /* 0x7fe0000012197812 */ /* 0x040fe400078e0cff */
[----:B------:R-:W-:Y:S02]  /*8300*/  SHF.R.U32.HI R27, RZ, 0x15, R7 ;  /* 0x00000015ff1b7819 */ /* 0x000fe40000011607 */
[----:B------:R-:W-:Y:S02]  /*8310*/  SEL R25, R18, R25, !P2 ;  /* 0x0000001912197207 */ /* 0x000fe40005000000 */
[C---:B--2---:R-:W-:Y:S02]  /*8320*/  ISETP.GE.AND P2, PT, R16.reuse, RZ, PT ;  /* 0x000000ff1000720c */ /* 0x044fe40003f46270 */
[----:B------:R-:W-:-:S02]  /*8330*/  LOP3.LUT R7, R16, 0x7fe00000, RZ, 0xc, !PT ;  /* 0x7fe0000010077812 */ /* 0x000fc400078e0cff */
[----:B------:R-:W-:Y:S02]  /*8340*/  ISETP.GT.AND P0, PT, R30, 0x800, PT ;  /* 0x000008001e00780c */ /* 0x000fe40003f04270 */
[----:B------:R-:W-:Y:S02]  /*8350*/  SEL R7, R16, R7, !P2 ;  /* 0x0000000710077207 */ /* 0x000fe40005000000 */
[----:B------:R-:W-:Y:S02]  /*8360*/  SHF.R.U32.HI R25, RZ, 0x15, R25 ;  /* 0x00000015ff197819 */ /* 0x000fe40000011619 */
[-C--:B------:R-:W-:Y:S02]  /*8370*/  ISETP.NE.OR P6, PT, R31, R14.reuse, P0 ;  /* 0x0000000e1f00720c */ /* 0x080fe400007c5670 */
[----:B------:R-:W-:Y:S01]  /*8380*/  SHF.R.U32.HI R31, RZ, 0x15, R7 ;  /* 0x00000015ff1f7819 */ /* 0x000fe20000011607 */
[----:B------:R-:W-:Y:S01]  /*8390*/  IMAD.WIDE.U32 R6, R4, 0x4, R10 ;  /* 0x0000000404067825 */ /* 0x000fe200078e000a */
[----:B------:R-:W-:-:S02]  /*83a0*/  ISETP.GE.U32.AND P5, PT, R27, R14, PT ;  /* 0x0000000e1b00720c */ /* 0x000fc40003fa6070 */
[-C--:B------:R-:W-:Y:S02]  /*83b0*/  ISETP.NE.OR P4, PT, R27, R14.reuse, P0 ;  /* 0x0000000e1b00720c */ /* 0x080fe40000785670 */
[CC--:B------:R-:W-:Y:S02]  /*83c0*/  ISETP.GE.U32.AND P3, PT, R25.reuse, R14.reuse, PT ;  /* 0x0000000e1900720c */ /* 0x0c0fe40003f66070 */
[----:B------:R-:W-:Y:S01]  /*83d0*/  ISETP.NE.OR P2, PT, R25, R14, P0 ;  /* 0x0000000e1900720c */ /* 0x000fe20000745670 */
[----:B------:R-:W-:-:S12]  /*83e0*/  @P1 BRA `(.L_x_975) ;  /* 0x0000000000501947 */ /* 0x000fd80003800000 */
        /* <DEDUP_REMOVED lines=20> */
.L_x_975:
[----:B------:R-:W-:Y:S05]  /*8530*/  BSYNC.RECONVERGENT B2 ;  /* 0x0000000000027941 */ /* 0x000fea0003800200 */
.L_x_974:
[----:B------:R-:W-:Y:S01]  /*8540*/  BSSY.RECONVERGENT B2, `(.L_x_976) ;  /* 0x0000017000027945 */ /* 0x000fe20003800200 */
[CC--:B------:R-:W-:Y:S02]  /*8550*/  ISETP.GE.U32.AND P1, PT, R31.reuse, R14.reuse, PT ;  /* 0x0000000e1f00720c */ /* 0x0c0fe40003f26070 */
        /* <DEDUP_REMOVED lines=20> */
[----:B--2---:R1:W-:Y:S02]  /*86a0*/  STS [R25], R32 ;  /* 0x0000002019007388 */ /* 0x0043e40000000800 */
.L_x_977:
[----:B------:R-:W-:Y:S05]  /*86b0*/  BSYNC.RECONVERGENT B2 ;  /* 0x0000000000027941 */ /* 0x000fea0003800200 */
.L_x_976:
[----:B------:R-:W-:Y:S04]  /*86c0*/  BSSY.RECONVERGENT B2, `(.L_x_978) ;  /* 0x0000016000027945 */ /* 0x000fe80003800200 */
[----:B------:R-:W-:Y:S05]  /*86d0*/  @P5 BRA `(.L_x_979) ;  /* 0x0000000000505947 */ /* 0x000fea0003800000 */
[----:B0-----:R-:W2:Y:S01]  /*86e0*/  LDG.E R24, desc[UR12][R6.64+0x1000] ;  /* 0x0010000c06187981 */ /* 0x001ea2000c1e1900 */
[----:B------:R-:W0:Y:S01]  /*86f0*/  S2UR UR6, SR_CgaCtaId ;  /* 0x00000000000679c3 */ /* 0x000e220000008800 */
[----:B------:R-:W-:Y:S01]  /*8700*/  VOTEU.ANY UR7, UPT, PT ;  /* 0x0000000000077886 */ /* 0x000fe200038e0100 */
[----:B------:R-:W-:Y:S01]  /*8710*/  UMOV UR4, 0x400 ;  /* 0x0000040000047882 */ /* 0x000fe20000000000 */
[----:B-1----:R-:W1:Y:S01]  /*8720*/  S2R R22, SR_LANEID ;  /* 0x0000000000167919 */ /* 0x002e620000000000 */
        /* <DEDUP_REMOVED lines=15> */
.L_x_979:
[----:B------:R-:W-:Y:S05]  /*8820*/  BSYNC.RECONVERGENT B2 ;  /* 0x0000000000027941 */ /* 0x000fea0003800200 */
.L_x_978:
[----:B------:R-:W-:Y:S04]  /*8830*/  BSSY.RECONVERGENT B2, `(.L_x_980) ;  /* 0x0000015000027945 */ /* 0x000fe80003800200 */
[----:B------:R-:W-:Y:S05]  /*8840*/  @P4 BRA `(.L_x_981) ;  /* 0x00000000004c4947 */ /* 0x000fea0003800000 */
[----:B-1----:R-:W3:Y:S01]  /*8850*/  LDG.E R32, desc[UR12][R6.64+0x1000] ;  /* 0x0010000c06207981 */ /* 0x002ee2000c1e1900 */
[----:B------:R-:W1:Y:S01]  /*8860*/  S2UR UR5, SR_CgaCtaId ;  /* 0x00000000000579c3 */ /* 0x000e620000008800 */
[----:B------:R-:W-:Y:S01]  /*8870*/  VOTEU.ANY UR6, UPT, PT ;  /* 0x0000000000067886 */ /* 0x000fe200038e0100 */
[----:B------:R-:W-:Y:S01]  /*8880*/  UMOV UR4, 0x400 ;  /* 0x0000040000047882 */ /* 0x000fe20000000000 */
[----:B0-2---:R-:W0:Y:S01]  /*8890*/  S2R R25, SR_LANEID ;  /* 0x0000000000197919 */ /* 0x005e220000000000 */
[----:B------:R-:W0:Y:S01]  /*88a0*/  FLO.U32 R26, UR6 ;  /* 0x00000006001a7d00 */ /* 0x000e2200080e0000 */
[----:B------:R-:W-:Y:S01]  /*88b0*/  UIADD3 UR4, UPT, UPT, UR4, 0x90c4, URZ ;  /* 0x000090c404047890 */ /* 0x000fe2000fffe0ff */
[----:B------:R-:W2:Y:S01]  /*88c0*/  S2R R28, SR_LTMASK ;  /* 0x00000000001c7919 */ /* 0x000ea20000003900 */
[----:B------:R-:W4:Y:S02]  /*88d0*/  POPC R24, UR6 ;  /* 0x0000000600187d09 */ /* 0x000f240008000000 */
[----:B-1----:R-:W-:Y:S01]  /*88e0*/  ULEA UR4, UR5, UR4, 0x18 ;  /* 0x0000000405047291 */ /* 0x002fe2000f8ec0ff */
[----:B0-----:R-:W-:-:S02]  /*88f0*/  ISETP.EQ.U32.AND P4, PT, R26, R25, PT ;  /* 0x000000191a00720c */ /* 0x001fc40003f82070 */
[----:B--2---:R-:W-:-:S04]  /*8900*/  LOP3.LUT R28, R28, UR6, RZ, 0xc0, !PT ;  /* 0x000000061c1c7c12 */ /* 0x004fc8000f8ec0ff */
[----:B------:R-:W0:Y:S07]  /*8910*/  POPC R25, R28 ;  /* 0x0000001c00197309 */ /* 0x000e2e0000000000 */
[----:B----4-:R-:W1:Y:S04]  /*8920*/  @P4 ATOMS.ADD R27, [UR4], R24 ;  /* 0x00000018ff1b498c */ /* 0x010e680008000004 */
[----:B-1----:R-:W0:Y:S02]  /*8930*/  SHFL.IDX PT, R22, R27, R26, 0x1f ;  /* 0x00001f1a1b167589 */ /* 0x002e2400000e0000 */
[----:B0-----:R-:W-:-:S04]  /*8940*/  IMAD.IADD R22, R22, 0x1, R25 ;  /* 0x0000000116167824 */ /* 0x001fc800078e0219 */
[----:B------:R-:W-:-:S05]  /*8950*/  IMAD R25, R22, 0x4, R3 ;  /* 0x0000000416197824 */ /* 0x000fca00078e0203 */
[----:B------:R4:W-:Y:S04]  /*8960*/  STS [R25+0x2000], R20 ;  /* 0x0020001419007388 */ /* 0x0009e80000000800 */
[----:B---3--:R4:W-:Y:S02]  /*8970*/  STS [R25], R32 ;  /* 0x0000002019007388 */ /* 0x0089e40000000800 */
.L_x_981:
[----:B------:R-:W-:Y:S05]  /*8980*/  BSYNC.RECONVERGENT B2 ;  /* 0x0000000000027941 */ /* 0x000fea0003800200 */
.L_x_980:
[----:B------:R-:W-:Y:S04]  /*8990*/  BSSY.RECONVERGENT B2, `(.L_x_982) ;  /* 0x0000016000027945 */ /* 0x000fe80003800200 */
[----:B------:R-:W-:Y:S05]  /*89a0*/  @P3 BRA `(.L_x_983) ;  /* 0x0000000000503947 */ /* 0x000fea0003800000 */
[----:B-1----:R-:W3:Y:S01]  /*89b0*/  LDG.E R22, desc[UR12][R6.64+0x2000] ;  /* 0x0020000c06167981 */ /* 0x002ee2000c1e1900 */
[----:B------:R-:W1:Y:S01]  /*89c0*/  S2UR UR6, SR_CgaCtaId ;  /* 0x00000000000679c3 */ /* 0x000e620000008800 */
[----:B------:R-:W-:Y:S01]  /*89d0*/  VOTEU.ANY UR7, UPT, PT ;  /* 0x0000000000077886 */ /* 0x000fe200038e0100 */
[----:B------:R-:W-:Y:S01]  /*89e0*/  UMOV UR4, 0x400 ;  /* 0x0000040000047882 */ /* 0x000fe20000000000 */
[----:B0-2-4-:R-:W0:Y:S01]  /*89f0*/  S2R R25, SR_LANEID ;  /* 0x0000000000197919 */ /* 0x015e220000000000 */
[----:B------:R-:W0:Y:S01]  /*8a00*/  FLO.U32 R26, UR7 ;  /* 0x00000007001a7d00 */ /* 0x000e2200080e0000 */
[----:B------:R-:W-:Y:S01]  /*8a10*/  UIADD3 UR5, UPT, UPT, UR4, 0x90cc, URZ ;  /* 0x000090cc04057890 */ /* 0x000fe2000fffe0ff */
[----:B------:R-:W2:Y:S01]  /*8a20*/  S2R R28, SR_LTMASK ;  /* 0x00000000001c7919 */ /* 0x000ea20000003900 */
[----:B------:R-:W-:Y:S01]  /*8a30*/  UIADD3 UR4, UPT, UPT, UR4, 0x90d0, URZ ;  /* 0x000090d004047890 */ /* 0x000fe2000fffe0ff */
[----:B------:R-:W4:Y:S01]  /*8a40*/  POPC R24, UR7 ;  /* 0x0000000700187d09 */ /* 0x000f220008000000 */
[----:B-1----:R-:W-:-:S02]  /*8a50*/  ULEA UR5, UR6, UR5, 0x18 ;  /* 0x0000000506057291 */ /* 0x002fc4000f8ec0ff */
[----:B------:R-:W-:Y:S01]  /*8a60*/  ULEA UR4, UR6, UR4, 0x18 ;  /* 0x0000000406047291 */ /* 0x000fe2000f8ec0ff */
[----:B0-----:R-:W-:Y:S02]  /*8a70*/  ISETP.EQ.U32.AND P3, PT, R26, R25, PT ;  /* 0x000000191a00720c */ /* 0x001fe40003f62070 */
[----:B--2---:R-:W-:-:S04]  /*8a80*/  LOP3.LUT R28, R28, UR7, RZ, 0xc0, !PT ;  /* 0x000000071c1c7c12 */ /* 0x004fc8000f8ec0ff */
[----:B------:R-:W0:Y:S07]  /*8a90*/  POPC R25, R28 ;  /* 0x0000001c00197309 */ /* 0x000e2e0000000000 */
[----:B----4-:R-:W1:Y:S04]  /*8aa0*/  @P3 ATOMS.ADD R27, [UR5], R24 ;  /* 0x00000018ff1b398c */ /* 0x010e680008000005 */
[----:B-1----:R-:W0:Y:S02]  /*8ab0*/  SHFL.IDX PT, R20, R27, R26, 0x1f ;  /* 0x00001f1a1b147589 */ /* 0x002e2400000e0000 */
[----:B0-----:R-:W-:-:S05]  /*8ac0*/  IMAD.IADD R20, R20, 0x1, R25 ;  /* 0x0000000114147824 */ /* 0x001fca00078e0219 */
[----:B------:R-:W-:-:S05]  /*8ad0*/  LEA R25, R20, UR4, 0x2 ;  /* 0x0000000414197c11 */ /* 0x000fca000f8e10ff */
[----:B---3--:R3:W-:Y:S02]  /*8ae0*/  STS [R25], R22 ;  /* 0x0000001619007388 */ /* 0x0087e40000000800 */
.L_x_983:
[----:B------:R-:W-:Y:S05]  /*8af0*/  BSYNC.RECONVERGENT B2 ;  /* 0x0000000000027941 */ /* 0x000fea0003800200 */
.L_x_982:
[----:B------:R-:W-:Y:S04]  /*8b00*/  BSSY.RECONVERGENT B2, `(.L_x_984) ;  /* 0x0000015000027945 */ /* 0x000fe80003800200 */
[----:B------:R-:W-:Y:S05]  /*8b10*/  @P2 BRA `(.L_x_985) ;  /* 0x00000000004c2947 */ /* 0x000fea0003800000 */
[----:B------:R-:W5:Y:S01]  /*8b20*/  LDG.E R28, desc[UR12][R6.64+0x2000] ;  /* 0x0020000c061c7981 */ /* 0x000f62000c1e1900 */
[----:B------:R-:W0:Y:S01]  /*8b30*/  S2UR UR5, SR_CgaCtaId ;  /* 0x00000000000579c3 */ /* 0x000e220000008800 */
[----:B------:R-:W-:Y:S01]  /*8b40*/  VOTEU.ANY UR6, UPT, PT ;  /* 0x0000000000067886 */ /* 0x000fe200038e0100 */
[----:B------:R-:W-:Y:S01]  /*8b50*/  UMOV UR4, 0x400 ;  /* 0x0000040000047882 */ /* 0x000fe20000000000 */
[----:B01234-:R-:W0:Y:S01]  /*8b60*/  S2R R25, SR_LANEID ;  /* 0x0000000000197919 */ /* 0x01fe220000000000 */
[----:B------:R-:W0:Y:S01]  /*8b70*/  FLO.U32 R24, UR6 ;  /* 0x0000000600187d00 */ /* 0x000e2200080e0000 */
[----:B------:R-:W-:Y:S01]  /*8b80*/  UIADD3 UR4, UPT, UPT, UR4, 0x90c4, URZ ;  /* 0x000090c404047890 */ /* 0x000fe2000fffe0ff */
[----:B------:R-:W1:Y:S01]  /*8b90*/  S2R R26, SR_LTMASK ;  /* 0x00000000001a7919 */ /* 0x000e620000003900 */
[----:B------:R-:W2:Y:S02]  /*8ba0*/  POPC R22, UR6 ;  /* 0x0000000600167d09 */ /* 0x000ea40008000000 */
[----:B------:R-:W-:Y:S01]  /*8bb0*/  ULEA UR4, UR5, UR4, 0x18 ;  /* 0x0000000405047291 */ /* 0x000fe2000f8ec0ff */
[----:B0-----:R-:W-:-:S02]  /*8bc0*/  ISETP.EQ.U32.AND P2, PT, R24, R25, PT ;  /* 0x000000191800720c */ /* 0x001fc40003f42070 */
[----:B-1----:R-:W-:-:S04]  /*8bd0*/  LOP3.LUT R26, R26, UR6, RZ, 0xc0, !PT ;  /* 0x000000061a1a7c12 */ /* 0x002fc8000f8ec0ff */
[----:B------:R-:W0:Y:S07]  /*8be0*/  POPC R25, R26 ;  /* 0x0000001a00197309 */ /* 0x000e2e0000000000 */
[----:B--2---:R-:W1:Y:S04]  /*8bf0*/  @P2 ATOMS.ADD R27, [UR4], R22 ;  /* 0x00000016ff1b298c */ /* 0x004e680008000004 */
[----:B-1----:R-:W0:Y:S02]  /*8c00*/  SHFL.IDX PT, R20, R27, R24, 0x1f ;  /* 0x00001f181b147589 */ /* 0x002e2400000e0000 */
[----:B0-----:R-:W-:-:S04]  /*8c10*/  IMAD.IADD R20, R20, 0x1, R25 ;  /* 0x0000000114147824 */ /* 0x001fc800078e0219 */
[----:B------:R-:W-:-:S05]  /*8c20*/  IMAD R25, R20, 0x4, R3 ;  /* 0x0000000414197824 */ /* 0x000fca00078e0203 */
[----:B------:R0:W-:Y:S04]  /*8c30*/  STS [R25+0x2000], R18 ;  /* 0x0020001219007388 */ /* 0x0001e80000000800 */
[----:B-----5:R0:W-:Y:S02]  /*8c40*/  STS [R25], R28 ;  /* 0x0000001c19007388 */ /* 0x0201e40000000800 */
.L_x_985:
[----:B------:R-:W-:Y:S05]  /*8c50*/  BSYNC.RECONVERGENT B2 ;  /* 0x0000000000027941 */ /* 0x000fea0003800200 */
.L_x_984:
[----:B------:R-:W-:Y:S04]  /*8c60*/  BSSY.RECONVERGENT B2, `(.L_x_986) ;  /* 0x0000016000027945 */ /* 0x000fe80003800200 */
[----:B------:R-:W-:Y:S05]  /*8c70*/  @P1 BRA `(.L_x_987) ;  /* 0x0000000000501947 */ /* 0x000fea0003800000 */
        /* <DEDUP_REMOVED lines=20> */
.L_x_987:
[----:B------:R-:W-:Y:S05]  /*8dc0*/  BSYNC.RECONVERGENT B2 ;  /* 0x0000000000027941 */ /* 0x000fea0003800200 */
.L_x_986:
[----:B------:R-:W-:Y:S04]  /*8dd0*/  BSSY.RECONVERGENT B2, `(.L_x_988) ;  /* 0x0000015000027945 */ /* 0x000fe80003800200 */
[----:B------:R-:W-:Y:S05]  /*8de0*/  @P0 BRA `(.L_x_989) ;  /* 0x00000000004c0947 */ /* 0x000fea0003800000 */
[----:B0-2---:R0:W2:Y:S01]  /*8df0*/  LDG.E R24, desc[UR12][R6.64+0x3000] ;  /* 0x0030000c06187981 */ /* 0x0050a2000c1e1900 */
[----:B------:R-:W5:Y:S01]  /*8e00*/  S2UR UR5, SR_CgaCtaId ;  /* 0x00000000000579c3 */ /* 0x000f620000008800 */
[----:B------:R-:W-:Y:S01]  /*8e10*/  VOTEU.ANY UR6, UPT, PT ;  /* 0x0000000000067886 */ /* 0x000fe200038e0100 */
[----:B------:R-:W-:Y:S01]  /*8e20*/  UMOV UR4, 0x400 ;  /* 0x0000040000047882 */ /* 0x000fe20000000000 */
[----:B-1-34-:R-:W1:Y:S01]  /*8e30*/  S2R R25, SR_LANEID ;  /* 0x0000000000197919 */ /* 0x01ae620000000000 */
[----:B------:R-:W1:Y:S01]  /*8e40*/  FLO.U32 R20, UR6 ;  /* 0x0000000600147d00 */ /* 0x000e6200080e0000 */
[----:B------:R-:W-:Y:S01]  /*8e50*/  UIADD3 UR4, UPT, UPT, UR4, 0x90c4, URZ ;  /* 0x000090c404047890 */ /* 0x000fe2000fffe0ff */
[----:B------:R-:W3:Y:S01]  /*8e60*/  S2R R22, SR_LTMASK ;  /* 0x0000000000167919 */ /* 0x000ee20000003900 */
[----:B------:R-:W4:Y:S02]  /*8e70*/  POPC R18, UR6 ;  /* 0x0000000600127d09 */ /* 0x000f240008000000 */
[----:B-----5:R-:W-:Y:S01]  /*8e80*/  ULEA UR4, UR5, UR4, 0x18 ;  /* 0x0000000405047291 */ /* 0x020fe2000f8ec0ff */
        /* <DEDUP_REMOVED lines=8> */
[----:B--2---:R0:W-:Y:S02]  /*8f10*/  STS [R7], R24 ;  /* 0x0000001807007388 */ /* 0x0041e40000000800 */
.L_x_989:
[----:B------:R-:W-:Y:S05]  /*8f20*/  BSYNC.RECONVERGENT B2 ;  /* 0x0000000000027941 */ /* 0x000fea0003800200 */
.L_x_988:
        /* <DEDUP_REMOVED lines=9> */
.L_x_973:
[----:B------:R-:W-:Y:S05]  /*8fc0*/  BRA `(.L_x_965) ;  /* 0x00000014009c7947 */ /* 0x000fea0003800000 */
.L_x_964:
        /* <DEDUP_REMOVED lines=16> */
[----:B------:R-:W-:Y:S02]  /*90d0*/  IMAD.MOV.U32 R20, RZ, RZ, R0 ;  /* 0x000000ffff147224 */ /* 0x000fe400078e0000 */
[----:B------:R-:W-:Y:S02]  /*90e0*/  IMAD.MOV.U32 R27, RZ, RZ, R15 ;  /* 0x000000ffff1b7224 */ /* 0x000fe400078e000f */
[----:B------:R-:W-:-:S07]  /*90f0*/  IMAD.WIDE R18, R23, 0x4, R8 ;  /* 0x0000000417127825 */ /* 0x000fce00078e0208 */
.L_x_1009:
[----:B01--4-:R-:W-:-:S04]  /*9100*/  SHF.R.S64 R5, RZ, 0x1c, R27 ;  /* 0x0000001cff057819 */ /* 0x013fc8000000101b */
[----:B---3--:R-:W-:-:S04]  /*9110*/  IADD3 R4, P0, PT, R18, R5, RZ ;  /* 0x0000000512047210 */ /* 0x008fc80007f1e0ff */
[----:B------:R-:W-:-:S06]  /*9120*/  LEA.HI.X.SX32 R5, R27, R19, 0x4, P0 ;  /* 0x000000131b057211 */ /* 0x000fcc00000f26ff */
[----:B------:R-:W3:Y:S01]  /*9130*/  LDG.E.128 R4, desc[UR12][R4.64] ;  /* 0x0000000c04047981 */ /* 0x000ee2000c1e1d00 */
[----:B------:R-:W-:Y:S01]  /*9140*/  BSSY.RECONVERGENT B2, `(.L_x_993) ;  /* 0x0000031000027945 */ /* 0x000fe20003800200 */
[C---:B---3--:R-:W-:Y:S02]  /*9150*/  ISETP.GE.AND P0, PT, R4.reuse, RZ, PT ;  /* 0x000000ff0400720c */ /* 0x048fe40003f06270 */
[C---:B------:R-:W-:Y:S02]  /*9160*/  LOP3.LUT R21, R4.reuse, 0x7fe00000, RZ, 0xc, !PT ;  /* 0x7fe0000004157812 */ /* 0x040fe400078e0cff */
[C---:B------:R-:W-:Y:S02]  /*9170*/  ISETP.GE.AND P1, PT, R5.reuse, RZ, PT ;  /* 0x000000ff0500720c */ /* 0x040fe40003f26270 */
[----:B------:R-:W-:Y:S02]  /*9180*/  SEL R21, R4, R21, !P0 ;  /* 0x0000001504157207 */ /* 0x000fe40004000000 */
[----:B--2---:R-:W-:-:S02]  /*9190*/  LOP3.LUT R22, R5, 0x7fe00000, RZ, 0xc, !PT ;  /* 0x7fe0000005167812 */ /* 0x004fc400078e0cff */
[----:B------:R-:W-:Y:S02]  /*91a0*/  SHF.R.U32.HI R29, RZ, 0x15, R21 ;  /* 0x00000015ff1d7819 */ /* 0x000fe40000011615 */
[C---:B------:R-:W-:Y:S02]  /*91b0*/  ISETP.GE.AND P2, PT, R6.reuse, RZ, PT ;  /* 0x000000ff0600720c */ /* 0x040fe40003f46270 */
[----:B------:R-:W-:Y:S02]  /*91c0*/  LOP3.LUT R21, R6, 0x7fe00000, RZ, 0xc, !PT ;  /* 0x7fe0000006157812 */ /* 0x000fe400078e0cff */
[----:B--2---:R-:W-:Y:S02]  /*91d0*/  ISETP.GT.AND P0, PT, R30, 0x800, PT ;  /* 0x000008001e00780c */ /* 0x004fe40003f04270 */
[----:B------:R-:W-:Y:S02]  /*91e0*/  SEL R22, R5, R22, !P1 ;  /* 0x0000001605167207 */ /* 0x000fe40004800000 */
[----:B-1----:R-:W-:-:S02]  /*91f0*/  ISETP.GE.U32.AND P1, PT, R29, R14, PT ;  /* 0x0000000e1d00720c */ /* 0x002fc40003f26070 */
[----:B------:R-:W-:Y:S02]  /*9200*/  SEL R21, R6, R21, !P2 ;  /* 0x0000001506157207 */ /* 0x000fe40005000000 */
[----:B------:R-:W-:Y:S02]  /*9210*/  ISETP.NE.OR P6, PT, R29, R14, P0 ;  /* 0x0000000e1d00720c */ /* 0x000fe400007c5670 */
[----:B------:R-:W-:Y:S02]  /*9220*/  SHF.R.U32.HI R29, RZ, 0x15, R22 ;  /* 0x00000015ff1d7819 */ /* 0x000fe40000011616 */
[C---:B------:R-:W-:Y:S02]  /*9230*/  ISETP.GE.AND P2, PT, R7.reuse, RZ, PT ;  /* 0x000000ff0700720c */ /* 0x040fe40003f46270 */
[----:B------:R-:W-:Y:S02]  /*9240*/  LOP3.LUT R22, R7, 0x7fe00000, RZ, 0xc, !PT ;  /* 0x7fe0000007167812 */ /* 0x000fe400078e0cff */
[----:B------:R-:W-:-:S02]  /*9250*/  SHF.R.U32.HI R21, RZ, 0x15, R21 ;  /* 0x00000015ff157819 */ /* 0x000fc40000011615 */
[CC--:B------:R-:W-:Y:S02]  /*9260*/  ISETP.GE.U32.AND P5, PT, R29.reuse, R14.reuse, PT ;  /* 0x0000000e1d00720c */ /* 0x0c0fe40003fa6070 */
[----:B------:R-:W-:Y:S01]  /*9270*/  ISETP.NE.OR P4, PT, R29, R14, P0 ;  /* 0x0000000e1d00720c */ /* 0x000fe20000785670 */
[----:B------:R-:W-:Y:S01]  /*9280*/  IMAD R29, R20, 0x4, R23 ;  /* 0x00000004141d7824 */ /* 0x000fe200078e0217 */
[----:B------:R-:W-:Y:S01]  /*9290*/  SEL R22, R7, R22, !P2 ;  /* 0x0000001607167207 */ /* 0x000fe20005000000 */
[----:B------:R-:W-:Y:S01]  /*92a0*/  IMAD.MOV.U32 R20, RZ, RZ, R10 ;  /* 0x000000ffff147224 */ /* 0x000fe200078e000a */
[CC--:B------:R-:W-:Y:S02]  /*92b0*/  ISETP.GE.U32.AND P3, PT, R21.reuse, R14.reuse, PT ;  /* 0x0000000e1500720c */ /* 0x0c0fe40003f66070 */
[----:B------:R-:W-:Y:S01]  /*92c0*/  ISETP.NE.OR P2, PT, R21, R14, P0 ;  /* 0x0000000e1500720c */ /* 0x000fe20000745670 */
[----:B------:R-:W-:Y:S01]  /*92d0*/  IMAD.MOV.U32 R21, RZ, RZ, R11 ;  /* 0x000000ffff157224 */ /* 0x000fe200078e000b */
[----:B------:R-:W-:Y:S01]  /*92e0*/  SHF.R.U32.HI R33, RZ, 0x15, R22 ;  /* 0x00000015ff217819 */ /* 0x000fe20000011616 */
[----:B------:R-:W-:Y:S01]  /*92f0*/  IMAD.WIDE R20, R29, 0x4, R20 ;  /* 0x000000041d147825 */ /* 0x000fe200078e0214 */
[----:B------:R-:W-:Y:S09]  /*9300*/  @P1 BRA `(.L_x_994) ;  /* 0x0000000000501947 */ /* 0x000ff20003800000 */
        /* <DEDUP_REMOVED lines=20> */
.L_x_994:
[----:B------:R-:W-:Y:S05]  /*9450*/  BSYNC.RECONVERGENT B2 ;  /* 0x0000000000027941 */ /* 0x000fea0003800200 */
.L_x_993:
[----:B------:R-:W-:Y:S01]  /*9460*/  BSSY.RECONVERGENT B2, `(.L_x_995) ;  /* 0x0000017000027945 */ /* 0x000fe20003800200 */
[CC--:B------:R-:W-:Y:S02]  /*9470*/  ISETP.GE.U32.AND P1, PT, R33.reuse, R14.reuse, PT ;  /* 0x0000000e2100720c */ /* 0x0c0fe40003f26070 */
        /* <DEDUP_REMOVED lines=21> */
.L_x_996:
[----:B------:R-:W-:Y:S05]  /*95d0*/  BSYNC.RECONVERGENT B2 ;  /* 0x0000000000027941 */ /* 0x000fea0003800200 */
.L_x_995:
[----:B------:R-:W-:Y:S04]  /*95e0*/  BSSY.RECONVERGENT B2, `(.L_x_997) ;  /* 0x0000016000027945 */ /* 0x000fe80003800200 */
[----:B------:R-:W-:Y:S05]  /*95f0*/  @P5 BRA `(.L_x_998) ;  /* 0x0000000000505947 */ /* 0x000fea0003800000 */
        /* <DEDUP_REMOVED lines=20> */
.L_x_998:
[----:B------:R-:W-:Y:S05]  /*9740*/  BSYNC.RECONVERGENT B2 ;  /* 0x0000000000027941 */ /* 0x000fea0003800200 */
.L_x_997:
        /* <DEDUP_REMOVED lines=21> */
.L_x_1000:
[----:B------:R-:W-:Y:S05]  /*98a0*/  BSYNC.RECONVERGENT B2 ;  /* 0x0000000000027941 */ /* 0x000fea0003800200 */
.L_x_999:
[----:B------:R-:W-:Y:S04]  /*98b0*/  BSSY.RECONVERGENT B2, `(.L_x_1001) ;  /* 0x0000016000027945 */ /* 0x000fe80003800200 */
[----:B------:R-:W-:Y:S05]  /*98c0*/  @P3 BRA `(.L_x_1002) ;  /* 0x0000000000503947 */ /* 0x000fea0003800000 */
        /* <DEDUP_REMOVED lines=20> */
.L_x_1002:
[----:B------:R-:W-:Y:S05]  /*9a10*/  BSYNC.RECONVERGENT B2 ;  /* 0x0000000000027941 */ /* 0x000fea0003800200 */
.L_x_1001:
        /* <DEDUP_REMOVED lines=21> */
.L_x_1004:
[----:B------:R-:W-:Y:S05]  /*9b70*/  BSYNC.RECONVERGENT B2 ;  /* 0x0000000000027941 */ /* 0x000fea0003800200 */
.L_x_1003:
[----:B------:R-:W-:Y:S04]  /*9b80*/  BSSY.RECONVERGENT B2, `(.L_x_1005) ;  /* 0x0000016000027945 */ /* 0x000fe80003800200 */
[----:B------:R-:W-:Y:S05]  /*9b90*/  @P1 BRA `(.L_x_1006) ;  /* 0x0000000000501947 */ /* 0x000fea0003800000 */
        /* <DEDUP_REMOVED lines=20> */
.L_x_1006:
[----:B------:R-:W-:Y:S05]  /*9ce0*/  BSYNC.RECONVERGENT B2 ;  /* 0x0000000000027941 */ /* 0x000fea0003800200 */
.L_x_1005:
[----:B------:R-:W-:Y:S04]  /*9cf0*/  BSSY.RECONVERGENT B2, `(.L_x_1007) ;  /* 0x0000015000027945 */ /* 0x000fe80003800200 */
[----:B------:R-:W-:Y:S05]  /*9d00*/  @P0 BRA `(.L_x_1008) ;  /* 0x00000000004c0947 */ /* 0x000fea0003800000 */
[----:B------:R5:W5:Y:S01]  /*9d10*/  LDG.E R31, desc[UR12][R20.64+0xc] ;  /* 0x00000c0c141f7981 */ /* 0x000b62000c1e1900 */
[----:B------:R-:W5:Y:S01]  /*9d20*/  S2UR UR5, SR_CgaCtaId ;  /* 0x00000000000579c3 */ /* 0x000f620000008800 */
[----:B------:R-:W-:Y:S01]  /*9d30*/  VOTEU.ANY UR6, UPT, PT ;  /* 0x0000000000067886 */ /* 0x000fe200038e0100 */
[----:B------:R-:W-:Y:S01]  /*9d40*/  UMOV UR4, 0x400 ;  /* 0x0000040000047882 */ /* 0x000fe20000000000 */
[----:B-123--:R-:W1:Y:S01]  /*9d50*/  S2R R29, SR_LANEID ;  /* 0x00000000001d7919 */ /* 0x00ee620000000000 */
[----:B0-----:R-:W1:Y:S01]  /*9d60*/  FLO.U32 R6, UR6 ;  /* 0x0000000600067d00 */ /* 0x001e6200080e0000 */
[----:B------:R-:W-:Y:S01]  /*9d70*/  UIADD3 UR4, UPT, UPT, UR4, 0x90c4, URZ ;  /* 0x000090c404047890 */ /* 0x000fe2000fffe0ff */
[----:B------:R-:W0:Y:S01]  /*9d80*/  S2R R22, SR_LTMASK ;  /* 0x0000000000167919 */ /* 0x000e220000003900 */
[----:B----4-:R-:W2:Y:S02]  /*9d90*/  POPC R5, UR6 ;  /* 0x0000000600057d09 */ /* 0x010ea40008000000 */
[----:B-----5:R-:W-:Y:S01]  /*9da0*/  ULEA UR4, UR5, UR4, 0x18 ;  /* 0x0000000405047291 */ /* 0x020fe2000f8ec0ff */
[----:B-1----:R-:W-:-:S02]  /*9db0*/  ISETP.EQ.U32.AND P0, PT, R6, R29, PT ;  /* 0x0000001d0600720c */ /* 0x002fc40003f02070 */
[----:B0-----:R-:W-:-:S04]  /*9dc0*/  LOP3.LUT R20, R22, UR6, RZ, 0xc0, !PT ;  /* 0x0000000616147c12 */ /* 0x001fc8000f8ec0ff */
[----:B------:R-:W0:Y:S07]  /*9dd0*/  POPC R21, R20 ;  /* 0x0000001400157309 */ /* 0x000e2e0000000000 */
[----:B--2---:R-:W1:Y:S04]  /*9de0*/  @P0 ATOMS.ADD R5, [UR4], R5 ;  /* 0x00000005ff05098c */ /* 0x004e680008000004 */
[----:B-1----:R-:W0:Y:S02]  /*9df0*/  SHFL.IDX PT, R4, R5, R6, 0x1f ;  /* 0x00001f0605047589 */ /* 0x002e2400000e0000 */
[----:B0-----:R-:W-:-:S04]  /*9e00*/  IMAD.IADD R4, R4, 0x1, R21 ;  /* 0x0000000104047824 */ /* 0x001fc800078e0215 */
[----:B------:R-:W-:-:S05]  /*9e10*/  IMAD R4, R4, 0x4, R3 ;  /* 0x0000000404047824 */ /* 0x000fca00078e0203 */
[----:B------:R0:W-:Y:S04]  /*9e20*/  STS [R4+0x2000], R7 ;  /* 0x0020000704007388 */ /* 0x0001e80000000800 */
[----:B------:R0:W-:Y:S02]  /*9e30*/  STS [R4], R31 ;  /* 0x0000001f04007388 */ /* 0x0001e40000000800 */
.L_x_1008:
[----:B------:R-:W-:Y:S05]  /*9e40*/  BSYNC.RECONVERGENT B2 ;  /* 0x0000000000027941 */ /* 0x000fea0003800200 */
.L_x_1007:
[----:B------:R-:W-:-:S04]  /*9e50*/  VIADD R20, R27, 0x400 ;  /* 0x000004001b147836 */ /* 0x000fc80000000000 */
[----:B------:R-:W-:Y:S01]  /*9e60*/  IMAD.MOV.U32 R27, RZ, RZ, R20 ;  /* 0x000000ffff1b7224 */ /* 0x000fe200078e0014 */
[----:B------:R-:W-:-:S13]  /*9e70*/  ISETP.GT.AND P0, PT, R25, R20, PT ;  /* 0x000000141900720c */ /* 0x000fda0003f04270 */
[----:B------:R-:W-:Y:S05]  /*9e80*/  @P0 BRA `(.L_x_1009) ;  /* 0xfffffff0009c0947 */ /* 0x000fea000383ffff */
.L_x_992:
[----:B------:R-:W-:Y:S05]  /*9e90*/  BSYNC.RECONVERGENT B1 ;  /* 0x0000000000017941 */ /* 0x000fea0003800200 */
.L_x_991:
[----:B------:R-:W-:Y:S01]  /*9ea0*/  ISETP.GE.U32.AND P0, PT, R0, R23, PT ;  /* 0x000000170000720c */ /* 0x000fe20003f06070 */
[----:B------:R-:W-:-:S12]  /*9eb0*/  BSSY.RECONVERGENT B1, `(.L_x_1010) ;  /* 0x000003b000017945 */ /* 0x000fd80003800200 */
[----:B------:R-:W-:Y:S05]  /*9ec0*/  @P0 BRA `(.L_x_1011) ;  /* 0x0000000000e40947 */ /* 0x000fea0003800000 */
[----:B------:R-:W5:Y:S01]  /*9ed0*/  LDG.E R20, desc[UR12][R12.64] ;  /* 0x0000000c0c147981 */ /* 0x000f62000c1e1900 */
[----:B------:R-:W-:Y:S01]  /*9ee0*/  MOV R21, 0x400 ;  /* 0x0000040000157802 */ /* 0x000fe20000000f00 */
[----:B------:R-:W-:Y:S01]  /*9ef0*/  BSSY.RECONVERGENT B2, `(.L_x_1012) ;  /* 0x000001f000027945 */ /* 0x000fe20003800200 */
[----:B--2---:R-:W1:Y:S02]  /*9f00*/  S2R R22, SR_CgaCtaId ;  /* 0x0000000000167919 */ /* 0x004e640000008800 */
[----:B-1----:R-:W-:Y:S02]  /*9f10*/  LEA R24, R22, R21, 0x18 ;  /* 0x0000001516187211 */ /* 0x002fe400078ec0ff */
[C---:B-----5:R-:W-:Y:S02]  /*9f20*/  ISETP.GE.AND P0, PT, R20.reuse, RZ, PT ;  /* 0x000000ff1400720c */ /* 0x060fe40003f06270 */
[----:B0-----:R-:W-:-:S04]  /*9f30*/  LOP3.LUT R3, R20, 0x7fe00000, RZ, 0xc, !PT ;  /* 0x7fe0000014037812 */ /* 0x001fc800078e0cff */
[----:B------:R-:W-:-:S04]  /*9f40*/  SEL R3, R20, R3, !P0 ;  /* 0x0000000314037207 */ /* 0x000fc80004000000 */
[----:B------:R-:W-:-:S04]  /*9f50*/  SHF.R.U32.HI R19, RZ, 0x15, R3 ;  /* 0x00000015ff137819 */ /* 0x000fc80000011603 */
[----:B------:R-:W-:-:S13]  /*9f60*/  ISETP.GE.U32.AND P0, PT, R19, R14, PT ;  /* 0x0000000e1300720c */ /* 0x000fda0003f06070 */
[----:B------:R-:W-:Y:S05]  /*9f70*/  @P0 BRA `(.L_x_1013) ;  /* 0x0000000000580947 */ /* 0x000fea0003800000 */
[----:B---34-:R-:W-:-:S04]  /*9f80*/  LEA R4, P0, R15, R10, 0x2 ;  /* 0x0000000a0f047211 */ /* 0x018fc800078010ff */
[----:B------:R-:W-:-:S05]  /*9f90*/  LEA.HI.X R5, R15, R11, R16, 0x2, P0 ;  /* 0x0000000b0f057211 */ /* 0x000fca00000f1410 */
[----:B------:R0:W2:Y:S01]  /*9fa0*/  LDG.E R4, desc[UR12][R4.64] ;  /* 0x0000000c04047981 */ /* 0x0000a2000c1e1900 */
[----:B------:R-:W1:Y:S01]  /*9fb0*/  S2UR UR6, SR_CgaCtaId ;  /* 0x00000000000679c3 */ /* 0x000e620000008800 */
[----:B------:R-:W-:Y:S01]  /*9fc0*/  VOTEU.ANY UR7, UPT, PT ;  /* 0x0000000000077886 */ /* 0x000fe200038e0100 */
[----:B------:R-:W-:Y:S01]  /*9fd0*/  UMOV UR4, 0x400 ;  /* 0x0000040000047882 */ /* 0x000fe20000000000 */
[----:B------:R-:W3:Y:S01]  /*9fe0*/  S2R R18, SR_LANEID ;  /* 0x0000000000127919 */ /* 0x000ee20000000000 */
[----:B------:R-:W3:Y:S01]  /*9ff0*/  FLO.U32 R7, UR7 ;  /* 0x0000000700077d00 */ /* 0x000ee200080e0000 */
[----:B------:R-:W-:Y:S02]  /*a000*/  UIADD3 UR5, UPT, UPT, UR4, 0x90cc, URZ ;  /* 0x000090cc04057890 */ /* 0x000fe4000fffe0ff */
[----:B------:R-:W-:Y:S01]  /*a010*/  UIADD3 UR4, UPT, UPT, UR4, 0x90d0, URZ ;  /* 0x000090d004047890 */ /* 0x000fe2000fffe0ff */
[----:B------:R-:W4:Y:S01]  /*a020*/  POPC R6, UR7 ;  /* 0x0000000700067d09 */ /* 0x000f220008000000 */
[----:B-1----:R-:W-:-:S02]  /*a030*/  ULEA UR5, UR6, UR5, 0x18 ;  /* 0x0000000506057291 */ /* 0x002fc4000f8ec0ff */
[----:B------:R-:W-:Y:S01]  /*a040*/  ULEA UR4, UR6, UR4, 0x18 ;  /* 0x0000000406047291 */ /* 0x000fe2000f8ec0ff */
[----:B---3--:R-:W-:Y:S02]  /*a050*/  ISETP.EQ.U32.AND P0, PT, R7, R18, PT ;  /* 0x000000120700720c */ /* 0x008fe40003f02070 */
[----:B------:R-:W0:Y:S11]  /*a060*/  S2R R18, SR_LTMASK ;  /* 0x0000000000127919 */ /* 0x000e360000003900 */
[----:B----4-:R-:W1:Y:S01]  /*a070*/  @P0 ATOMS.ADD R6, [UR5], R6 ;  /* 0x00000006ff06098c */ /* 0x010e620008000005 */
[----:B0-----:R-:W-:-:S03]  /*a080*/  LOP3.LUT R5, R18, UR7, RZ, 0xc0, !PT ;  /* 0x0000000712057c12 */ /* 0x001fc6000f8ec0ff */
[----:B-1----:R-:W0:Y:S01]  /*a090*/  SHFL.IDX PT, R3, R6, R7, 0x1f ;  /* 0x00001f0706037589 */ /* 0x002e2200000e0000 */
[----:B------:R-:W0:Y:S02]  /*a0a0*/  POPC R18, R5 ;  /* 0x0000000500127309 */ /* 0x000e240000000000 */
[----:B0-----:R-:W-:-:S05]  /*a0b0*/  IMAD.IADD R3, R3, 0x1, R18 ;  /* 0x0000000103037824 */ /* 0x001fca00078e0212 */
[----:B------:R-:W-:-:S05]  /*a0c0*/  LEA R3, R3, UR4, 0x2 ;  /* 0x0000000403037c11 */ /* 0x000fca000f8e10ff */
[----:B--2---:R0:W-:Y:S02]  /*a0d0*/  STS [R3], R4 ;  /* 0x0000000403007388 */ /* 0x0041e40000000800 */
.L_x_1013:
[----:B------:R-:W-:Y:S05]  /*a0e0*/  BSYNC.RECONVERGENT B2 ;  /* 0x0000000000027941 */ /* 0x000fea0003800200 */
.L_x_1012:
[----:B0-----:R-:W0:Y:S02]  /*a0f0*/  LDS R3, [R24+0x90c8] ;  /* 0x0090c80018037984 */ /* 0x001e240000000800 */
[----:B0-----:R-:W-:-:S04]  /*a100*/  ISETP.GT.AND P0, PT, R3, 0x800, PT ;  /* 0x000008000300780c */ /* 0x001fc80003f04270 */
[----:B------:R-:W-:-:S13]  /*a110*/  ISETP.NE.OR P0, PT, R19, R14, P0 ;  /* 0x0000000e1300720c */ /* 0x000fda0000705670 */
[----:B------:R-:W-:Y:S05]  /*a120*/  @P0 BRA `(.L_x_1011) ;  /* 0x00000000004c0947 */ /* 0x000fea0003800000 */
[----:B---34-:R-:W-:-:S04]  /*a130*/  LEA R4, P0, R15, R10, 0x2 ;  /* 0x0000000a0f047211 */ /* 0x018fc800078010ff */
[----:B------:R-:W-:-:S05]  /*a140*/  LEA.HI.X R5, R15, R11, R16, 0x2, P0 ;  /* 0x0000000b0f057211 */ /* 0x000fca00000f1410 */
        /* <DEDUP_REMOVED lines=17> */
.L_x_1011:
[----:B------:R-:W-:Y:S05]  /*a260*/  BSYNC.RECONVERGENT B1 ;  /* 0x0000000000017941 */ /* 0x000fea0003800200 */
.L_x_1010:
[----:B01-34-:R-:W-:-:S04]  /*a270*/  IMAD.IADD R4, R23, 0x1, R0 ;  /* 0x0000000117047824 */ /* 0x01bfc800078e0200 */
[----:B------:R-:W-:-:S05]  /*a280*/  IMAD R25, R25, 0x4, R4 ;  /* 0x0000000419197824 */ /* 0x000fca00078e0204 */
[----:B------:R-:W-:-:S13]  /*a290*/  ISETP.GE.AND P0, PT, R25, R17, PT ;  /* 0x000000111900720c */ /* 0x000fda0003f06270 */
[----:B------:R-:W-:Y:S05]  /*a2a0*/  @P0 BRA `(.L_x_965) ;  /* 0x0000000000e40947 */ /* 0x000fea0003800000 */
[----:B------:R-:W-:-:S05]  /*a2b0*/  IMAD.WIDE R4, R25, 0x4, R8 ;  /* 0x0000000419047825 */ /* 0x000fca00078e0208 */
[----:B------:R-:W3:Y:S01]  /*a2c0*/  LDG.E R18, desc[UR12][R4.64] ;  /* 0x0000000c04127981 */ /* 0x000ee2000c1e1900 */
[----:B------:R-:W-:Y:S01]  /*a2d0*/  MOV R20, 0x400 ;  /* 0x0000040000147802 */ /* 0x000fe20000000f00 */
[----:B------:R-:W-:Y:S01]  /*a2e0*/  IMAD.MOV.U32 R6, RZ, RZ, R10 ;  /* 0x000000ffff067224 */ /* 0x000fe200078e000a */
[----:B------:R-:W-:Y:S01]  /*a2f0*/  BSSY.RECONVERGENT B1, `(.L_x_1014) ;  /* 0x000001f000017945 */ /* 0x000fe20003800200 */
[----:B------:R-:W2:Y:S01]  /*a300*/  S2R R21, SR_CgaCtaId ;  /* 0x0000000000157919 */ /* 0x000ea20000008800 */
[----:B------:R-:W-:Y:S02]  /*a310*/  IMAD.MOV.U32 R7, RZ, RZ, R11 ;  /* 0x000000ffff077224 */ /* 0x000fe400078e000b */
[----:B------:R-:W-:Y:S01]  /*a320*/  IMAD.WIDE R6, R25, 0x4, R6 ;  /* 0x0000000419067825 */ /* 0x000fe200078e0206 */
[----:B--2---:R-:W-:Y:S02]  /*a330*/  LEA R22, R21, R20, 0x18 ;  /* 0x0000001415167211 */ /* 0x004fe400078ec0ff */
[----:B---3--:R-:W-:-:S02]  /*a340*/  ISETP.GE.AND P0, PT, R18, RZ, PT ;  /* 0x000000ff1200720c */ /* 0x008fc40003f06270 */
[----:B------:R-:W-:-:S04]  /*a350*/  LOP3.LUT R3, R18, 0x7fe00000, RZ, 0xc, !PT ;  /* 0x7fe0000012037812 */ /* 0x000fc800078e0cff */
[----:B------:R-:W-:-:S04]  /*a360*/  SEL R3, R18, R3, !P0 ;  /* 0x0000000312037207 */ /* 0x000fc80004000000 */
[----:B------:R-:W-:-:S04]  /*a370*/  SHF.R.U32.HI R19, RZ, 0x15, R3 ;  /* 0x00000015ff137819 */ /* 0x000fc80000011603 */
[----:B------:R-:W-:-:S13]  /*a380*/  ISETP.GE.U32.AND P0, PT, R19, R14, PT ;  /* 0x0000000e1300720c */ /* 0x000fda0003f06070 */
        /* <DEDUP_REMOVED lines=21> */
.L_x_1015:
[----:B------:R-:W-:Y:S05]  /*a4e0*/  BSYNC.RECONVERGENT B1 ;  /* 0x0000000000017941 */ /* 0x000fea0003800200 */
.L_x_1014:
        /* <DEDUP_REMOVED lines=21> */
.L_x_965:
[----:B---3--:R-:W-:Y:S05]  /*a640*/  BSYNC.RECONVERGENT B0 ;  /* 0x0000000000007941 */ /* 0x008fea0003800200 */
.L_x_963:
[----:B------:R-:W3:Y:S08]  /*a650*/  S2UR UR5, SR_CgaCtaId ;  /* 0x00000000000579c3 */ /* 0x000ef00000008800 */
[----:B------:R-:W-:Y:S06]  /*a660*/  BAR.SYNC.DEFER_BLOCKING 0x0 ;  /* 0x0000000000007b1d */ /* 0x000fec0000010000 */
[----:B------:R-:W-:-:S02]  /*a670*/  UMOV UR4, 0x400 ;  /* 0x0000040000047882 */ /* 0x000fc40000000000 */
[----:B---3--:R-:W-:-:S06]  /*a680*/  ULEA UR4, UR5, UR4, 0x18 ;  /* 0x0000000405047291 */ /* 0x008fcc000f8ec0ff */
[----:B0-----:R-:W-:-:S05]  /*a690*/  IMAD.U32 R3, RZ, RZ, UR4 ;  /* 0x00000004ff037e24 */ /* 0x001fca000f8e00ff */
[----:B------:R-:W0:Y:S02]  /*a6a0*/  LDS R4, [R3+0x90c8] ;  /* 0x0090c80003047984 */ /* 0x000e240000000800 */
[----:B0-----:R-:W-:-:S13]  /*a6b0*/  ISETP.GE.AND P0, PT, R4, 0x801, PT ;  /* 0x000008010400780c */ /* 0x001fda0003f06270 */
[----:B------:R-:W-:Y:S05]  /*a6c0*/  @!P0 BRA `(.L_x_942) ;  /* 0x000000b000f48947 */ /* 0x000fea0003800000 */
[----:B------:R-:W0:Y:S01]  /*a6d0*/  LDCU UR4, c[0x0][0x39c] ;  /* 0x00007380ff0477ac */ /* 0x000e220008000800 */
[----:B------:R3:W-:Y:S01]  /*a6e0*/  STS [R2+0x10a0], RZ ;  /* 0x0010a0ff02007388 */ /* 0x0007e20000000800 */
[----:B------:R-:W-:Y:S01]  /*a6f0*/  BSSY.RECONVERGENT B0, `(.L_x_1016) ;  /* 0x00001d5000007945 */ /* 0x000fe20003800200 */
[----:B-1----:R-:W-:Y:S02]  /*a700*/  IMAD.SHL.U32 R10, R14, 0x200000, RZ ;  /* 0x002000000e0a7824 */ /* 0x002fe400078e00ff */
[----:B------:R3:W-:Y:S01]  /*a710*/  STS [R2+0x20a0], RZ ;  /* 0x0020a0ff02007388 */ /* 0x0007e20000000800 */
[----:B0-----:R-:W-:Y:S01]  /*a720*/  IMAD.U32 R6, RZ, RZ, UR4 ;  /* 0x00000004ff067e24 */ /* 0x001fe2000f8e00ff */
[----:B------:R-:W-:Y:S04]  /*a730*/  BAR.SYNC.DEFER_BLOCKING 0x0 ;  /* 0x0000000000007b1d */ /* 0x000fe80000010000 */
[----:B------:R-:W-:-:S13]  /*a740*/  ISETP.NE.AND P0, PT, R6, 0x1, PT ;  /* 0x000000010600780c */ /* 0x000fda0003f05270 */
[----:B---3--:R-:W-:Y:S05]  /*a750*/  @!P0 BRA `(.L_x_1017) ;  /* 0x00000014003c8947 */ /* 0x008fea0003800000 */
[----:B------:R-:W-:Y:S01]  /*a760*/  ISETP.GE.AND P0, PT, R0, R17, PT ;  /* 0x000000110000720c */ /* 0x000fe20003f06270 */
[----:B------:R-:W0:-:S12]  /*a770*/  LDCU UR4, c[0x0][0x39c] ;  /* 0x00007380ff0477ac */ /* 0x000e180008000800 */
[----:B------:R-:W-:Y:S05]  /*a780*/  @P0 BRA `(.L_x_1018) ;  /* 0x0000001c002c0947 */ /* 0x000fea0003800000 */
[----:B------:R-:W-:Y:S01]  /*a790*/  LOP3.LUT R2, RZ, R0, RZ, 0x33, !PT ;  /* 0x00000000ff027212 */ /* 0x000fe200078e33ff */
[----:B------:R-:W-:Y:S04]  /*a7a0*/  BSSY.RECONVERGENT B1, `(.L_x_1019) ;  /* 0x00000b6000017945 */ /* 0x000fe80003800200 */
[----:B------:R-:W-:-:S05]  /*a7b0*/  IMAD.IADD R17, R17, 0x1, R2 ;  /* 0x0000000111117824 */ /* 0x000fca00078e0202 */
[C---:B------:R-:W-:Y:S02]  /*a7c0*/  ISETP.GE.U32.AND P0, PT, R17.reuse, 0x1c00, PT ;  /* 0x00001c001100780c */ /* 0x040fe40003f06070 */
[----:B------:R-:W-:-:S04]  /*a7d0*/  LEA.HI R2, R17, 0x1, RZ, 0x16 ;  /* 0x0000000111027811 */ /* 0x000fc800078fb0ff */
[----:B------:R-:W-:-:S07]  /*a7e0*/  LOP3.LUT R40, R2, 0x7, RZ, 0xc0, !PT ;  /* 0x0000000702287812 */ /* 0x000fce00078ec0ff */
[----:B------:R-:W-:Y:S05]  /*a7f0*/  @!P0 BRA `(.L_x_1020) ;  /* 0x0000000800c08947 */ /* 0x000fea0003800000 */
[C---:B------:R-:W-:Y:S01]  /*a800*/  LOP3.LUT R5, R0.reuse, 0x1c00, RZ, 0xfc, !PT ;  /* 0x00001c0000057812 */ /* 0x040fe200078efcff */
[CC--:B------:R-:W-:Y:S01]  /*a810*/  IMAD R23, R0.reuse, R6.reuse, RZ ;  /* 0x0000000600177224 */ /* 0x0c0fe200078e02ff */
[C---:B------:R-:W-:Y:S02]  /*a820*/  LOP3.LUT R7, R0.reuse, 0x1800, RZ, 0xfc, !PT ;  /* 0x0000180000077812 */ /* 0x040fe400078efcff */
[C---:B------:R-:W-:Y:S01]  /*a830*/  LOP3.LUT R11, R0.reuse, 0x1000, RZ, 0xfc, !PT ;  /* 0x00001000000b7812 */ /* 0x040fe200078efcff */
[-C--:B------:R-:W-:Y:S01]  /*a840*/  IMAD R5, R5, R6.reuse, RZ ;  /* 0x0000000605057224 */ /* 0x080fe200078e02ff */
[C---:B------:R-:W-:Y:S01]  /*a850*/  LOP3.LUT R13, R0.reuse, 0x1400, RZ, 0xfc, !PT ;  /* 0x00001400000d7812 */ /* 0x040fe200078efcff */
[-C--:B------:R-:W-:Y:S01]  /*a860*/  IMAD R7, R7, R6.reuse, RZ ;  /* 0x0000000607077224 */ /* 0x080fe200078e02ff */
[C---:B------:R-:W-:Y:S01]  /*a870*/  LOP3.LUT R15, R0.reuse, 0xc00, RZ, 0xfc, !PT ;  /* 0x00000c00000f7812 */ /* 0x040fe200078efcff */
[-C--:B------:R-:W-:Y:S01]  /*a880*/  IMAD R11, R11, R6.reuse, RZ ;  /* 0x000000060b0b7224 */ /* 0x080fe200078e02ff */
[C---:B------:R-:W-:Y:S01]  /*a890*/  LOP3.LUT R19, R0.reuse, 0x800, RZ, 0xfc, !PT ;  /* 0x0000080000137812 */ /* 0x040fe200078efcff */
[-C--:B------:R-:W-:Y:S01]  /*a8a0*/  IMAD R13, R13, R6.reuse, RZ ;  /* 0x000000060d0d7224 */ /* 0x080fe200078e02ff */
[----:B------:R-:W-:Y:S01]  /*a8b0*/  LOP3.LUT R21, R0, 0x400, RZ, 0xfc, !PT ;  /* 0x0000040000157812 */ /* 0x000fe200078efcff */
[-C--:B------:R-:W-:Y:S01]  /*a8c0*/  IMAD R15, R15, R6.reuse, RZ ;  /* 0x000000060f0f7224 */ /* 0x080fe200078e02ff */
[----:B------:R-:W-:Y:S01]  /*a8d0*/  LOP3.LUT R4, R2, 0x7ffff8, RZ, 0xc0, !PT ;  /* 0x007ffff802047812 */ /* 0x000fe200078ec0ff */
[----:B------:R-:W-:-:S02]  /*a8e0*/  IMAD R19, R19, R6, RZ ;  /* 0x0000000613137224 */ /* 0x000fc400078e02ff */
[----:B------:R-:W-:Y:S02]  /*a8f0*/  IMAD R21, R21, R6, RZ ;  /* 0x0000000615157224 */ /* 0x000fe400078e02ff */
[----:B------:R-:W-:-:S07]  /*a900*/  IMAD.MOV R4, RZ, RZ, -R4 ;  /* 0x000000ffff047224 */ /* 0x000fce00078e0a04 */
.L_x_1037:
[----:B-12-4-:R-:W-:-:S04]  /*a910*/  IMAD.WIDE R24, R23, 0x4, R8 ;  /* 0x0000000417187825 */ /* 0x016fc800078e0208 */
[--C-:B------:R-:W-:Y:S02]  /*a920*/  IMAD.WIDE R26, R21, 0x4, R8.reuse ;  /* 0x00000004151a7825 */ /* 0x100fe400078e0208 */
[----:B------:R-:W2:Y:S02]  /*a930*/  LDG.E R24, desc[UR12][R24.64] ;  /* 0x0000000c18187981 */ /* 0x000ea4000c1e1900 */
[--C-:B------:R-:W-:Y:S02]  /*a940*/  IMAD.WIDE R28, R19, 0x4, R8.reuse ;  /* 0x00000004131c7825 */ /* 0x100fe400078e0208 */
[----:B0-----:R-:W3:Y:S04]  /*a950*/  LDG.E R22, desc[UR12][R26.64] ;  /* 0x0000000c1a167981 */ /* 0x001ee8000c1e1900 */
[----:B------:R-:W4:Y:S01]  /*a960*/  LDG.E R20, desc[UR12][R28.64] ;  /* 0x0000000c1c147981 */ /* 0x000f22000c1e1900 */
[----:B------:R-:W-:-:S04]  /*a970*/  IMAD.WIDE R30, R15, 0x4, R8 ;  /* 0x000000040f1e7825 */ /* 0x000fc800078e0208 */
[--C-:B------:R-:W-:Y:S01]  /*a980*/  IMAD.WIDE R32, R11, 0x4, R8.reuse ;  /* 0x000000040b207825 */ /* 0x100fe200078e0208 */
[----:B------:R-:W5:Y:S03]  /*a990*/  LDG.E R6, desc[UR12][R30.64] ;  /* 0x0000000c1e067981 */ /* 0x000f66000c1e1900 */
[--C-:B------:R-:W-:Y:S01]  /*a9a0*/  IMAD.WIDE R34, R13, 0x4, R8.reuse ;  /* 0x000000040d227825 */ /* 0x100fe200078e0208 */
[----:B------:R-:W5:Y:S03]  /*a9b0*/  LDG.E R12, desc[UR12][R32.64] ;  /* 0x0000000c200c7981 */ /* 0x000f66000c1e1900 */
[--C-:B------:R-:W-:Y:S01]  /*a9c0*/  IMAD.WIDE R36, R7, 0x4, R8.reuse ;  /* 0x0000000407247825 */ /* 0x100fe200078e0208 */
[----:B------:R-:W5:Y:S03]  /*a9d0*/  LDG.E R14, desc[UR12][R34.64] ;  /* 0x0000000c220e7981 */ /* 0x000f66000c1e1900 */
[----:B------:R-:W-:Y:S01]  /*a9e0*/  IMAD.WIDE R38, R5, 0x4, R8 ;  /* 0x0000000405267825 */ /* 0x000fe200078e0208 */
[----:B------:R-:W5:Y:S04]  /*a9f0*/  LDG.E R16, desc[UR12][R36.64] ;  /* 0x0000000c24107981 */ /* 0x000f68000c1e1900 */
[----:B------:R-:W5:Y:S01]  /*aa00*/  LDG.E R18, desc[UR12][R38.64] ;  /* 0x0000000c26127981 */ /* 0x000f62000c1e1900 */
[----:B------:R-:W-:Y:S01]  /*aa10*/  BSSY.RECONVERGENT B2, `(.L_x_1021) ;  /* 0x0000033000027945 */ /* 0x000fe20003800200 */
[----:B--2---:R-:W-:-:S02]  /*aa20*/  ISETP.GE.AND P0, PT, R24, RZ, PT ;  /* 0x000000ff1800720c */ /* 0x004fc40003f06270 */
[----:B------:R-:W-:Y:S02]  /*aa30*/  LOP3.LUT R25, R24, 0x7fe00000, RZ, 0xc, !PT ;  /* 0x7fe0000018197812 */ /* 0x000fe400078e0cff */
[C---:B---3--:R-:W-:Y:S02]  /*aa40*/  ISETP.GE.AND P1, PT, R22.reuse, RZ, PT ;  /* 0x000000ff1600720c */ /* 0x048fe40003f26270 */
[----:B------:R-:W-:Y:S02]  /*aa50*/  LOP3.LUT R27, R22, 0x7fe00000, RZ, 0xc, !PT ;  /* 0x7fe00000161b7812 */ /* 0x000fe400078e0cff */
[----:B------:R-:W-:Y:S02]  /*aa60*/  SEL R25, R24, R25, !P0 ;  /* 0x0000001918197207 */ /* 0x000fe40004000000 */
[C---:B----4-:R-:W-:Y:S02]  /*aa70*/  ISETP.GE.AND P2, PT, R20.reuse, RZ, PT ;  /* 0x000000ff1400720c */ /* 0x050fe40003f46270 */
[----:B------:R-:W-:-:S02]  /*aa80*/  LOP3.LUT R29, R20, 0x7fe00000, RZ, 0xc, !PT ;  /* 0x7fe00000141d7812 */ /* 0x000fc400078e0cff */
[----:B------:R-:W-:Y:S02]  /*aa90*/  SEL R27, R22, R27, !P1 ;  /* 0x0000001b161b7207 */ /* 0x000fe40004800000 */
[-C--:B------:R-:W-:Y:S02]  /*aaa0*/  LOP3.LUT R25, R25, R10.reuse, RZ, 0x3c, !PT ;  /* 0x0000000a19197212 */ /* 0x080fe400078e3cff */
[----:B------:R-:W-:Y:S02]  /*aab0*/  SEL R29, R20, R29, !P2 ;  /* 0x0000001d141d7207 */ /* 0x000fe40005000000 */
[-C--:B------:R-:W-:Y:S02]  /*aac0*/  LOP3.LUT R27, R27, R10.reuse, RZ, 0x3c, !PT ;  /* 0x0000000a1b1b7212 */ /* 0x080fe400078e3cff */
[----:B------:R-:W-:Y:S02]  /*aad0*/  ISETP.GT.U32.AND P6, PT, R25, 0x1fffff, PT ;  /* 0x001fffff1900780c */ /* 0x000fe40003fc4070 */
[----:B------:R-:W-:-:S02]  /*aae0*/  LOP3.LUT R29, R29, R10, RZ, 0x3c, !PT ;  /* 0x0000000a1d1d7212 */ /* 0x000fc400078e3cff */
[----:B------:R-:W-:Y:S02]  /*aaf0*/  ISETP.GT.U32.AND P1, PT, R27, 0x1fffff, PT ;  /* 0x001fffff1b00780c */ /* 0x000fe40003f24070 */
[C---:B-----5:R-:W-:Y:S02]  /*ab00*/  ISETP.GE.AND P3, PT, R6.reuse, RZ, PT ;  /* 0x000000ff0600720c */ /* 0x060fe40003f66270 */
[C---:B------:R-:W-:Y:S02]  /*ab10*/  LOP3.LUT R25, R6.reuse, 0x7fe00000, RZ, 0xc, !PT ;  /* 0x7fe0000006197812 */ /* 0x040fe400078e0cff */
[----:B------:R-:W-:Y:S02]  /*ab20*/  ISETP.GT.U32.AND P0, PT, R29, 0x1fffff, PT ;  /* 0x001fffff1d00780c */ /* 0x000fe40003f04070 */
[----:B------:R-:W-:Y:S02]  /*ab30*/  P2R R26, PR, RZ, 0x2 ;  /* 0x00000002ff1a7803 */ /* 0x000fe40000000000 */
[----:B------:R-:W-:-:S02]  /*ab40*/  SEL R25, R6, R25, !P3 ;  /* 0x0000001906197207 */ /* 0x000fc40005800000 */
[C---:B------:R-:W-:Y:S02]  /*ab50*/  ISETP.GE.AND P1, PT, R12.reuse, RZ, PT ;  /* 0x000000ff0c00720c */ /* 0x040fe40003f26270 */
[----:B------:R-:W-:Y:S02]  /*ab60*/  LOP3.LUT R27, R12, 0x7fe00000, RZ, 0xc, !PT ;  /* 0x7fe000000c1b7812 */ /* 0x000fe400078e0cff */
[C---:B------:R-:W-:Y:S02]  /*ab70*/  ISETP.GE.AND P2, PT, R14.reuse, RZ, PT ;  /* 0x000000ff0e00720c */ /* 0x040fe40003f46270 */
[----:B------:R-:W-:Y:S02]  /*ab80*/  LOP3.LUT R29, R14, 0x7fe00000, RZ, 0xc, !PT ;  /* 0x7fe000000e1d7812 */ /* 0x000fe400078e0cff */
[C---:B------:R-:W-:Y:S02]  /*ab90*/  ISETP.GE.AND P3, PT, R16.reuse, RZ, PT ;  /* 0x000000ff1000720c */ /* 0x040fe40003f66270 */
[----:B------:R-:W-:-:S02]  /*aba0*/  LOP3.LUT R31, R16, 0x7fe00000, RZ, 0xc, !PT ;  /* 0x7fe00000101f7812 */ /* 0x000fc400078e0cff */
[C---:B------:R-:W-:Y:S02]  /*abb0*/  ISETP.GE.AND P4, PT, R18.reuse, RZ, PT ;  /* 0x000000ff1200720c */ /* 0x040fe40003f86270 */
[----:B------:R-:W-:Y:S02]  /*abc0*/  LOP3.LUT R33, R18, 0x7fe00000, RZ, 0xc, !PT ;  /* 0x7fe0000012217812 */ /* 0x000fe400078e0cff */
[----:B------:R-:W-:Y:S02]  /*abd0*/  SEL R27, R12, R27, !P1 ;  /* 0x0000001b0c1b7207 */ /* 0x000fe40004800000 */
[----:B------:R-:W-:Y:S02]  /*abe0*/  SEL R29, R14, R29, !P2 ;  /* 0x0000001d0e1d7207 */ /* 0x000fe40005000000 */
[----:B------:R-:W-:Y:S02]  /*abf0*/  SEL R31, R16, R31, !P3 ;  /* 0x0000001f101f7207 */ /* 0x000fe40005800000 */
[----:B------:R-:W-:-:S02]  /*ac00*/  SEL R33, R18, R33, !P4 ;  /* 0x0000002112217207 */ /* 0x000fc40006000000 */
[-C--:B------:R-:W-:Y:S02]  /*ac10*/  LOP3.LUT R25, R25, R10.reuse, RZ, 0x3c, !PT ;  /* 0x0000000a19197212 */ /* 0x080fe400078e3cff */
[-C--:B------:R-:W-:Y:S02]  /*ac20*/  LOP3.LUT R27, R27, R10.reuse, RZ, 0x3c, !PT ;  /* 0x0000000a1b1b7212 */ /* 0x080fe400078e3cff */
[-C--:B------:R-:W-:Y:S02]  /*ac30*/  LOP3.LUT R29, R29, R10.reuse, RZ, 0x3c, !PT ;  /* 0x0000000a1d1d7212 */ /* 0x080fe400078e3cff */
[-C--:B------:R-:W-:Y:S02]  /*ac40*/  LOP3.LUT R31, R31, R10.reuse, RZ, 0x3c, !PT ;  /* 0x0000000a1f1f7212 */ /* 0x080fe400078e3cff */
[----:B------:R-:W-:Y:S02]  /*ac50*/  LOP3.LUT R33, R33, R10, RZ, 0x3c, !PT ;  /* 0x0000000a21217212 */ /* 0x000fe400078e3cff */
[----:B------:R-:W-:-:S02]  /*ac60*/  ISETP.GT.U32.AND P1, PT, R25, 0x1fffff, PT ;  /* 0x001fffff1900780c */ /* 0x000fc40003f24070 */
[----:B------:R-:W-:Y:S02]  /*ac70*/  ISETP.GT.U32.AND P2, PT, R27, 0x1fffff, PT ;  /* 0x001fffff1b00780c */ /* 0x000fe40003f44070 */
        /* <DEDUP_REMOVED lines=12> */
.L_x_1022:
[----:B0-----:R-:W-:Y:S05]  /*ad40*/  BSYNC.RECONVERGENT B2 ;  /* 0x0000000000027941 */ /* 0x001fea0003800200 */
.L_x_1021:
        /* <DEDUP_REMOVED lines=11> */
.L_x_1024:
[----:B------:R-:W-:Y:S05]  /*ae00*/  BSYNC.RECONVERGENT B2 ;  /* 0x0000000000027941 */ /* 0x000fea0003800200 */
.L_x_1023:
        /* <DEDUP_REMOVED lines=10> */
.L_x_1026:
[----:B------:R-:W-:Y:S05]  /*aeb0*/  BSYNC.RECONVERGENT B2 ;  /* 0x0000000000027941 */ /* 0x000fea0003800200 */
.L_x_1025:
        /* <DEDUP_REMOVED lines=10> */
.L_x_1028:
[----:B------:R-:W-:Y:S05]  /*af60*/  BSYNC.RECONVERGENT B2 ;  /* 0x0000000000027941 */ /* 0x000fea0003800200 */
.L_x_1027:
        /* <DEDUP_REMOVED lines=10> */
.L_x_1030:
[----:B------:R-:W-:Y:S05]  /*b010*/  BSYNC.RECONVERGENT B2 ;  /* 0x0000000000027941 */ /* 0x000fea0003800200 */
.L_x_1029:
        /* <DEDUP_REMOVED lines=10> */
.L_x_1032:
[----:B------:R-:W-:Y:S05]  /*b0c0*/  BSYNC.RECONVERGENT B2 ;  /* 0x0000000000027941 */ /* 0x000fea0003800200 */
.L_x_1031:
        /* <DEDUP_REMOVED lines=10> */
.L_x_1034:
[----:B------:R-:W-:Y:S05]  /*b170*/  BSYNC.RECONVERGENT B2 ;  /* 0x0000000000027941 */ /* 0x000fea0003800200 */
.L_x_1033:
        /* <DEDUP_REMOVED lines=10> */
.L_x_1036:
[----:B------:R-:W-:Y:S05]  /*b220*/  BSYNC.RECONVERGENT B2 ;  /* 0x0000000000027941 */ /* 0x000fea0003800200 */
.L_x_1035:
[----:B------:R-:W-:Y:S02]  /*b230*/  VIADD R4, R4, 0x8 ;  /* 0x0000000804047836 */ /* 0x000fe40000000000 */
[----:B---3--:R-:W-:Y:S02]  /*b240*/  IMAD.U32 R6, RZ, RZ, UR4 ;  /* 0x00000004ff067e24 */ /* 0x008fe4000f8e00ff */
        /* <DEDUP_REMOVED lines=11> */
.L_x_1020:
[----:B0-----:R-:W-:Y:S05]  /*b300*/  BSYNC.RECONVERGENT B1 ;  /* 0x0000000000017941 */ /* 0x001fea0003800200 */
.L_x_1019:
        /* <DEDUP_REMOVED lines=9> */
[----:B------:R-:W-:Y:S01]  /*b3a0*/  IMAD R19, R6, 0x400, R15 ;  /* 0x0000040006137824 */ /* 0x000fe200078e020f */
[----:B--2-4-:R-:W2:Y:S01]  /*b3b0*/  LDG.E R20, desc[UR12][R4.64] ;  /* 0x0000000c04147981 */ /* 0x014ea2000c1e1900 */
[----:B------:R-:W-:-:S04]  /*b3c0*/  IMAD.WIDE R12, R13, 0x4, R8 ;  /* 0x000000040d0c7825 */ /* 0x000fc800078e0208 */
[--C-:B------:R-:W-:Y:S02]  /*b3d0*/  IMAD.WIDE R14, R15, 0x4, R8.reuse ;  /* 0x000000040f0e7825 */ /* 0x100fe400078e0208 */
[----:B------:R-:W3:Y:S02]  /*b3e0*/  LDG.E R12, desc[UR12][R12.64] ;  /* 0x0000000c0c0c7981 */ /* 0x000ee4000c1e1900 */
[----:B------:R-:W-:Y:S02]  /*b3f0*/  IMAD.WIDE R18, R19, 0x4, R8 ;  /* 0x0000000413127825 */ /* 0x000fe400078e0208 */
[----:B------:R-:W4:Y:S04]  /*b400*/  LDG.E R15, desc[UR12][R14.64] ;  /* 0x0000000c0e0f7981 */ /* 0x000f28000c1e1900 */
[----:B------:R-:W5:Y:S01]  /*b410*/  LDG.E R19, desc[UR12][R18.64] ;  /* 0x0000000c12137981 */ /* 0x000f62000c1e1900 */
[----:B------:R-:W-:Y:S01]  /*b420*/  BSSY.RECONVERGENT B2, `(.L_x_1040) ;  /* 0x000001e000027945 */ /* 0x000fe20003800200 */
[----:B--2---:R-:W-:-:S02]  /*b430*/  ISETP.GE.AND P0, PT, R20, RZ, PT ;  /* 0x000000ff1400720c */ /* 0x004fc40003f06270 */
[----:B------:R-:W-:-:S04]  /*b440*/  LOP3.LUT R7, R20, 0x7fe00000, RZ, 0xc, !PT ;  /* 0x7fe0000014077812 */ /* 0x000fc800078e0cff */
[----:B------:R-:W-:-:S04]  /*b450*/  SEL R7, R20, R7, !P0 ;  /* 0x0000000714077207 */ /* 0x000fc80004000000 */
[----:B------:R-:W-:-:S04]  /*b460*/  LOP3.LUT R7, R7, R10, RZ, 0x3c, !PT ;  /* 0x0000000a07077212 */ /* 0x000fc800078e3cff */
[----:B------:R-:W-:Y:S02]  /*b470*/  ISETP.GT.U32.AND P0, PT, R7, 0x1fffff, PT ;  /* 0x001fffff0700780c */ /* 0x000fe40003f04070 */
[C---:B---3--:R-:W-:Y:S02]  /*b480*/  ISETP.GE.AND P1, PT, R12.reuse, RZ, PT ;  /* 0x000000ff0c00720c */ /* 0x048fe40003f26270 */
[----:B------:R-:W-:Y:S02]  /*b490*/  LOP3.LUT R11, R12, 0x7fe00000, RZ, 0xc, !PT ;  /* 0x7fe000000c0b7812 */ /* 0x000fe400078e0cff */
[C---:B----4-:R-:W-:Y:S02]  /*b4a0*/  ISETP.GE.AND P2, PT, R15.reuse, RZ, PT ;  /* 0x000000ff0f00720c */ /* 0x050fe40003f46270 */
[----:B------:R-:W-:Y:S02]  /*b4b0*/  LOP3.LUT R16, R15, 0x7fe00000, RZ, 0xc, !PT ;  /* 0x7fe000000f107812 */ /* 0x000fe400078e0cff */
[----:B-----5:R-:W-:-:S02]  /*b4c0*/  ISETP.GE.AND P3, PT, R19, RZ, PT ;  /* 0x000000ff1300720c */ /* 0x020fc40003f66270 */
[----:B------:R-:W-:Y:S02]  /*b4d0*/  LOP3.LUT R4, R19, 0x7fe00000, RZ, 0xc, !PT ;  /* 0x7fe0000013047812 */ /* 0x000fe400078e0cff */
[----:B------:R-:W-:Y:S02]  /*b4e0*/  SEL R11, R12, R11, !P1 ;  /* 0x0000000b0c0b7207 */ /* 0x000fe40004800000 */
[----:B------:R-:W-:Y:S02]  /*b4f0*/  SEL R5, R15, R16, !P2 ;  /* 0x000000100f057207 */ /* 0x000fe40005000000 */
[----:B------:R-:W-:Y:S02]  /*b500*/  SEL R13, R19, R4, !P3 ;  /* 0x00000004130d7207 */ /* 0x000fe40005800000 */
[-C--:B------:R-:W-:Y:S02]  /*b510*/  LOP3.LUT R11, R11, R10.reuse, RZ, 0x3c, !PT ;  /* 0x0000000a0b0b7212 */ /* 0x080fe400078e3cff */
[----:B------:R-:W-:-:S02]  /*b520*/  LOP3.LUT R5, R5, R10, RZ, 0x3c, !PT ;  /* 0x0000000a05057212 */ /* 0x000fc400078e3cff */
[----:B------:R-:W-:Y:S02]  /*b530*/  LOP3.LUT R13, R13, R10, RZ, 0x3c, !PT ;  /* 0x0000000a0d0d7212 */ /* 0x000fe400078e3cff */
        /* <DEDUP_REMOVED lines=12> */
.L_x_1041:
[----:B------:R-:W-:Y:S05]  /*b600*/  BSYNC.RECONVERGENT B2 ;  /* 0x0000000000027941 */ /* 0x000fea0003800200 */
.L_x_1040:
        /* <DEDUP_REMOVED lines=10> */
.L_x_1043:
[----:B------:R-:W-:Y:S05]  /*b6b0*/  BSYNC.RECONVERGENT B2 ;  /* 0x0000000000027941 */ /* 0x000fea0003800200 */
.L_x_1042:
[----:B------:R-:W-:Y:S04]  /*b6c0*/  BSSY.RECONVERGENT B2, `(.L_x_1044) ;  /* 0x000000a000027945 */ /* 0x000fe80003800200 */
[----:B------:R-:W-:Y:S05]  /*b6d0*/  @P2 BRA `(.L_x_1045) ;  /* 0x0000000000202947 */ /* 0x000fea0003800000 */
[----:B------:R-:W-:Y:S02]  /*b6e0*/  LOP3.LUT R5, RZ, R15, RZ, 0x33, !PT ;  /* 0x0000000fff057212 */ /* 0x000fe400078e33ff */
[----:B0-2---:R-:W-:Y:S02]  /*b6f0*/  SHF.R.U32.HI R4, RZ, 0xa, R15 ;  /* 0x0000000aff047819 */ /* 0x005fe4000001160f */
[----:B------:R-:W-:-:S04]  /*b700*/  SHF.R.S32.HI R5, RZ, 0x1f, R5 ;  /* 0x0000001fff057819 */ /* 0x000fc80000011405 */
[----:B------:R-:W-:-:S05]  /*b710*/  LOP3.LUT R4, R4, R5, RZ, 0x3c, !PT ;  /* 0x0000000504047212 */ /* 0x000fca00078e3cff */
[----:B------:R-:W-:-:S05]  /*b720*/  IMAD.SHL.U32 R4, R4, 0x4, RZ ;  /* 0x0000000404047824 */ /* 0x000fca00078e00ff */
[----:B------:R-:W-:-:S05]  /*b730*/  LOP3.LUT R4, R4, 0x1ffc, RZ, 0xc0, !PT ;  /* 0x00001ffc04047812 */ /* 0x000fca00078ec0ff */
[----:B------:R-:W-:-:S05]  /*b740*/  IMAD.IADD R4, R4, 0x1, R3 ;  /* 0x0000000104047824 */ /* 0x000fca00078e0203 */
[----:B------:R3:W-:Y:S02]  /*b750*/  ATOMS.POPC.INC.32 RZ, [R4+URZ+0x10a0] ;  /* 0x0010a00004ff7f8c */ /* 0x0007e4000d8000ff */
.L_x_1045:
[----:B------:R-:W-:Y:S05]  /*b760*/  BSYNC.RECONVERGENT B2 ;  /* 0x0000000000027941 */ /* 0x000fea0003800200 */
.L_x_1044:
[----:B------:R-:W-:Y:S04]  /*b770*/  BSSY.RECONVERGENT B2, `(.L_x_1046) ;  /* 0x000000a000027945 */ /* 0x000fe80003800200 */
[----:B------:R-:W-:Y:S05]  /*b780*/  @P3 BRA `(.L_x_1047) ;  /* 0x0000000000203947 */ /* 0x000fea0003800000 */
[----:B------:R-:W-:Y:S02]  /*b790*/  LOP3.LUT R5, RZ, R19, RZ, 0x33, !PT ;  /* 0x00000013ff057212 */ /* 0x000fe400078e33ff */
[----:B0-23--:R-:W-:Y:S02]  /*b7a0*/  SHF.R.U32.HI R4, RZ, 0xa, R19 ;  /* 0x0000000aff047819 */ /* 0x00dfe40000011613 */
[----:B------:R-:W-:-:S04]  /*b7b0*/  SHF.R.S32.HI R5, RZ, 0x1f, R5 ;  /* 0x0000001fff057819 */ /* 0x000fc80000011405 */
[----:B------:R-:W-:-:S05]  /*b7c0*/  LOP3.LUT R4, R4, R5, RZ, 0x3c, !PT ;  /* 0x0000000504047212 */ /* 0x000fca00078e3cff */
[----:B------:R-:W-:-:S05]  /*b7d0*/  IMAD.SHL.U32 R4, R4, 0x4, RZ ;  /* 0x0000000404047824 */ /* 0x000fca00078e00ff */
[----:B------:R-:W-:-:S05]  /*b7e0*/  LOP3.LUT R4, R4, 0x1ffc, RZ, 0xc0, !PT ;  /* 0x00001ffc04047812 */ /* 0x000fca00078ec0ff */
[----:B------:R-:W-:-:S05]  /*b7f0*/  IMAD.IADD R4, R4, 0x1, R3 ;  /* 0x0000000104047824 */ /* 0x000fca00078e0203 */
[----:B------:R4:W-:Y:S02]  /*b800*/  ATOMS.POPC.INC.32 RZ, [R4+URZ+0x10a0] ;  /* 0x0010a00004ff7f8c */ /* 0x0009e4000d8000ff */
.L_x_1047:
[----:B------:R-:W-:Y:S05]  /*b810*/  BSYNC.RECONVERGENT B2 ;  /* 0x0000000000027941 */ /* 0x000fea0003800200 */
.L_x_1046:
[----:B------:R-:W-:-:S07]  /*b820*/  VIADD R0, R0, 0x1000 ;  /* 0x0000100000007836 */ /* 0x000fce0000000000 */
.L_x_1039:
[----:B------:R-:W-:Y:S05]  /*b830*/  BSYNC.RECONVERGENT B1 ;  /* 0x0000000000017941 */ /* 0x000fea0003800200 */
.L_x_1038:
[----:B------:R-:W-:-:S13]  /*b840*/  LOP3.LUT P0, R2, R2, 0x3, RZ, 0xc0, !PT ;  /* 0x0000000302027812 */ /* 0x000fda000780c0ff */
[----:B------:R-:W-:Y:S05]  /*b850*/  @!P0 BRA `(.L_x_1018) ;  /* 0x0000000800f88947 */ /* 0x000fea0003800000 */
[----:B------:R-:W-:Y:S01]  /*b860*/  ISETP.NE.AND P0, PT, R2, 0x1, PT ;  /* 0x000000010200780c */ /* 0x000fe20003f05270 */
[----:B------:R-:W-:-:S12]  /*b870*/  BSSY.RECONVERGENT B1, `(.L_x_1048) ;  /* 0x0000029000017945 */ /* 0x000fd80003800200 */
[----:B------:R-:W-:Y:S05]  /*b880*/  @!P0 BRA `(.L_x_1049) ;  /* 0x00000000009c8947 */ /* 0x000fea0003800000 */
[----:B------:R-:W-:-:S04]  /*b890*/  IMAD R5, R0, R6, RZ ;  /* 0x0000000600057224 */ /* 0x000fc800078e02ff */
[----:B------:R-:W-:Y:S02]  /*b8a0*/  IMAD R13, R6, 0x400, R5 ;  /* 0x00000400060d7824 */ /* 0x000fe400078e0205 */
[----:B0-234-:R-:W-:-:S04]  /*b8b0*/  IMAD.WIDE R4, R5, 0x4, R8 ;  /* 0x0000000405047825 */ /* 0x01dfc800078e0208 */
        /* <DEDUP_REMOVED lines=8> */
[C---:B------:R-:W-:Y:S02]  /*b940*/  LOP3.LUT R11, R12.reuse, 0x7fe00000, RZ, 0xc, !PT ;  /* 0x7fe000000c0b7812 */ /* 0x040fe400078e0cff */
[----:B------:R-:W-:Y:S02]  /*b950*/  LOP3.LUT R7, R7, R10, RZ, 0x3c, !PT ;  /* 0x0000000a07077212 */ /* 0x000fe400078e3cff */
[----:B------:R-:W-:Y:S02]  /*b960*/  SEL R11, R12, R11, !P1 ;  /* 0x0000000b0c0b7207 */ /* 0x000fe40004800000 */
[----:B------:R-:W-:-:S02]  /*b970*/  ISETP.GT.U32.AND P0, PT, R7, 0x1fffff, PT ;  /* 0x001fffff0700780c */ /* 0x000fc40003f04070 */
[----:B------:R-:W-:-:S04]  /*b980*/  LOP3.LUT R11, R11, R10, RZ, 0x3c, !PT ;  /* 0x0000000a0b0b7212 */ /* 0x000fc800078e3cff */
        /* <DEDUP_REMOVED lines=10> */
.L_x_1051:
[----:B------:R-:W-:Y:S05]  /*ba30*/  BSYNC.RECONVERGENT B2 ;  /* 0x0000000000027941 */ /* 0x000fea0003800200 */
.L_x_1050:
        /* <DEDUP_REMOVED lines=10> */
.L_x_1053:
[----:B------:R-:W-:Y:S05]  /*bae0*/  BSYNC.RECONVERGENT B2 ;  /* 0x0000000000027941 */ /* 0x000fea0003800200 */
.L_x_1052:
[----:B------:R-:W-:-:S07]  /*baf0*/  VIADD R0, R0, 0x800 ;  /* 0x0000080000007836 */ /* 0x000fce0000000000 */
.L_x_1049:
[----:B------:R-:W-:Y:S05]  /*bb00*/  BSYNC.RECONVERGENT B1 ;  /* 0x0000000000017941 */ /* 0x000fea0003800200 */
.L_x_1048:
[----:B------:R-:W-:-:S13]  /*bb10*/  LOP3.LUT P0, RZ, R17, 0x400, RZ, 0xc0, !PT ;  /* 0x0000040011ff7812 */ /* 0x000fda000780c0ff */
[----:B------:R-:W-:Y:S05]  /*bb20*/  @P0 BRA `(.L_x_1018) ;  /* 0x0000000800440947 */ /* 0x000fea0003800000 */
[----:B------:R-:W-:-:S04]  /*bb30*/  IMAD R5, R0, R6, RZ ;  /* 0x0000000600057224 */ /* 0x000fc800078e02ff */
[----:B------:R-:W-:-:S06]  /*bb40*/  IMAD.WIDE R8, R5, 0x4, R8 ;  /* 0x0000000405087825 */ /* 0x000fcc00078e0208 */
[----:B------:R-:W5:Y:S02]  /*bb50*/  LDG.E R9, desc[UR12][R8.64] ;  /* 0x0000000c08097981 */ /* 0x000f64000c1e1900 */
[C---:B-----5:R-:W-:Y:S02]  /*bb60*/  ISETP.GE.AND P0, PT, R9.reuse, RZ, PT ;  /* 0x000000ff0900720c */ /* 0x060fe40003f06270 */
[----:B------:R-:W-:-:S04]  /*bb70*/  LOP3.LUT R0, R9, 0x7fe00000, RZ, 0xc, !PT ;  /* 0x7fe0000009007812 */ /* 0x000fc800078e0cff */
[----:B------:R-:W-:-:S04]  /*bb80*/  SEL R5, R9, R0, !P0 ;  /* 0x0000000009057207 */ /* 0x000fc80004000000 */
[----:B------:R-:W-:-:S04]  /*bb90*/  LOP3.LUT R5, R5, R10, RZ, 0x3c, !PT ;  /* 0x0000000a05057212 */ /* 0x000fc800078e3cff */
        /* <DEDUP_REMOVED lines=11> */
.L_x_1017:
        /* <DEDUP_REMOVED lines=15> */
[----:B------:R-:W-:-:S07]  /*bd40*/  IMAD.WIDE R18, R11, 0x4, R8 ;  /* 0x000000040b127825 */ /* 0x000fce00078e0208 */
.L_x_1064:
[----:B------:R-:W-:-:S04]  /*bd50*/  SHF.R.S64 R5, RZ, 0x1c, R15 ;  /* 0x0000001cff057819 */ /* 0x000fc8000000100f */
[----:B0-----:R-:W-:-:S04]  /*bd60*/  IADD3 R4, P0, PT, R18, R5, RZ ;  /* 0x0000000512047210 */ /* 0x001fc80007f1e0ff */
[----:B------:R-:W-:-:S06]  /*bd70*/  LEA.HI.X.SX32 R5, R15, R19, 0x4, P0 ;  /* 0x000000130f057211 */ /* 0x000fcc00000f26ff */
[----:B---3--:R-:W3:Y:S01]  /*bd80*/  LDG.E.128 R4, desc[UR12][R4.64] ;  /* 0x0000000c04047981 */ /* 0x008ee2000c1e1d00 */
[----:B------:R-:W-:Y:S01]  /*bd90*/  BSSY.RECONVERGENT B2, `(.L_x_1056) ;  /* 0x000001e000027945 */ /* 0x000fe20003800200 */
[C---:B---3--:R-:W-:Y:S02]  /*bda0*/  ISETP.GE.AND P0, PT, R4.reuse, RZ, PT ;  /* 0x000000ff0400720c */ /* 0x048fe40003f06270 */
[C---:B------:R-:W-:Y:S02]  /*bdb0*/  LOP3.LUT R21, R4.reuse, 0x7fe00000, RZ, 0xc, !PT ;  /* 0x7fe0000004157812 */ /* 0x040fe400078e0cff */
[----:B------:R-:W-:Y:S02]  /*bdc0*/  ISETP.GE.AND P1, PT, R5, RZ, PT ;  /* 0x000000ff0500720c */ /* 0x000fe40003f26270 */
[----:B------:R-:W-:Y:S02]  /*bdd0*/  SEL R21, R4, R21, !P0 ;  /* 0x0000001504157207 */ /* 0x000fe40004000000 */
[----:B------:R-:W-:-:S02]  /*bde0*/  ISETP.GE.AND P2, PT, R6, RZ, PT ;  /* 0x000000ff0600720c */ /* 0x000fc40003f46270 */
[----:B------:R-:W-:Y:S02]  /*bdf0*/  LOP3.LUT R21, R21, R10, RZ, 0x3c, !PT ;  /* 0x0000000a15157212 */ /* 0x000fe400078e3cff */
[----:B------:R-:W-:Y:S02]  /*be00*/  ISETP.GE.AND P3, PT, R7, RZ, PT ;  /* 0x000000ff0700720c */ /* 0x000fe40003f66270 */
[----:B------:R-:W-:Y:S02]  /*be10*/  ISETP.GT.U32.AND P0, PT, R21, 0x1fffff, PT ;  /* 0x001fffff1500780c */ /* 0x000fe40003f04070 */
[----:B-12---:R-:W-:Y:S02]  /*be20*/  LOP3.LUT R2, R5, 0x7fe00000, RZ, 0xc, !PT ;  /* 0x7fe0000005027812 */ /* 0x006fe400078e0cff */
[----:B--2-4-:R-:W-:Y:S02]  /*be30*/  LOP3.LUT R25, R6, 0x7fe00000, RZ, 0xc, !PT ;  /* 0x7fe0000006197812 */ /* 0x014fe400078e0cff */
[----:B------:R-:W-:-:S02]  /*be40*/  LOP3.LUT R14, R7, 0x7fe00000, RZ, 0xc, !PT ;  /* 0x7fe00000070e7812 */ /* 0x000fc400078e0cff */
[----:B------:R-:W-:Y:S02]  /*be50*/  SEL R23, R5, R2, !P1 ;  /* 0x0000000205177207 */ /* 0x000fe40004800000 */
[----:B------:R-:W-:Y:S02]  /*be60*/  SEL R25, R6, R25, !P2 ;  /* 0x0000001906197207 */ /* 0x000fe40005000000 */
[----:B------:R-:W-:Y:S02]  /*be70*/  SEL R27, R7, R14, !P3 ;  /* 0x0000000e071b7207 */ /* 0x000fe40005800000 */
[-C--:B------:R-:W-:Y:S02]  /*be80*/  LOP3.LUT R23, R23, R10.reuse, RZ, 0x3c, !PT ;  /* 0x0000000a17177212 */ /* 0x080fe400078e3cff */
[-C--:B------:R-:W-:Y:S02]  /*be90*/  LOP3.LUT R25, R25, R10.reuse, RZ, 0x3c, !PT ;  /* 0x0000000a19197212 */ /* 0x080fe400078e3cff */
[----:B------:R-:W-:-:S02]  /*bea0*/  LOP3.LUT R27, R27, R10, RZ, 0x3c, !PT ;  /* 0x0000000a1b1b7212 */ /* 0x000fc400078e3cff */
        /* <DEDUP_REMOVED lines=12> */
.L_x_1057:
[----:B------:R-:W-:Y:S05]  /*bf70*/  BSYNC.RECONVERGENT B2 ;  /* 0x0000000000027941 */ /* 0x000fea0003800200 */
.L_x_1056:
        /* <DEDUP_REMOVED lines=10> */
.L_x_1059:
[----:B------:R-:W-:Y:S05]  /*c020*/  BSYNC.RECONVERGENT B2 ;  /* 0x0000000000027941 */ /* 0x000fea0003800200 */
.L_x_1058:
[----:B------:R-:W-:Y:S04]  /*c030*/  BSSY.RECONVERGENT B2, `(.L_x_1060) ;  /* 0x000000a000027945 */ /* 0x000fe80003800200 */
        /* <DEDUP_REMOVED lines=9> */
.L_x_1061:
[----:B------:R-:W-:Y:S05]  /*c0d0*/  BSYNC.RECONVERGENT B2 ;  /* 0x0000000000027941 */ /* 0x000fea0003800200 */
.L_x_1060:
        /* <DEDUP_REMOVED lines=10> */
.L_x_1063:
[----:B------:R-:W-:Y:S05]  /*c180*/  BSYNC.RECONVERGENT B2 ;  /* 0x0000000000027941 */ /* 0x000fea0003800200 */
.L_x_1062:
[----:B------:R-:W-:-:S05]  /*c190*/  VIADD R15, R15, 0x400 ;  /* 0x000004000f0f7836 */ /* 0x000fca0000000000 */
[----:B------:R-:W-:-:S13]  /*c1a0*/  ISETP.GT.AND P0, PT, R16, R15, PT ;  /* 0x0000000f1000720c */ /* 0x000fda0003f04270 */
[----:B------:R-:W-:Y:S05]  /*c1b0*/  @P0 BRA `(.L_x_1064) ;  /* 0xfffffff800e40947 */ /* 0x000fea000383ffff */
.L_x_1055:
[----:B------:R-:W-:Y:S05]  /*c1c0*/  BSYNC.RECONVERGENT B1 ;  /* 0x0000000000017941 */ /* 0x000fea0003800200 */
.L_x_1054:
[----:B------:R-:W-:Y:S01]  /*c1d0*/  ISETP.GE.U32.AND P0, PT, R0, R11, PT ;  /* 0x0000000b0000720c */ /* 0x000fe20003f06070 */
[----:B------:R-:W-:Y:S01]  /*c1e0*/  IMAD.IADD R5, R11, 0x1, R0 ;  /* 0x000000010b057824 */ /* 0x000fe200078e0200 */
[----:B------:R-:W-:Y:S03]  /*c1f0*/  BSSY.RECONVERGENT B1, `(.L_x_1065) ;  /* 0x0000013000017945 */ /* 0x000fe60003800200 */
[----:B------:R-:W-:-:S05]  /*c200*/  IMAD R16, R16, 0x4, R5 ;  /* 0x0000000410107824 */ /* 0x000fca00078e0205 */
[----:B------:R-:W-:-:S03]  /*c210*/  ISETP.GE.AND P1, PT, R16, R17, PT ;  /* 0x000000111000720c */ /* 0x000fc60003f26270 */
[----:B------:R-:W-:Y:S10]  /*c220*/  @P0 BRA `(.L_x_1066) ;  /* 0x00000000003c0947 */ /* 0x000ff40003800000 */
        /* <DEDUP_REMOVED lines=15> */
.L_x_1066:
[----:B------:R-:W-:Y:S05]  /*c320*/  BSYNC.RECONVERGENT B1 ;  /* 0x0000000000017941 */ /* 0x000fea0003800200 */
.L_x_1065:
[----:B------:R-:W-:Y:S05]  /*c330*/  @P1 BRA `(.L_x_1018) ;  /* 0x0000000000401947 */ /* 0x000fea0003800000 */
[----:B------:R-:W-:-:S06]  /*c340*/  IMAD.WIDE R8, R16, 0x4, R8 ;  /* 0x0000000410087825 */ /* 0x000fcc00078e0208 */
[----:B------:R-:W5:Y:S02]  /*c350*/  LDG.E R9, desc[UR12][R8.64] ;  /* 0x0000000c08097981 */ /* 0x000f64000c1e1900 */
[C---:B-----5:R-:W-:Y:S02]  /*c360*/  ISETP.GE.AND P0, PT, R9.reuse, RZ, PT ;  /* 0x000000ff0900720c */ /* 0x060fe40003f06270 */
[----:B0-----:R-:W-:-:S04]  /*c370*/  LOP3.LUT R0, R9, 0x7fe00000, RZ, 0xc, !PT ;  /* 0x7fe0000009007812 */ /* 0x001fc800078e0cff */
        /* <DEDUP_REMOVED lines=12> */
.L_x_1018:
[----:B0-----:R-:W-:Y:S05]  /*c440*/  BSYNC.RECONVERGENT B0 ;  /* 0x0000000000007941 */ /* 0x001fea0003800200 */
.L_x_1016:
[----:B------:R-:W0:Y:S08]  /*c450*/  S2UR UR5, SR_CgaCtaId ;  /* 0x00000000000579c3 */ /* 0x000e300000008800 */
[----:B------:R-:W-:Y:S01]  /*c460*/  BAR.SYNC.DEFER_BLOCKING 0x0 ;  /* 0x0000000000007b1d */ /* 0x000fe20000010000 */
[----:B------:R-:W-:-:S05]  /*c470*/  IMAD.MOV.U32 R9, RZ, RZ, RZ ;  /* 0x000000ffff097224 */ /* 0x000fca00078e00ff */
[----:B------:R-:W-:Y:S01]  /*c480*/  UMOV UR4, 0x400 ;  /* 0x0000040000047882 */ /* 0x000fe20000000000 */
[----:B------:R-:W1:Y:S01]  /*c490*/  S2R R0, SR_TID.X ;  /* 0x0000000000007919 */ /* 0x000e620000002100 */
[----:B0-----:R-:W-:-:S06]  /*c4a0*/  ULEA UR4, UR5, UR4, 0x18 ;  /* 0x0000000405047291 */ /* 0x001fcc000f8ec0ff */
[----:B------:R-:W-:-:S05]  /*c4b0*/  IMAD.U32 R3, RZ, RZ, UR4 ;  /* 0x00000004ff037e24 */ /* 0x000fca000f8e00ff */
[----:B------:R0:W0:Y:S01]  /*c4c0*/  LDS R8, [R3+0x90cc] ;  /* 0x0090cc0003087984 */ /* 0x0000220000000800 */
[----:B-123--:R-:W-:-:S05]  /*c4d0*/  LEA.HI R2, R0, R0, RZ, 0x1b ;  /* 0x0000000000027211 */ /* 0x00efca00078fd8ff */
[--C-:B------:R-:W-:Y:S02]  /*c4e0*/  IMAD R11, R2, 0x4, R3.reuse ;  /* 0x00000004020b7824 */ /* 0x100fe400078e0203 */
[----:B------:R-:W-:-:S07]  /*c4f0*/  IMAD R2, R0, 0x4, R3 ;  /* 0x0000000400027824 */ /* 0x000fce00078e0203 */
.L_x_1071:
[----:B----4-:R-:W-:Y:S01]  /*c500*/  IMAD R12, R9, 0x1000, R2 ;  /* 0x00001000090c7824 */ /* 0x010fe200078e0202 */
[----:B------:R-:W-:Y:S05]  /*c510*/  WARPSYNC.ALL ;  /* 0x0000000000007948 */ /* 0x000fea0003800000 */
[----:B------:R-:W1:Y:S01]  /*c520*/  LDS R4, [R12+0x10a0] ;  /* 0x0010a0000c047984 */ /* 0x000e620000000800 */
[----:B------:R-:W-:Y:S01]  /*c530*/  BAR.SYNC.DEFER_BLOCKING 0x0 ;  /* 0x0000000000007b1d */ /* 0x000fe20000010000 */
[----:B------:R-:W-:-:S05]  /*c540*/  ISETP.GT.U32.AND P0, PT, R0, 0x1f, PT ;  /* 0x0000001f0000780c */ /* 0x000fca0003f04070 */
[----:B-1----:R1:W-:Y:S02]  /*c550*/  STS [R11+0x10], R4 ;  /* 0x000010040b007388 */ /* 0x0023e40000000800 */
        /* <DEDUP_REMOVED lines=8> */
[----:B------:R-:W0:Y:S04]  /*c5e0*/  LDS R40, [R13+0x18] ;  /* 0x000018000d287984 */ /* 0x000e280000000800 */
        /* <DEDUP_REMOVED lines=9> */
[----:B------:R-:W1:Y:S01]  /*c680*/  LDS R21, [R13+0x40] ;  /* 0x000040000d157984 */ /* 0x000e620000000800 */
[----:B0-----:R-:W-:-:S03]  /*c690*/  IADD3 R3, PT, PT, R40, R41, R42 ;  /* 0x0000002928037210 */ /* 0x001fc60007ffe02a */
[----:B------:R-:W-:Y:S04]  /*c6a0*/  LDS R22, [R13+0x44] ;  /* 0x000044000d167984 */ /* 0x000fe80000000800 */
[----:B------:R-:W0:Y:S01]  /*c6b0*/  LDS R23, [R13+0x48] ;  /* 0x000048000d177984 */ /* 0x000e220000000800 */
[----:B--2---:R-:W-:-:S03]  /*c6c0*/  IADD3 R3, PT, PT, R32, R3, R35 ;  /* 0x0000000320037210 */ /* 0x004fc60007ffe023 */
[----:B------:R-:W-:Y:S04]  /*c6d0*/  LDS R24, [R13+0x4c] ;  /* 0x00004c000d187984 */ /* 0x000fe80000000800 */
[----:B------:R-:W2:Y:S01]  /*c6e0*/  LDS R25, [R13+0x50] ;  /* 0x000050000d197984 */ /* 0x000ea20000000800 */
        /* <DEDUP_REMOVED lines=22> */
[----:B------:R-:W4:Y:S01]  /*c850*/  LDS R3, [R13+0x8c] ;  /* 0x00008c000d037984 */ /* 0x000f220000000800 */
[----:B-----5:R-:W-:-:S04]  /*c860*/  IADD3 R4, PT, PT, R31, R4, R30 ;  /* 0x000000041f047210 */ /* 0x020fc80007ffe01e */
[----:B-1----:R-:W-:-:S04]  /*c870*/  IADD3 R4, PT, PT, R34, R4, R33 ;  /* 0x0000000422047210 */ /* 0x002fc80007ffe021 */
[----:B0-----:R-:W-:-:S04]  /*c880*/  IADD3 R4, PT, PT, R37, R4, R36 ;  /* 0x0000000425047210 */ /* 0x001fc80007ffe024 */
[----:B--2---:R-:W-:-:S04]  /*c890*/  IADD3 R4, PT, PT, R38, R4, R39 ;  /* 0x0000000426047210 */ /* 0x004fc80007ffe027 */
[----:B---3--:R-:W-:-:S05]  /*c8a0*/  IADD3 R4, PT, PT, R43, R4, R44 ;  /* 0x000000042b047210 */ /* 0x008fca0007ffe02c */
[----:B----4-:R-:W-:Y:S01]  /*c8b0*/  IMAD.IADD R46, R3, 0x1, R4 ;  /* 0x00000001032e7824 */ /* 0x010fe200078e0204 */
        /* <DEDUP_REMOVED lines=10> */
.L_x_1271:
[----:B-1----:R-:W-:Y:S01]  /*c960*/  @P0 IMAD.IADD R7, R50, 0x1, R7 ;  /* 0x0000000132070824 */ /* 0x002fe200078e0207 */
[----:B------:R-:W1:Y:S01]  /*c970*/  @!P1 S2R R4, SR_CgaCtaId ;  /* 0x0000000000049919 */ /* 0x000e620000008800 */
[----:B------:R-:W-:Y:S01]  /*c980*/  @!P1 MOV R3, 0x400 ;  /* 0x0000040000039802 */ /* 0x000fe20000000f00 */
[----:B------:R-:W-:Y:S05]  /*c990*/  WARPSYNC.ALL ;  /* 0x0000000000007948 */ /* 0x000fea0003800000 */
[----:B------:R-:W-:Y:S02]  /*c9a0*/  IMAD.IADD R46, R7, 0x1, -R46 ;  /* 0x00000001072e7824 */ /* 0x000fe400078e0a2e */
[----:B------:R-:W2:Y:S02]  /*c9b0*/  SHFL.IDX PT, R7, R7, 0x1f, 0x1f ;  /* 0x03e01f0007077f89 */ /* 0x000ea400000e0000 */
[----:B------:R-:W-:-:S02]  /*c9c0*/  IMAD.IADD R42, R42, 0x1, R46 ;  /* 0x000000012a2a7824 */ /* 0x000fc400078e022e */
[----:B------:R-:W-:Y:S02]  /*c9d0*/  STS [R13+0x10], R46 ;  /* 0x0000102e0d007388 */ /* 0x000fe40000000800 */
[----:B------:R-:W-:Y:S02]  /*c9e0*/  IMAD.IADD R41, R41, 0x1, R42 ;  /* 0x0000000129297824 */ /* 0x000fe400078e022a */
[----:B------:R-:W-:Y:S02]  /*c9f0*/  STS [R13+0x14], R42 ;  /* 0x0000142a0d007388 */ /* 0x000fe40000000800 */
[----:B------:R-:W-:Y:S02]  /*ca00*/  IMAD.IADD R40, R40, 0x1, R41 ;  /* 0x0000000128287824 */ /* 0x000fe400078e0229 */
[----:B------:R-:W-:Y:S02]  /*ca10*/  STS [R13+0x18], R41 ;  /* 0x000018290d007388 */ /* 0x000fe40000000800 */
[----:B------:R-:W-:-:S02]  /*ca20*/  IMAD.IADD R35, R35, 0x1, R40 ;  /* 0x0000000123237824 */ /* 0x000fc400078e0228 */
[----:B------:R-:W-:Y:S02]  /*ca30*/  STS [R13+0x1c], R40 ;  /* 0x00001c280d007388 */ /* 0x000fe40000000800 */
[----:B------:R-:W-:Y:S02]  /*ca40*/  IMAD.IADD R32, R32, 0x1, R35 ;  /* 0x0000000120207824 */ /* 0x000fe400078e0223 */
[----:B------:R-:W-:Y:S02]  /*ca50*/  STS [R13+0x20], R35 ;  /* 0x000020230d007388 */ /* 0x000fe40000000800 */
[----:B------:R-:W-:Y:S01]  /*ca60*/  IMAD.IADD R14, R14, 0x1, R32 ;  /* 0x000000010e0e7824 */ /* 0x000fe200078e0220 */
[----:B-1----:R-:W-:Y:S01]  /*ca70*/  @!P1 LEA R48, R4, R3, 0x18 ;  /* 0x0000000304309211 */ /* 0x002fe200078ec0ff */
[----:B------:R-:W-:Y:S02]  /*ca80*/  STS [R13+0x24], R32 ;  /* 0x000024200d007388 */ /* 0x000fe40000000800 */
        /* <DEDUP_REMOVED lines=48> */
[----:B-1----:R-:W-:-:S02]  /*cd90*/  IMAD.IADD R14, R43, 0x1, R44 ;  /* 0x000000012b0e7824 */ /* 0x002fc400078e022c */
[----:B------:R3:W-:Y:S04]  /*cda0*/  STS [R13+0x88], R44 ;  /* 0x0000882c0d007388 */ /* 0x0007e80000000800 */
[----:B------:R3:W-:Y:S04]  /*cdb0*/  STS [R13+0x8c], R14 ;  /* 0x00008c0e0d007388 */ /* 0x0007e80000000800 */
[----:B--2---:R3:W-:Y:S02]  /*cdc0*/  @!P1 STS [R48+0x1090], R7 ;  /* 0x0010900730009388 */ /* 0x0047e40000000800 */
.L_x_1067:
[----:B------:R-:W-:Y:S05]  /*cdd0*/  WARPSYNC.ALL ;  /* 0x0000000000007948 */ /* 0x000fea0003800000 */
[----:B------:R-:W-:Y:S01]  /*cde0*/  BAR.SYNC.DEFER_BLOCKING 0x0 ;  /* 0x0000000000007b1d */ /* 0x000fe20000010000 */
[----:B------:R-:W-:-:S07]  /*cdf0*/  PLOP3.LUT P0, PT, PT, PT, PT, 0x8, 0x80 ;  /* 0x000000000080781c */ /* 0x000fce0003f0e170 */
[----:B------:R-:W2:Y:S01]  /*ce00*/  S2UR UR5, SR_CgaCtaId ;  /* 0x00000000000579c3 */ /* 0x000ea20000008800 */
[----:B------:R-:W-:Y:S01]  /*ce10*/  UMOV UR4, 0x400 ;  /* 0x0000040000047882 */ /* 0x000fe20000000000 */
[----:B------:R-:W-:Y:S06]  /*ce20*/  BSSY.RECONVERGENT B0, `(.L_x_1069) ;  /* 0x0000016000007945 */ /* 0x000fec0003800200 */
[----:B---3--:R-:W3:Y:S01]  /*ce30*/  LDC R22, c[0x0][0x3a0] ;  /* 0x0000e800ff167b82 */ /* 0x008ee20000000800 */
[----:B------:R-:W4:Y:S01]  /*ce40*/  LDS R5, [R11+0x10] ;  /* 0x000010000b057984 */ /* 0x000f220000000800 */
[----:B--2---:R-:W-:-:S06]  /*ce50*/  ULEA UR4, UR5, UR4, 0x18 ;  /* 0x0000000405047291 */ /* 0x004fcc000f8ec0ff */
[----:B0-----:R-:W-:-:S05]  /*ce60*/  IMAD.U32 R3, RZ, RZ, UR4 ;  /* 0x00000004ff037e24 */ /* 0x001fca000f8e00ff */
[----:B------:R-:W0:Y:S01]  /*ce70*/  LDS R7, [R3+0x1090] ;  /* 0x0010900003077984 */ /* 0x000e220000000800 */
[----:B----4-:R-:W-:-:S05]  /*ce80*/  IMAD.IADD R13, R5, 0x1, R8 ;  /* 0x00000001050d7824 */ /* 0x010fca00078e0208 */
[----:B---3--:R-:W-:Y:S01]  /*ce90*/  ISETP.GE.AND P1, PT, R13, R22, PT ;  /* 0x000000160d00720c */ /* 0x008fe20003f26270 */
[----:B------:R2:W-:Y:S01]  /*cea0*/  STS [R12+0x10a0], R13 ;  /* 0x0010a00d0c007388 */ /* 0x0005e20000000800 */
[----:B0-----:R-:W-:Y:S01]  /*ceb0*/  IMAD.IADD R8, R7, 0x1, R8 ;  /* 0x0000000107087824 */ /* 0x001fe200078e0208 */
[----:B------:R-:W-:Y:S10]  /*cec0*/  BAR.SYNC.DEFER_BLOCKING 0x0 ;  /* 0x0000000000007b1d */ /* 0x000ff40000010000 */
[----:B--2---:R-:W-:Y:S05]  /*ced0*/  @P1 BRA `(.L_x_1070) ;  /* 0x0000000000281947 */ /* 0x004fea0003800000 */
[----:B------:R-:W-:Y:S01]  /*cee0*/  ISETP.NE.AND P1, PT, R0, 0x3ff, PT ;  /* 0x000003ff0000780c */ /* 0x000fe20003f25270 */
[----:B-1----:R-:W-:-:S12]  /*cef0*/  IMAD.MOV.U32 R4, RZ, RZ, R8 ;  /* 0x000000ffff047224 */ /* 0x002fd800078e0008 */
        /* <DEDUP_REMOVED lines=8> */
.L_x_1070:
[----:B------:R-:W-:Y:S05]  /*cf80*/  BSYNC.RECONVERGENT B0 ;  /* 0x0000000000007941 */ /* 0x000fea0003800200 */
.L_x_1069:
[----:B------:R-:W-:Y:S06]  /*cf90*/  BAR.RED.OR.DEFER_BLOCKING 0x0, P0 ;  /* 0x0000000000007b1d */ /* 0x000fec0000014800 */
[----:B------:R-:W0:Y:S02]  /*cfa0*/  B2R.RESULT RZ, P0 ;  /* 0x0000000000ff731c */ /* 0x000e240000004000 */
[----:B01----:R-:W-:-:S04]  /*cfb0*/  SEL R4, RZ, 0x1, !P0 ;  /* 0x00000001ff047807 */ /* 0x003fc80004000000 */
        /* <DEDUP_REMOVED lines=46> */
[-C--:B------:R-:W-:Y:S02]  /*d2a0*/  IMAD R21, R21, R22.reuse, RZ ;  /* 0x0000001615157224 */ /* 0x080fe400078e02ff */
[----:B------:R-:W-:-:S04]  /*d2b0*/  IMAD.WIDE.U32 R22, R19, R22, RZ ;  /* 0x0000001613167225 */ /* 0x000fc800078e00ff */
[----:B------:R-:W-:Y:S01]  /*d2c0*/  IMAD R21, R24, R19, R21 ;  /* 0x0000001318157224 */ /* 0x000fe200078e0215 */
[----:B------:R-:W-:Y:S01]  /*d2d0*/  SHF.L.U64.HI R19, R11, 0x2, R20 ;  /* 0x000000020b137819 */ /* 0x000fe20000010214 */
        /* <DEDUP_REMOVED lines=9> */
[----:B------:R-:W-:Y:S02]  /*d370*/  LOP3.LUT R6, R4, 0x3, RZ, 0xc0, !PT ;  /* 0x0000000304067812 */ /* 0x000fe400078ec0ff */
[----:B------:R-:W-:Y:S01]  /*d380*/  LEA.HI.X R22, R22, R19, R25, 0x2, P0 ;  /* 0x0000001316167211 */ /* 0x000fe200000f1419 */
[----:B------:R-:W-:-:S04]  /*d390*/  IMAD.SHL.U32 R19, R4, 0x400, RZ ;  /* 0x0000040004137824 */ /* 0x000fc800078e00ff */
[----:B------:R-:W-:Y:S01]  /*d3a0*/  IMAD.X R22, R22, 0x1, R7, P1 ;  /* 0x0000000116167824 */ /* 0x000fe200008e0607 */
[----:B------:R-:W-:Y:S01]  /*d3b0*/  LOP3.LUT R4, R0, 0xc00, R19, 0xf8, !PT ;  /* 0x00000c0000047812 */ /* 0x000fe200078ef813 */
[----:B------:R-:W-:-:S07]  /*d3c0*/  IMAD.MOV R19, RZ, RZ, -R6 ;  /* 0x000000ffff137224 */ /* 0x000fce00078e0a06 */
.L_x_1081:
        /* <DEDUP_REMOVED lines=9> */
[----:B------:R-:W-:-:S04]  /*d460*/  SEL R5, R27, R5, !P0 ;  /* 0x000000051b057207 */ /* 0x000fc80004000000 */
[----:B------:R-:W-:-:S04]  /*d470*/  LOP3.LUT R5, R5, R10, RZ, 0x3c, !PT ;  /* 0x0000000a05057212 */ /* 0x000fc800078e3cff */
[----:B------:R-:W-:-:S13]  /*d480*/  ISETP.GT.U32.AND P0, PT, R5, 0x1fffff, PT ;  /* 0x001fffff0500780c */ /* 0x000fda0003f04070 */
[----:B------:R-:W-:Y:S05]  /*d490*/  @P0 BRA `(.L_x_1078) ;  /* 0x0000000000c80947 */ /* 0x000fea0003800000 */
[----:B------:R-:W-:Y:S01]  /*d4a0*/  LOP3.LUT R22, RZ, R27, RZ, 0x33, !PT ;  /* 0x0000001bff167212 */ /* 0x000fe200078e33ff */
[----:B------:R-:W-:Y:S01]  /*d4b0*/  BSSY.RECONVERGENT B3, `(.L_x_1079) ;  /* 0x000001c000037945 */ /* 0x000fe20003800200 */
[----:B------:R-:W-:Y:S02]  /*d4c0*/  SHF.R.U32.HI R5, RZ, 0xa, R27 ;  /* 0x0000000aff057819 */ /* 0x000fe4000001161b */
[----:B------:R-:W-:Y:S02]  /*d4d0*/  SHF.R.S32.HI R22, RZ, 0x1f, R22 ;  /* 0x0000001fff167819 */ /* 0x000fe40000011416 */
[----:B---3--:R-:W-:Y:S02]  /*d4e0*/  ISETP.GT.AND P0, PT, R26, 0x800, PT ;  /* 0x000008001a00780c */ /* 0x008fe40003f04270 */
[----:B------:R-:W-:-:S04]  /*d4f0*/  LOP3.LUT R5, R5, 0x7ff, R22, 0x48, !PT ;  /* 0x000007ff05057812 */ /* 0x000fc800078e4816 */
[CC--:B-1----:R-:W-:Y:S02]  /*d500*/  ISETP.GE.U32.AND P2, PT, R5.reuse, R16.reuse, PT ;  /* 0x000000100500720c */ /* 0x0c2fe40003f46070 */
[----:B------:R-:W-:-:S11]  /*d510*/  ISETP.NE.OR P0, PT, R5, R16, P0 ;  /* 0x000000100500720c */ /* 0x000fd60000705670 */
[----:B------:R-:W-:Y:S05]  /*d520*/  @P2 BRA `(.L_x_1080) ;  /* 0x0000000000502947 */ /* 0x000fea0003800000 */
        /* <DEDUP_REMOVED lines=19> */
[----:B---3--:R0:W-:Y:S02]  /*d660*/  STS [R22], R21 ;  /* 0x0000001516007388 */ /* 0x0081e40000000800 */
.L_x_1080:
[----:B--2---:R-:W-:Y:S05]  /*d670*/  BSYNC.RECONVERGENT B3 ;  /* 0x0000000000037941 */ /* 0x004fea0003800200 */
.L_x_1079:
        /* <DEDUP_REMOVED lines=20> */
.L_x_1078:
[----:B--2---:R-:W-:Y:S05]  /*d7c0*/  BSYNC.RECONVERGENT B2 ;  /* 0x0000000000027941 */ /* 0x004fea0003800200 */
.L_x_1077:
[----:B0-----:R-:W-:Y:S01]  /*d7d0*/  IADD3 R21, P0, PT, R6, 0x1000, RZ ;  /* 0x0000100006157810 */ /* 0x001fe20007f1e0ff */
[----:B------:R-:W-:-:S04]  /*d7e0*/  IMAD.U32 R5, RZ, RZ, UR8 ;  /* 0x00000008ff057e24 */ /* 0x000fc8000f8e00ff */
[----:B----4-:R-:W-:Y:S02]  /*d7f0*/  IMAD.X R22, RZ, RZ, R7, P0 ;  /* 0x000000ffff167224 */ /* 0x010fe400000e0607 */
[----:B------:R-:W-:Y:S01]  /*d800*/  IMAD R20, R5, 0x400, R20 ;  /* 0x0000040005147824 */ /* 0x000fe200078e0214 */
[----:B------:R-:W-:Y:S06]  /*d810*/  @P1 BRA `(.L_x_1081) ;  /* 0xfffffff800ec1947 */ /* 0x000fec000383ffff */
.L_x_1076:
[----:B--2---:R-:W-:Y:S05]  /*d820*/  BSYNC.RECONVERGENT B1 ;  /* 0x0000000000017941 */ /* 0x004fea0003800200 */
.L_x_1075:
        /* <DEDUP_REMOVED lines=10> */
.L_x_1099:
[----:B0-----:R-:W-:-:S05]  /*d8d0*/  IMAD.WIDE R24, R5, 0x4, R8 ;  /* 0x0000000405187825 */ /* 0x001fca00078e0208 */
[----:B------:R-:W2:Y:S01]  /*d8e0*/  LDG.E R29, desc[UR12][R24.64] ;  /* 0x0000000c181d7981 */ /* 0x000ea2000c1e1900 */
[----:B------:R-:W-:Y:S01]  /*d8f0*/  BSSY.RECONVERGENT B2, `(.L_x_1083) ;  /* 0x000003a000027945 */ /* 0x000fe20003800200 */
[C---:B--2---:R-:W-:Y:S02]  /*d900*/  ISETP.GE.AND P0, PT, R29.reuse, RZ, PT ;  /* 0x000000ff1d00720c */ /* 0x044fe40003f06270 */
[----:B------:R-:W-:-:S04]  /*d910*/  LOP3.LUT R6, R29, 0x7fe00000, RZ, 0xc, !PT ;  /* 0x7fe000001d067812 */ /* 0x000fc800078e0cff */
[----:B------:R-:W-:-:S04]  /*d920*/  SEL R7, R29, R6, !P0 ;  /* 0x000000061d077207 */ /* 0x000fc80004000000 */
[----:B------:R-:W-:-:S04]  /*d930*/  LOP3.LUT R7, R7, R10, RZ, 0x3c, !PT ;  /* 0x0000000a07077212 */ /* 0x000fc800078e3cff */
[----:B------:R-:W-:Y:S01]  /*d940*/  ISETP.GT.U32.AND P0, PT, R7, 0x1fffff, PT ;  /* 0x001fffff0700780c */ /* 0x000fe20003f04070 */
[----:B------:R-:W-:-:S12]  /*d950*/  IMAD.WIDE.U32 R6, R4, 0x4, R14 ;  /* 0x0000000404067825 */ /* 0x000fd800078e000e */
        /* <DEDUP_REMOVED lines=30> */
.L_x_1086:
[----:B------:R-:W-:Y:S05]  /*db40*/  BSYNC.RECONVERGENT B3 ;  /* 0x0000000000037941 */ /* 0x000fea0003800200 */
.L_x_1085:
        /* <DEDUP_REMOVED lines=20> */
.L_x_1084:
[----:B------:R-:W-:Y:S05]  /*dc90*/  BSYNC.RECONVERGENT B2 ;  /* 0x0000000000027941 */ /* 0x000fea0003800200 */
.L_x_1083:
[----:B0-----:R-:W-:-:S05]  /*dca0*/  IMAD.WIDE R24, R23, 0x4, R8 ;  /* 0x0000000417187825 */ /* 0x001fca00078e0208 */
[----:B----4-:R-:W2:Y:S01]  /*dcb0*/  LDG.E R29, desc[UR12][R24.64] ;  /* 0x0000000c181d7981 */ /* 0x010ea2000c1e1900 */
[----:B------:R-:W-:Y:S01]  /*dcc0*/  BSSY.RECONVERGENT B2, `(.L_x_1087) ;  /* 0x0000039000027945 */ /* 0x000fe20003800200 */
[C---:B--2---:R-:W-:Y:S02]  /*dcd0*/  ISETP.GE.AND P0, PT, R29.reuse, RZ, PT ;  /* 0x000000ff1d00720c */ /* 0x044fe40003f06270 */
        /* <DEDUP_REMOVED lines=34> */
.L_x_1090:
[----:B------:R-:W-:Y:S05]  /*df00*/  BSYNC.RECONVERGENT B3 ;  /* 0x0000000000037941 */ /* 0x000fea0003800200 */
.L_x_1089:
        /* <DEDUP_REMOVED lines=20> */
.L_x_1088:
[----:B------:R-:W-:Y:S05]  /*e050*/  BSYNC.RECONVERGENT B2 ;  /* 0x0000000000027941 */ /* 0x000fea0003800200 */
.L_x_1087:
        /* <DEDUP_REMOVED lines=38> */
.L_x_1094:
[----:B------:R-:W-:Y:S05]  /*e2c0*/  BSYNC.RECONVERGENT B3 ;  /* 0x0000000000037941 */ /* 0x000fea0003800200 */
.L_x_1093:
        /* <DEDUP_REMOVED lines=20> */
.L_x_1092:
[----:B------:R-:W-:Y:S05]  /*e410*/  BSYNC.RECONVERGENT B2 ;  /* 0x0000000000027941 */ /* 0x000fea0003800200 */
.L_x_1091:
        /* <DEDUP_REMOVED lines=38> */
.L_x_1098:
[----:B------:R-:W-:Y:S05]  /*e680*/  BSYNC.RECONVERGENT B3 ;  /* 0x0000000000037941 */ /* 0x000fea0003800200 */
.L_x_1097:
[----:B------:R-:W-:Y:S05]  /*e690*/  @P0 BRA `(.L_x_1096) ;  /* 0x00000000004c0947 */ /* 0x000fea0003800000 */
[----:B------:R1:W2:Y:S01]  /*e6a0*/  LDG.E R27, desc[UR12][R6.64+0x3000] ;  /* 0x0030000c061b7981 */ /* 0x0002a2000c1e1900 */
[----:B------:R-:W3:Y:S01]  /*e6b0*/  S2UR UR5, SR_CgaCtaId ;  /* 0x00000000000579c3 */ /* 0x000ee20000008800 */
[----:B------:R-:W-:Y:S01]  /*e6c0*/  VOTEU.ANY UR6, UPT, PT ;  /* 0x0000000000067886 */ /* 0x000fe200038e0100 */
[----:B------:R-:W-:Y:S01]  /*e6d0*/  UMOV UR4, 0x400 ;  /* 0x0000040000047882 */ /* 0x000fe20000000000 */
[----:B0-----:R-:W0:Y:S01]  /*e6e0*/  S2R R25, SR_LANEID ;  /* 0x0000000000197919 */ /* 0x001e220000000000 */
[----:B------:R-:W0:Y:S01]  /*e6f0*/  FLO.U32 R20, UR6 ;  /* 0x0000000600147d00 */ /* 0x000e2200080e0000 */
[----:B------:R-:W-:Y:S01]  /*e700*/  UIADD3 UR4, UPT, UPT, UR4, 0x90c4, URZ ;  /* 0x000090c404047890 */ /* 0x000fe2000fffe0ff */
[----:B------:R-:W4:Y:S01]  /*e710*/  S2R R22, SR_LTMASK ;  /* 0x0000000000167919 */ /* 0x000f220000003900 */
[----:B------:R-:W1:Y:S02]  /*e720*/  POPC R18, UR6 ;  /* 0x0000000600127d09 */ /* 0x000e640008000000 */
[----:B---3--:R-:W-:Y:S01]  /*e730*/  ULEA UR4, UR5, UR4, 0x18 ;  /* 0x0000000405047291 */ /* 0x008fe2000f8ec0ff */
[----:B0-----:R-:W-:-:S02]  /*e740*/  ISETP.EQ.U32.AND P0, PT, R20, R25, PT ;  /* 0x000000191400720c */ /* 0x001fc40003f02070 */
[----:B----4-:R-:W-:-:S04]  /*e750*/  LOP3.LUT R22, R22, UR6, RZ, 0xc0, !PT ;  /* 0x0000000616167c12 */ /* 0x010fc8000f8ec0ff */
[----:B------:R-:W0:Y:S07]  /*e760*/  POPC R25, R22 ;  /* 0x0000001600197309 */ /* 0x000e2e0000000000 */
[----:B-1----:R-:W1:Y:S04]  /*e770*/  @P0 ATOMS.ADD R7, [UR4], R18 ;  /* 0x00000012ff07098c */ /* 0x002e680008000004 */
[----:B-1----:R-:W0:Y:S02]  /*e780*/  SHFL.IDX PT, R6, R7, R20, 0x1f ;  /* 0x00001f1407067589 */ /* 0x002e2400000e0000 */
[----:B0-----:R-:W-:-:S04]  /*e790*/  IMAD.IADD R6, R6, 0x1, R25 ;  /* 0x0000000106067824 */ /* 0x001fc800078e0219 */
[----:B------:R-:W-:-:S05]  /*e7a0*/  IMAD R6, R6, 0x4, R3 ;  /* 0x0000000406067824 */ /* 0x000fca00078e0203 */
[----:B------:R4:W-:Y:S04]  /*e7b0*/  STS [R6+0x2000], R29 ;  /* 0x0020001d06007388 */ /* 0x0009e80000000800 */
[----:B--2---:R4:W-:Y:S02]  /*e7c0*/  STS [R6], R27 ;  /* 0x0000001b06007388 */ /* 0x0049e40000000800 */
.L_x_1096:
[----:B------:R-:W-:Y:S05]  /*e7d0*/  BSYNC.RECONVERGENT B2 ;  /* 0x0000000000027941 */ /* 0x000fea0003800200 */
.L_x_1095:
[----:B----4-:R-:W2:Y:S01]  /*e7e0*/  LDC R6, c[0x0][0x39c] ;  /* 0x0000e700ff067b82 */ /* 0x010ea20000000800 */
[----:B------:R-:W-:-:S05]  /*e7f0*/  VIADD R4, R4, 0x1000 ;  /* 0x0000100004047836 */ /* 0x000fca0000000000 */
[----:B------:R-:W-:Y:S01]  /*e800*/  ISETP.GE.AND P0, PT, R4, R17, PT ;  /* 0x000000110400720c */ /* 0x000fe20003f06270 */
[C---:B--2---:R-:W-:Y:S02]  /*e810*/  IMAD R19, R6.reuse, 0x1000, R19 ;  /* 0x0000100006137824 */ /* 0x044fe400078e0213 */
[C---:B------:R-:W-:Y:S02]  /*e820*/  IMAD R21, R6.reuse, 0x1000, R21 ;  /* 0x0000100006157824 */ /* 0x040fe400078e0215 */
[C---:B------:R-:W-:Y:S02]  /*e830*/  IMAD R23, R6.reuse, 0x1000, R23 ;  /* 0x0000100006177824 */ /* 0x040fe400078e0217 */
[----:B------:R-:W-:-:S06]  /*e840*/  IMAD R5, R6, 0x1000, R5 ;  /* 0x0000100006057824 */ /* 0x000fcc00078e0205 */
[----:B------:R-:W-:Y:S05]  /*e850*/  @!P0 BRA `(.L_x_1099) ;  /* 0xfffffff0001c8947 */ /* 0x000fea000383ffff */
[----:B------:R-:W-:Y:S05]  /*e860*/  BSYNC.RECONVERGENT B1 ;  /* 0x0000000000017941 */ /* 0x000fea0003800200 */
.L_x_1082:
[----:B------:R-:W-:Y:S05]  /*e870*/  BRA `(.L_x_1074) ;  /* 0x0000001800387947 */ /* 0x000fea0003800000 */
.L_x_1073:
        /* <DEDUP_REMOVED lines=19> */
.L_x_1118:
[----:B--2---:R-:W-:-:S04]  /*e9b0*/  SHF.R.S64 R5, RZ, 0x1c, R27 ;  /* 0x0000001cff057819 */ /* 0x004fc8000000101b */
[----:B---3--:R-:W-:-:S04]  /*e9c0*/  IADD3 R4, P0, PT, R18, R5, RZ ;  /* 0x0000000512047210 */ /* 0x008fc80007f1e0ff */
[----:B------:R-:W-:-:S06]  /*e9d0*/  LEA.HI.X.SX32 R5, R27, R19, 0x4, P0 ;  /* 0x000000131b057211 */ /* 0x000fcc00000f26ff */
[----:B------:R-:W3:Y:S01]  /*e9e0*/  LDG.E.128 R4, desc[UR12][R4.64] ;  /* 0x0000000c04047981 */ /* 0x000ee2000c1e1d00 */
[----:B-1----:R-:W-:Y:S01]  /*e9f0*/  IMAD R29, R22, 0x4, R21 ;  /* 0x00000004161d7824 */ /* 0x002fe200078e0215 */
[----:B------:R-:W-:Y:S01]  /*ea00*/  BSSY.RECONVERGENT B2, `(.L_x_1102) ;  /* 0x000003c000027945 */ /* 0x000fe20003800200 */
[----:B------:R-:W-:Y:S01]  /*ea10*/  IMAD.MOV.U32 R22, RZ, RZ, R14 ;  /* 0x000000ffff167224 */ /* 0x000fe200078e000e */
[C---:B---3--:R-:W-:Y:S02]  /*ea20*/  ISETP.GE.AND P0, PT, R4.reuse, RZ, PT ;  /* 0x000000ff0400720c */ /* 0x048fe40003f06270 */
[----:B------:R-:W-:-:S04]  /*ea30*/  LOP3.LUT R23, R4, 0x7fe00000, RZ, 0xc, !PT ;  /* 0x7fe0000004177812 */ /* 0x000fc800078e0cff */
[----:B------:R-:W-:-:S04]  /*ea40*/  SEL R23, R4, R23, !P0 ;  /* 0x0000001704177207 */ /* 0x000fc80004000000 */
[----:B------:R-:W-:-:S04]  /*ea50*/  LOP3.LUT R23, R23, R10, RZ, 0x3c, !PT ;  /* 0x0000000a17177212 */ /* 0x000fc800078e3cff */
[----:B------:R-:W-:Y:S01]  /*ea60*/  ISETP.GT.U32.AND P0, PT, R23, 0x1fffff, PT ;  /* 0x001fffff1700780c */ /* 0x000fe20003f04070 */
[----:B------:R-:W-:Y:S02]  /*ea70*/  IMAD.MOV.U32 R23, RZ, RZ, R15 ;  /* 0x000000ffff177224 */ /* 0x000fe400078e000f */
[----:B------:R-:W-:-:S10]  /*ea80*/  IMAD.WIDE R22, R29, 0x4, R22 ;  /* 0x000000041d167825 */ /* 0x000fd400078e0216 */
[----:B------:R-:W-:Y:S05]  /*ea90*/  @P0 BRA `(.L_x_1103) ;  /* 0x0000000000c80947 */ /* 0x000fea0003800000 */
[----:B------:R-:W-:Y:S01]  /*eaa0*/  LOP3.LUT R29, RZ, R4, RZ, 0x33, !PT ;  /* 0x00000004ff1d7212 */ /* 0x000fe200078e33ff */
[----:B------:R-:W-:Y:S01]  /*eab0*/  BSSY.RECONVERGENT B3, `(.L_x_1104) ;  /* 0x000001c000037945 */ /* 0x000fe20003800200 */
[----:B------:R-:W-:Y:S02]  /*eac0*/  SHF.R.U32.HI R24, RZ, 0xa, R4 ;  /* 0x0000000aff187819 */ /* 0x000fe40000011604 */
[----:B------:R-:W-:Y:S02]  /*ead0*/  SHF.R.S32.HI R29, RZ, 0x1f, R29 ;  /* 0x0000001fff1d7819 */ /* 0x000fe4000001141d */
[----:B--2---:R-:W-:Y:S02]  /*eae0*/  ISETP.GT.AND P0, PT, R28, 0x800, PT ;  /* 0x000008001c00780c */ /* 0x004fe40003f04270 */
[----:B------:R-:W-:-:S04]  /*eaf0*/  LOP3.LUT R29, R24, 0x7ff, R29, 0x48, !PT ;  /* 0x000007ff181d7812 */ /* 0x000fc800078e481d */
[CC--:B-1----:R-:W-:Y:S02]  /*eb00*/  ISETP.GE.U32.AND P1, PT, R29.reuse, R16.reuse, PT ;  /* 0x000000101d00720c */ /* 0x0c2fe40003f26070 */
[----:B------:R-:W-:-:S11]  /*eb10*/  ISETP.NE.OR P0, PT, R29, R16, P0 ;  /* 0x000000101d00720c */ /* 0x000fd60000705670 */
[----:B------:R-:W-:Y:S05]  /*eb20*/  @P1 BRA `(.L_x_1105) ;  /* 0x0000000000501947 */ /* 0x000fea0003800000 */
        /* <DEDUP_REMOVED lines=20> */
.L_x_1105:
[----:B------:R-:W-:Y:S05]  /*ec70*/  BSYNC.RECONVERGENT B3 ;  /* 0x0000000000037941 */ /* 0x000fea0003800200 */
.L_x_1104:
[----:B------:R-:W-:Y:S05]  /*ec80*/  @P0 BRA `(.L_x_1103) ;  /* 0x00000000004c0947 */ /* 0x000fea0003800000 */
        /* <DEDUP_REMOVED lines=19> */
.L_x_1103:
[----:B------:R-:W-:Y:S05]  /*edc0*/  BSYNC.RECONVERGENT B2 ;  /* 0x0000000000027941 */ /* 0x000fea0003800200 */
.L_x_1102:
[C---:B------:R-:W-:Y:S01]  /*edd0*/  ISETP.GE.AND P0, PT, R5.reuse, RZ, PT ;  /* 0x000000ff0500720c */ /* 0x040fe20003f06270 */
[----:B------:R-:W-:Y:S01]  /*ede0*/  BSSY.RECONVERGENT B2, `(.L_x_1106) ;  /* 0x0000038000027945 */ /* 0x000fe20003800200 */
[----:B---3--:R-:W-:-:S04]  /*edf0*/  LOP3.LUT R4, R5, 0x7fe00000, RZ, 0xc, !PT ;  /* 0x7fe0000005047812 */ /* 0x008fc800078e0cff */
[----:B-1----:R-:W-:-:S04]  /*ee00*/  SEL R29, R5, R4, !P0 ;  /* 0x00000004051d7207 */ /* 0x002fc80004000000 */
[----:B------:R-:W-:-:S04]  /*ee10*/  LOP3.LUT R29, R29, R10, RZ, 0x3c, !PT ;  /* 0x0000000a1d1d7212 */ /* 0x000fc800078e3cff */
        /* <DEDUP_REMOVED lines=8> */
[CC--:B------:R-:W-:Y:S02]  /*eea0*/  ISETP.GE.U32.AND P1, PT, R29.reuse, R16.reuse, PT ;  /* 0x000000101d00720c */ /* 0x0c0fe40003f26070 */
        /* <DEDUP_REMOVED lines=22> */
.L_x_1109:
[----:B------:R-:W-:Y:S05]  /*f010*/  BSYNC.RECONVERGENT B3 ;  /* 0x0000000000037941 */ /* 0x000fea0003800200 */
.L_x_1108:
        /* <DEDUP_REMOVED lines=20> */
.L_x_1107:
[----:B------:R-:W-:Y:S05]  /*f160*/  BSYNC.RECONVERGENT B2 ;  /* 0x0000000000027941 */ /* 0x000fea0003800200 */
.L_x_1106:
[C---:B------:R-:W-:Y:S01]  /*f170*/  ISETP.GE.AND P0, PT, R6.reuse, RZ, PT ;  /* 0x000000ff0600720c */ /* 0x040fe20003f06270 */
[----:B------:R-:W-:Y:S01]  /*f180*/  BSSY.RECONVERGENT B2, `(.L_x_1110) ;  /* 0x0000038000027945 */ /* 0x000fe20003800200 */
[----:B---3--:R-:W-:-:S04]  /*f190*/  LOP3.LUT R5, R6, 0x7fe00000, RZ, 0xc, !PT ;  /* 0x7fe0000006057812 */ /* 0x008fc800078e0cff */
        /* <DEDUP_REMOVED lines=21> */
[----:B------:R-:W-:Y:S01]  /*f2f0*/  UIADD3 UR4, UPT, UPT, UR4, 0x90d0, URZ ;  /* 0x000090d004047890 */ /* 0x000fe2000fffe0ff */
[----:B------:R-:W5:Y:S01]  /*f300*/  POPC R24, UR7 ;  /* 0x0000000700187d09 */ /* 0x000f620008000000 */
[----:B---3--:R-:W-:-:S02]  /*f310*/  ULEA UR5, UR6, UR5, 0x18 ;  /* 0x0000000506057291 */ /* 0x008fc4000f8ec0ff */
[----:B------:R-:W-:Y:S01]  /*f320*/  ULEA UR4, UR6, UR4, 0x18 ;  /* 0x0000000406047291 */ /* 0x000fe2000f8ec0ff */
[----:B-1----:R-:W-:Y:S02]  /*f330*/  ISETP.EQ.U32.AND P1, PT, R26, R29, PT ;  /* 0x0000001d1a00720c */ /* 0x002fe40003f22070 */
[----:B----4-:R-:W-:-:S04]  /*f340*/  LOP3.LUT R30, R30, UR7, RZ, 0xc0, !PT ;  /* 0x000000071e1e7c12 */ /* 0x010fc8000f8ec0ff */
[----:B------:R-:W1:Y:S07]  /*f350*/  POPC R31, R30 ;  /* 0x0000001e001f7309 */ /* 0x000e6e0000000000 */
[----:B-----5:R-:W3:Y:S04]  /*f360*/  @P1 ATOMS.ADD R29, [UR5], R24 ;  /* 0x00000018ff1d198c */ /* 0x020ee80008000005 */
[----:B---3--:R-:W1:Y:S02]  /*f370*/  SHFL.IDX PT, R4, R29, R26, 0x1f ;  /* 0x00001f1a1d047589 */ /* 0x008e6400000e0000 */
[----:B-1----:R-:W-:-:S05]  /*f380*/  IMAD.IADD R4, R4, 0x1, R31 ;  /* 0x0000000104047824 */ /* 0x002fca00078e021f */
[----:B------:R-:W-:-:S05]  /*f390*/  LEA R4, R4, UR4, 0x2 ;  /* 0x0000000404047c11 */ /* 0x000fca000f8e10ff */
[----:B--2---:R2:W-:Y:S02]  /*f3a0*/  STS [R4], R5 ;  /* 0x0000000504007388 */ /* 0x0045e40000000800 */
.L_x_1113:
[----:B------:R-:W-:Y:S05]  /*f3b0*/  BSYNC.RECONVERGENT B3 ;  /* 0x0000000000037941 */ /* 0x000fea0003800200 */
.L_x_1112:
[----:B------:R-:W-:Y:S05]  /*f3c0*/  @P0 BRA `(.L_x_1111) ;  /* 0x00000000004c0947 */ /* 0x000fea0003800000 */
[----:B------:R-:W3:Y:S01]  /*f3d0*/  LDG.E R32, desc[UR12][R22.64+0x8] ;  /* 0x0000080c16207981 */ /* 0x000ee2000c1e1900 */
[----:B------:R-:W4:Y:S01]  /*f3e0*/  S2UR UR5, SR_CgaCtaId ;  /* 0x00000000000579c3 */ /* 0x000f220000008800 */
[----:B------:R-:W-:Y:S01]  /*f3f0*/  VOTEU.ANY UR6, UPT, PT ;  /* 0x0000000000067886 */ /* 0x000fe200038e0100 */
[----:B------:R-:W-:Y:S01]  /*f400*/  UMOV UR4, 0x400 ;  /* 0x0000040000047882 */ /* 0x000fe20000000000 */
[----:B--2---:R-:W2:Y:S01]  /*f410*/  S2R R5, SR_LANEID ;  /* 0x0000000000057919 */ /* 0x004ea20000000000 */
[----:B------:R-:W2:Y:S01]  /*f420*/  FLO.U32 R26, UR6 ;  /* 0x00000006001a7d00 */ /* 0x000ea200080e0000 */
[----:B------:R-:W-:Y:S01]  /*f430*/  UIADD3 UR4, UPT, UPT, UR4, 0x90c4, URZ ;  /* 0x000090c404047890 */ /* 0x000fe2000fffe0ff */
[----:B------:R-:W5:Y:S01]  /*f440*/  S2R R30, SR_LTMASK ;  /* 0x00000000001e7919 */ /* 0x000f620000003900 */
[----:B-1----:R-:W1:Y:S02]  /*f450*/  POPC R24, UR6 ;  /* 0x0000000600187d09 */ /* 0x002e640008000000 */
[----:B----4-:R-:W-:Y:S01]  /*f460*/  ULEA UR4, UR5, UR4, 0x18 ;  /* 0x0000000405047291 */ /* 0x010fe2000f8ec0ff */
[----:B--2---:R-:W-:-:S02]  /*f470*/  ISETP.EQ.U32.AND P0, PT, R26, R5, PT ;  /* 0x000000051a00720c */ /* 0x004fc40003f02070 */
[----:B-----5:R-:W-:-:S04]  /*f480*/  LOP3.LUT R30, R30, UR6, RZ, 0xc0, !PT ;  /* 0x000000061e1e7c12 */ /* 0x020fc8000f8ec0ff */
[----:B------:R-:W2:Y:S07]  /*f490*/  POPC R5, R30 ;  /* 0x0000001e00057309 */ /* 0x000eae0000000000 */
[----:B-1----:R-:W1:Y:S04]  /*f4a0*/  @P0 ATOMS.ADD R29, [UR4], R24 ;  /* 0x00000018ff1d098c */ /* 0x002e680008000004 */
[----:B-1----:R-:W2:Y:S02]  /*f4b0*/  SHFL.IDX PT, R4, R29, R26, 0x1f ;  /* 0x00001f1a1d047589 */ /* 0x002ea400000e0000 */
[----:B--2---:R-:W-:-:S04]  /*f4c0*/  IMAD.IADD R4, R4, 0x1, R5 ;  /* 0x0000000104047824 */ /* 0x004fc800078e0205 */
[----:B------:R-:W-:-:S05]  /*f4d0*/  IMAD R5, R4, 0x4, R3 ;  /* 0x0000000404057824 */ /* 0x000fca00078e0203 */
[----:B------:R4:W-:Y:S04]  /*f4e0*/  STS [R5+0x2000], R6 ;  /* 0x0020000605007388 */ /* 0x0009e80000000800 */
[----:B---3--:R4:W-:Y:S02]  /*f4f0*/  STS [R5], R32 ;  /* 0x0000002005007388 */ /* 0x0089e40000000800 */
.L_x_1111:
[----:B------:R-:W-:Y:S05]  /*f500*/  BSYNC.RECONVERGENT B2 ;  /* 0x0000000000027941 */ /* 0x000fea0003800200 */
.L_x_1110:
[C---:B------:R-:W-:Y:S01]  /*f510*/  ISETP.GE.AND P0, PT, R7.reuse, RZ, PT ;  /* 0x000000ff0700720c */ /* 0x040fe20003f06270 */
[----:B------:R-:W-:Y:S01]  /*f520*/  BSSY.RECONVERGENT B2, `(.L_x_1114) ;  /* 0x0000038000027945 */ /* 0x000fe20003800200 */
[----:B--2---:R-:W-:-:S04]  /*f530*/  LOP3.LUT R4, R7, 0x7fe00000, RZ, 0xc, !PT ;  /* 0x7fe0000007047812 */ /* 0x004fc800078e0cff */
[----:B----4-:R-:W-:-:S04]  /*f540*/  SEL R5, R7, R4, !P0 ;  /* 0x0000000407057207 */ /* 0x010fc80004000000 */
[----:B------:R-:W-:-:S04]  /*f550*/  LOP3.LUT R5, R5, R10, RZ, 0x3c, !PT ;  /* 0x0000000a05057212 */ /* 0x000fc800078e3cff */
[----:B------:R-:W-:-:S13]  /*f560*/  ISETP.GT.U32.AND P0, PT, R5, 0x1fffff, PT ;  /* 0x001fffff0500780c */ /* 0x000fda0003f04070 */
[----:B------:R-:W-:Y:S05]  /*f570*/  @P0 BRA `(.L_x_1115) ;  /* 0x0000000000c80947 */ /* 0x000fea0003800000 */
[----:B------:R-:W-:Y:S01]  /*f580*/  LOP3.LUT R5, RZ, R7, RZ, 0x33, !PT ;  /* 0x00000007ff057212 */ /* 0x000fe200078e33ff */
[----:B------:R-:W-:Y:S01]  /*f590*/  BSSY.RECONVERGENT B3, `(.L_x_1116) ;  /* 0x000001c000037945 */ /* 0x000fe20003800200 */
[----:B------:R-:W-:Y:S02]  /*f5a0*/  SHF.R.U32.HI R4, RZ, 0xa, R7 ;  /* 0x0000000aff047819 */ /* 0x000fe40000011607 */
[----:B------:R-:W-:Y:S02]  /*f5b0*/  SHF.R.S32.HI R5, RZ, 0x1f, R5 ;  /* 0x0000001fff057819 */ /* 0x000fe40000011405 */
[----:B------:R-:W-:Y:S02]  /*f5c0*/  ISETP.GT.AND P0, PT, R28, 0x800, PT ;  /* 0x000008001c00780c */ /* 0x000fe40003f04270 */
        /* <DEDUP_REMOVED lines=24> */
.L_x_1117:
[----:B------:R-:W-:Y:S05]  /*f750*/  BSYNC.RECONVERGENT B3 ;  /* 0x0000000000037941 */ /* 0x000fea0003800200 */
.L_x_1116:
[----:B------:R-:W-:Y:S05]  /*f760*/  @P0 BRA `(.L_x_1115) ;  /* 0x00000000004c0947 */ /* 0x000fea0003800000 */
[----:B------:R3:W4:Y:S01]  /*f770*/  LDG.E R31, desc[UR12][R22.64+0xc] ;  /* 0x00000c0c161f7981 */ /* 0x000722000c1e1900 */
[----:B------:R-:W5:Y:S01]  /*f780*/  S2UR UR5, SR_CgaCtaId ;  /* 0x00000000000579c3 */ /* 0x000f620000008800 */
[----:B------:R-:W-:Y:S01]  /*f790*/  VOTEU.ANY UR6, UPT, PT ;  /* 0x0000000000067886 */ /* 0x000fe200038e0100 */
[----:B------:R-:W-:Y:S01]  /*f7a0*/  UMOV UR4, 0x400 ;  /* 0x0000040000047882 */ /* 0x000fe20000000000 */
[----:B-1----:R-:W1:Y:S01]  /*f7b0*/  S2R R29, SR_LANEID ;  /* 0x00000000001d7919 */ /* 0x002e620000000000 */
[----:B------:R-:W1:Y:S01]  /*f7c0*/  FLO.U32 R6, UR6 ;  /* 0x0000000600067d00 */ /* 0x000e6200080e0000 */
[----:B------:R-:W-:Y:S01]  /*f7d0*/  UIADD3 UR4, UPT, UPT, UR4, 0x90c4, URZ ;  /* 0x000090c404047890 */ /* 0x000fe2000fffe0ff */
[----:B------:R-:W3:Y:S01]  /*f7e0*/  S2R R24, SR_LTMASK ;  /* 0x0000000000187919 */ /* 0x000ee20000003900 */
[----:B--2---:R-:W2:Y:S02]  /*f7f0*/  POPC R5, UR6 ;  /* 0x0000000600057d09 */ /* 0x004ea40008000000 */
[----:B-----5:R-:W-:Y:S01]  /*f800*/  ULEA UR4, UR5, UR4, 0x18 ;  /* 0x0000000405047291 */ /* 0x020fe2000f8ec0ff */
[----:B-1----:R-:W-:-:S02]  /*f810*/  ISETP.EQ.U32.AND P0, PT, R6, R29, PT ;  /* 0x0000001d0600720c */ /* 0x002fc40003f02070 */
[----:B---3--:R-:W-:-:S04]  /*f820*/  LOP3.LUT R22, R24, UR6, RZ, 0xc0, !PT ;  /* 0x0000000618167c12 */ /* 0x008fc8000f8ec0ff */
[----:B------:R-:W1:Y:S07]  /*f830*/  POPC R23, R22 ;  /* 0x0000001600177309 */ /* 0x000e6e0000000000 */
[----:B--2---:R-:W2:Y:S04]  /*f840*/  @P0 ATOMS.ADD R5, [UR4], R5 ;  /* 0x00000005ff05098c */ /* 0x004ea80008000004 */
[----:B--2---:R-:W1:Y:S02]  /*f850*/  SHFL.IDX PT, R4, R5, R6, 0x1f ;  /* 0x00001f0605047589 */ /* 0x004e6400000e0000 */
[----:B-1----:R-:W-:-:S04]  /*f860*/  IMAD.IADD R4, R4, 0x1, R23 ;  /* 0x0000000104047824 */ /* 0x002fc800078e0217 */
[----:B------:R-:W-:-:S05]  /*f870*/  IMAD R4, R4, 0x4, R3 ;  /* 0x0000000404047824 */ /* 0x000fca00078e0203 */
[----:B------:R3:W-:Y:S04]  /*f880*/  STS [R4+0x2000], R7 ;  /* 0x0020000704007388 */ /* 0x0007e80000000800 */
[----:B----4-:R3:W-:Y:S02]  /*f890*/  STS [R4], R31 ;  /* 0x0000001f04007388 */ /* 0x0107e40000000800 */
.L_x_1115:
[----:B------:R-:W-:Y:S05]  /*f8a0*/  BSYNC.RECONVERGENT B2 ;  /* 0x0000000000027941 */ /* 0x000fea0003800200 */
.L_x_1114:
[----:B------:R-:W-:-:S04]  /*f8b0*/  VIADD R22, R27, 0x400 ;  /* 0x000004001b167836 */ /* 0x000fc80000000000 */
[----:B------:R-:W-:Y:S01]  /*f8c0*/  IMAD.MOV.U32 R27, RZ, RZ, R22 ;  /* 0x000000ffff1b7224 */ /* 0x000fe200078e0016 */
[----:B------:R-:W-:-:S13]  /*f8d0*/  ISETP.GT.AND P0, PT, R25, R22, PT ;  /* 0x000000161900720c */ /* 0x000fda0003f04270 */
[----:B------:R-:W-:Y:S05]  /*f8e0*/  @P0 BRA `(.L_x_1118) ;  /* 0xfffffff000300947 */ /* 0x000fea000383ffff */
.L_x_1101:
[----:B------:R-:W-:Y:S05]  /*f8f0*/  BSYNC.RECONVERGENT B1 ;  /* 0x0000000000017941 */ /* 0x000fea0003800200 */
.L_x_1100:
[----:B------:R-:W-:Y:S01]  /*f900*/  ISETP.GE.U32.AND P0, PT, R0, R21, PT ;  /* 0x000000150000720c */ /* 0x000fe20003f06070 */
[----:B------:R-:W-:-:S12]  /*f910*/  BSSY.RECONVERGENT B1, `(.L_x_1119) ;  /* 0x0000041000017945 */ /* 0x000fd80003800200 */
[----:B------:R-:W-:Y:S05]  /*f920*/  @P0 BRA `(.L_x_1120) ;  /* 0x0000000000fc0947 */ /* 0x000fea0003800000 */
[----:B------:R-:W4:Y:S02]  /*f930*/  LDG.E R22, desc[UR12][R12.64] ;  /* 0x0000000c0c167981 */ /* 0x000f24000c1e1900 */
[C---:B----4-:R-:W-:Y:S02]  /*f940*/  ISETP.GE.AND P0, PT, R22.reuse, RZ, PT ;  /* 0x000000ff1600720c */ /* 0x050fe40003f06270 */
[----:B0-----:R-:W-:-:S04]  /*f950*/  LOP3.LUT R3, R22, 0x7fe00000, RZ, 0xc, !PT ;  /* 0x7fe0000016037812 */ /* 0x001fc800078e0cff */
[----:B------:R-:W-:-:S04]  /*f960*/  SEL R3, R22, R3, !P0 ;  /* 0x0000000316037207 */ /* 0x000fc80004000000 */
[----:B------:R-:W-:-:S04]  /*f970*/  LOP3.LUT R3, R3, R10, RZ, 0x3c, !PT ;  /* 0x0000000a03037212 */ /* 0x000fc800078e3cff */
[----:B------:R-:W-:-:S13]  /*f980*/  ISETP.GT.U32.AND P0, PT, R3, 0x1fffff, PT ;  /* 0x001fffff0300780c */ /* 0x000fda0003f04070 */
[----:B------:R-:W-:Y:S05]  /*f990*/  @P0 BRA `(.L_x_1120) ;  /* 0x0000000000e00947 */ /* 0x000fea0003800000 */
[----:B-1----:R-:W0:Y:S01]  /*f9a0*/  S2R R24, SR_CgaCtaId ;  /* 0x0000000000187919 */ /* 0x002e220000008800 */
[----:B--23--:R-:W-:Y:S01]  /*f9b0*/  LOP3.LUT R4, RZ, R22, RZ, 0x33, !PT ;  /* 0x00000016ff047212 */ /* 0x00cfe200078e33ff */
[----:B------:R-:W-:Y:S01]  /*f9c0*/  BSSY.RECONVERGENT B2, `(.L_x_1121) ;  /* 0x000001e000027945 */ /* 0x000fe20003800200 */
[----:B------:R-:W-:Y:S02]  /*f9d0*/  SHF.R.U32.HI R3, RZ, 0xa, R22 ;  /* 0x0000000aff037819 */ /* 0x000fe40000011616 */
[----:B------:R-:W-:Y:S02]  /*f9e0*/  SHF.R.S32.HI R4, RZ, 0x1f, R4 ;  /* 0x0000001fff047819 */ /* 0x000fe40000011404 */
[----:B------:R-:W-:Y:S02]  /*f9f0*/  MOV R23, 0x400 ;  /* 0x0000040000177802 */ /* 0x000fe40000000f00 */
[----:B------:R-:W-:-:S04]  /*fa00*/  LOP3.LUT R19, R3, 0x7ff, R4, 0x48, !PT ;  /* 0x000007ff03137812 */ /* 0x000fc800078e4804 */
[----:B------:R-:W-:Y:S02]  /*fa10*/  ISETP.GE.U32.AND P0, PT, R19, R16, PT ;  /* 0x000000101300720c */ /* 0x000fe40003f06070 */
[----:B0-----:R-:W-:-:S11]  /*fa20*/  LEA R26, R24, R23, 0x18 ;  /* 0x00000017181a7211 */ /* 0x001fd600078ec0ff */
[----:B------:R-:W-:Y:S05]  /*fa30*/  @P0 BRA `(.L_x_1122) ;  /* 0x0000000000580947 */ /* 0x000fea0003800000 */
[----:B------:R-:W-:-:S04]  /*fa40*/  LEA R4, P0, R11, R14, 0x2 ;  /* 0x0000000e0b047211 */ /* 0x000fc800078010ff */
        /* <DEDUP_REMOVED lines=21> */
.L_x_1122:
[----:B------:R-:W-:Y:S05]  /*fba0*/  BSYNC.RECONVERGENT B2 ;  /* 0x0000000000027941 */ /* 0x000fea0003800200 */
.L_x_1121:
[----:B0-----:R-:W0:Y:S02]  /*fbb0*/  LDS R3, [R26+0x90c8] ;  /* 0x0090c8001a037984 */ /* 0x001e240000000800 */
[----:B0-----:R-:W-:-:S04]  /*fbc0*/  ISETP.GT.AND P0, PT, R3, 0x800, PT ;  /* 0x000008000300780c */ /* 0x001fc80003f04270 */
[----:B------:R-:W-:-:S13]  /*fbd0*/  ISETP.NE.OR P0, PT, R19, R16, P0 ;  /* 0x000000101300720c */ /* 0x000fda0000705670 */
[----:B------:R-:W-:Y:S05]  /*fbe0*/  @P0 BRA `(.L_x_1120) ;  /* 0x00000000004c0947 */ /* 0x000fea0003800000 */
[----:B------:R-:W-:-:S04]  /*fbf0*/  LEA R4, P0, R11, R14, 0x2 ;  /* 0x0000000e0b047211 */ /* 0x000fc800078010ff */
        /* <DEDUP_REMOVED lines=18> */
.L_x_1120:
[----:B------:R-:W-:Y:S05]  /*fd20*/  BSYNC.RECONVERGENT B1 ;  /* 0x0000000000017941 */ /* 0x000fea0003800200 */
.L_x_1119:
[----:B--23--:R-:W-:-:S04]  /*fd30*/  IMAD.IADD R4, R21, 0x1, R0 ;  /* 0x0000000115047824 */ /* 0x00cfc800078e0200 */
[----:B------:R-:W-:-:S05]  /*fd40*/  IMAD R25, R25, 0x4, R4 ;  /* 0x0000000419197824 */ /* 0x000fca00078e0204 */
[----:B------:R-:W-:-:S13]  /*fd50*/  ISETP.GE.AND P0, PT, R25, R17, PT ;  /* 0x000000111900720c */ /* 0x000fda0003f06270 */
[----:B------:R-:W-:Y:S05]  /*fd60*/  @P0 BRA `(.L_x_1074) ;  /* 0x0000000000fc0947 */ /* 0x000fea0003800000 */
[----:B------:R-:W-:-:S05]  /*fd70*/  IMAD.WIDE R4, R25, 0x4, R8 ;  /* 0x0000000419047825 */ /* 0x000fca00078e0208 */
[----:B----4-:R-:W2:Y:S02]  /*fd80*/  LDG.E R20, desc[UR12][R4.64] ;  /* 0x0000000c04147981 */ /* 0x010ea4000c1e1900 */
[C---:B--2---:R-:W-:Y:S02]  /*fd90*/  ISETP.GE.AND P0, PT, R20.reuse, RZ, PT ;  /* 0x000000ff1400720c */ /* 0x044fe40003f06270 */
[----:B0-----:R-:W-:-:S04]  /*fda0*/  LOP3.LUT R3, R20, 0x7fe00000, RZ, 0xc, !PT ;  /* 0x7fe0000014037812 */ /* 0x001fc800078e0cff */
[----:B------:R-:W-:-:S04]  /*fdb0*/  SEL R3, R20, R3, !P0 ;  /* 0x0000000314037207 */ /* 0x000fc80004000000 */
[----:B------:R-:W-:-:S04]  /*fdc0*/  LOP3.LUT R3, R3, R10, RZ, 0x3c, !PT ;  /* 0x0000000a03037212 */ /* 0x000fc800078e3cff */
[----:B------:R-:W-:-:S13]  /*fdd0*/  ISETP.GT.U32.AND P0, PT, R3, 0x1fffff, PT ;  /* 0x001fffff0300780c */ /* 0x000fda0003f04070 */
[----:B------:R-:W-:Y:S05]  /*fde0*/  @P0 BRA `(.L_x_1074) ;  /* 0x0000000000dc0947 */ /* 0x000fea0003800000 */
[----:B------:R-:W0:Y:S01]  /*fdf0*/  S2R R22, SR_CgaCtaId ;  /* 0x0000000000167919 */ /* 0x000e220000008800 */
[----:B------:R-:W-:Y:S01]  /*fe00*/  LOP3.LUT R4, RZ, R20, RZ, 0x33, !PT ;  /* 0x00000014ff047212 */ /* 0x000fe200078e33ff */
[----:B------:R-:W-:Y:S01]  /*fe10*/  IMAD.MOV.U32 R5, RZ, RZ, R15 ;  /* 0x000000ffff057224 */ /* 0x000fe200078e000f */
[----:B------:R-:W-:Y:S01]  /*fe20*/  SHF.R.U32.HI R3, RZ, 0xa, R20 ;  /* 0x0000000aff037819 */ /* 0x000fe20000011614 */
[----:B------:R-:W-:Y:S01]  /*fe30*/  BSSY.RECONVERGENT B1, `(.L_x_1123) ;  /* 0x000001d000017945 */ /* 0x000fe20003800200 */
[----:B------:R-:W-:Y:S02]  /*fe40*/  SHF.R.S32.HI R4, RZ, 0x1f, R4 ;  /* 0x0000001fff047819 */ /* 0x000fe40000011404 */
[----:B------:R-:W-:Y:S02]  /*fe50*/  MOV R21, 0x400 ;  /* 0x0000040000157802 */ /* 0x000fe40000000f00 */
[----:B------:R-:W-:Y:S01]  /*fe60*/  LOP3.LUT R19, R3, 0x7ff, R4, 0x48, !PT ;  /* 0x000007ff03137812 */ /* 0x000fe200078e4804 */
[----:B------:R-:W-:-:S03]  /*fe70*/  IMAD.MOV.U32 R4, RZ, RZ, R14 ;  /* 0x000000ffff047224 */ /* 0x000fc600078e000e */
[----:B-1----:R-:W-:Y:S01]  /*fe80*/  ISETP.GE.U32.AND P0, PT, R19, R16, PT ;  /* 0x000000101300720c */ /* 0x002fe20003f06070 */
[----:B------:R-:W-:Y:S01]  /*fe90*/  IMAD.WIDE R4, R25, 0x4, R4 ;  /* 0x0000000419047825 */ /* 0x000fe200078e0204 */
[----:B0-----:R-:W-:-:S11]  /*fea0*/  LEA R24, R22, R21, 0x18 ;  /* 0x0000001516187211 */ /* 0x001fd600078ec0ff */
        /* <DEDUP_REMOVED lines=21> */
.L_x_1124:
[----:B------:R-:W-:Y:S05]  /*10000*/  BSYNC.RECONVERGENT B1 ;  /* 0x0000000000017941 */ /* 0x000fea0003800200 */
.L_x_1123:
        /* <DEDUP_REMOVED lines=21> */
.L_x_1074:
[----:B--2---:R-:W-:Y:S05]  /*10160*/  BSYNC.RECONVERGENT B0 ;  /* 0x0000000000007941 */ /* 0x004fea0003800200 */
.L_x_1072:
[----:B------:R-:W2:Y:S08]  /*10170*/  S2UR UR5, SR_CgaCtaId ;  /* 0x00000000000579c3 */ /* 0x000eb00000008800 */
[----:B------:R-:W-:Y:S06]  /*10180*/  BAR.SYNC.DEFER_BLOCKING 0x0 ;  /* 0x0000000000007b1d */ /* 0x000fec0000010000 */
[----:B------:R-:W-:-:S02]  /*10190*/  UMOV UR4, 0x400 ;  /* 0x0000040000047882 */ /* 0x000fc40000000000 */
[----:B--2---:R-:W-:-:S06]  /*101a0*/  ULEA UR4, UR5, UR4, 0x18 ;  /* 0x0000000405047291 */ /* 0x004fcc000f8ec0ff */
[----:B0--34-:R-:W-:-:S05]  /*101b0*/  IMAD.U32 R3, RZ, RZ, UR4 ;  /* 0x00000004ff037e24 */ /* 0x019fca000f8e00ff */
[----:B------:R-:W0:Y:S02]  /*101c0*/  LDS R4, [R3+0x90c8] ;  /* 0x0090c80003047984 */ /* 0x000e240000000800 */
[----:B0-----:R-:W-:-:S13]  /*101d0*/  ISETP.GE.AND P0, PT, R4, 0x801, PT ;  /* 0x000008010400780c */ /* 0x001fda0003f06270 */
[----:B------:R-:W-:Y:S05]  /*101e0*/  @!P0 BRA `(.L_x_942) ;  /* 0x00000058002c8947 */ /* 0x000fea0003800000 */
[----:B------:R-:W0:Y:S01]  /*101f0*/  LDCU UR4, c[0x0][0x39c] ;  /* 0x00007380ff0477ac */ /* 0x000e220008000800 */
[----:B-1----:R-:W-:Y:S01]  /*10200*/  IMAD.SHL.U32 R5, R16, 0x400, RZ ;  /* 0x0000040010057824 */ /* 0x002fe200078e00ff */
[----:B------:R1:W-:Y:S01]  /*10210*/  STS [R2+0x10a0], RZ ;  /* 0x0010a0ff02007388 */ /* 0x0003e20000000800 */
[----:B------:R-:W-:Y:S03]  /*10220*/  BSSY.RECONVERGENT B0, `(.L_x_1125) ;  /* 0x00001c0000007945 */ /* 0x000fe60003800200 */
[----:B------:R1:W-:Y:S01]  /*10230*/  STS [R2+0x20a0], RZ ;  /* 0x0020a0ff02007388 */ /* 0x0003e20000000800 */
[----:B------:R-:W-:Y:S01]  /*10240*/  LOP3.LUT R10, R10, 0x1ffc00, R5, 0xf8, !PT ;  /* 0x001ffc000a0a7812 */ /* 0x000fe200078ef805 */
[----:B0-----:R-:W-:Y:S01]  /*10250*/  IMAD.U32 R6, RZ, RZ, UR4 ;  /* 0x00000004ff067e24 */ /* 0x001fe2000f8e00ff */
[----:B------:R-:W-:Y:S04]  /*10260*/  BAR.SYNC.DEFER_BLOCKING 0x0 ;  /* 0x0000000000007b1d */ /* 0x000fe80000010000 */
[----:B------:R-:W-:-:S13]  /*10270*/  ISETP.NE.AND P0, PT, R6, 0x1, PT ;  /* 0x000000010600780c */ /* 0x000fda0003f05270 */
[----:B-1----:R-:W-:Y:S05]  /*10280*/  @!P0 BRA `(.L_x_1126) ;  /* 0x0000001400008947 */ /* 0x002fea0003800000 */
        /* <DEDUP_REMOVED lines=27> */
.L_x_1146:
[----:B-1----:R-:W-:-:S04]  /*10440*/  IMAD.WIDE R24, R23, 0x4, R8 ;  /* 0x0000000417187825 */ /* 0x002fc800078e0208 */
[--C-:B------:R-:W-:Y:S02]  /*10450*/  IMAD.WIDE R26, R21, 0x4, R8.reuse ;  /* 0x00000004151a7825 */ /* 0x100fe400078e0208 */
[----:B--2---:R-:W2:Y:S02]  /*10460*/  LDG.E R24, desc[UR12][R24.64] ;  /* 0x0000000c18187981 */ /* 0x004ea4000c1e1900 */
[--C-:B------:R-:W-:Y:S02]  /*10470*/  IMAD.WIDE R28, R19, 0x4, R8.reuse ;  /* 0x00000004131c7825 */ /* 0x100fe400078e0208 */
[----:B0--3--:R-:W3:Y:S04]  /*10480*/  LDG.E R22, desc[UR12][R26.64] ;  /* 0x0000000c1a167981 */ /* 0x009ee8000c1e1900 */
        /* <DEDUP_REMOVED lines=61> */
.L_x_1131:
[----:B0-----:R-:W-:Y:S05]  /*10860*/  BSYNC.RECONVERGENT B2 ;  /* 0x0000000000027941 */ /* 0x001fea0003800200 */
.L_x_1130:
[----:B------:R-:W-:Y:S01]  /*10870*/  ISETP.NE.AND P6, PT, R26, RZ, PT ;  /* 0x000000ff1a00720c */ /* 0x000fe20003fc5270 */
[----:B------:R-:W-:-:S12]  /*10880*/  BSSY.RECONVERGENT B2, `(.L_x_1132) ;  /* 0x0000009000027945 */ /* 0x000fd80003800200 */
        /* <DEDUP_REMOVED lines=8> */
.L_x_1133:
[----:B------:R-:W-:Y:S05]  /*10910*/  BSYNC.RECONVERGENT B2 ;  /* 0x0000000000027941 */ /* 0x000fea0003800200 */
.L_x_1132:
        /* <DEDUP_REMOVED lines=9> */
.L_x_1135:
[----:B------:R-:W-:Y:S05]  /*109b0*/  BSYNC.RECONVERGENT B2 ;  /* 0x0000000000027941 */ /* 0x000fea0003800200 */
.L_x_1134:
        /* <DEDUP_REMOVED lines=9> */
.L_x_1137:
[----:B------:R-:W-:Y:S05]  /*10a50*/  BSYNC.RECONVERGENT B2 ;  /* 0x0000000000027941 */ /* 0x000fea0003800200 */
.L_x_1136:
        /* <DEDUP_REMOVED lines=9> */
.L_x_1139:
[----:B------:R-:W-:Y:S05]  /*10af0*/  BSYNC.RECONVERGENT B2 ;  /* 0x0000000000027941 */ /* 0x000fea0003800200 */
.L_x_1138:
[----:B------:R-:W-:Y:S04]  /*10b00*/  BSSY.RECONVERGENT B2, `(.L_x_1140) ;  /* 0x0000009000027945 */ /* 0x000fe80003800200 */
[----:B------:R-:W-:Y:S05]  /*10b10*/  @P3 BRA `(.L_x_1141) ;  /* 0x00000000001c3947 */ /* 0x000fea0003800000 */
[----:B------:R-:W-:-:S04]  /*10b20*/  LOP3.LUT R25, RZ, R14, RZ, 0x33, !PT ;  /* 0x0000000eff197212 */ /* 0x000fc800078e33ff */
[----:B------:R-:W-:-:S04]  /*10b30*/  SHF.R.S32.HI R25, RZ, 0x1f, R25 ;  /* 0x0000001fff197819 */ /* 0x000fc80000011419 */
[----:B------:R-:W-:-:S05]  /*10b40*/  LOP3.LUT R25, R14, R25, RZ, 0x3c, !PT ;  /* 0x000000190e197212 */ /* 0x000fca00078e3cff */
[----:B------:R-:W-:-:S05]  /*10b50*/  IMAD.SHL.U32 R25, R25, 0x4, RZ ;  /* 0x0000000419197824 */ /* 0x000fca00078e00ff */
[----:B----4-:R-:W-:-:S05]  /*10b60*/  LOP3.LUT R6, R25, 0xffc, RZ, 0xc0, !PT ;  /* 0x00000ffc19067812 */ /* 0x010fca00078ec0ff */
[----:B------:R-:W-:-:S05]  /*10b70*/  IMAD.IADD R6, R6, 0x1, R3 ;  /* 0x0000000106067824 */ /* 0x000fca00078e0203 */
[----:B------:R4:W-:Y:S02]  /*10b80*/  ATOMS.POPC.INC.32 RZ, [R6+URZ+0x10a0] ;  /* 0x0010a00006ff7f8c */ /* 0x0009e4000d8000ff */
.L_x_1141:
[----:B------:R-:W-:Y:S05]  /*10b90*/  BSYNC.RECONVERGENT B2 ;  /* 0x0000000000027941 */ /* 0x000fea0003800200 */
.L_x_1140:
        /* <DEDUP_REMOVED lines=9> */
.L_x_1143:
[----:B------:R-:W-:Y:S05]  /*10c30*/  BSYNC.RECONVERGENT B2 ;  /* 0x0000000000027941 */ /* 0x000fea0003800200 */
.L_x_1142:
        /* <DEDUP_REMOVED lines=9> */
.L_x_1145:
[----:B------:R-:W-:Y:S05]  /*10cd0*/  BSYNC.RECONVERGENT B2 ;  /* 0x0000000000027941 */ /* 0x000fea0003800200 */
.L_x_1144:
[----:B------:R-:W-:Y:S02]  /*10ce0*/  VIADD R4, R4, 0x8 ;  /* 0x0000000804047836 */ /* 0x000fe40000000000 */
[----:B----4-:R-:W-:Y:S02]  /*10cf0*/  IMAD.U32 R6, RZ, RZ, UR4 ;  /* 0x00000004ff067e24 */ /* 0x010fe4000f8e00ff */
        /* <DEDUP_REMOVED lines=11> */
.L_x_1129:
[----:B0-----:R-:W-:Y:S05]  /*10db0*/  BSYNC.RECONVERGENT B1 ;  /* 0x0000000000017941 */ /* 0x001fea0003800200 */
.L_x_1128:
        /* <DEDUP_REMOVED lines=10> */
[----:B--2---:R-:W2:Y:S01]  /*10e60*/  LDG.E R20, desc[UR12][R4.64] ;  /* 0x0000000c04147981 */ /* 0x004ea2000c1e1900 */
[----:B---3--:R-:W-:-:S04]  /*10e70*/  IMAD.WIDE R12, R13, 0x4, R8 ;  /* 0x000000040d0c7825 */ /* 0x008fc800078e0208 */
        /* <DEDUP_REMOVED lines=34> */
.L_x_1150:
[----:B------:R-:W-:Y:S05]  /*110a0*/  BSYNC.RECONVERGENT B2 ;  /* 0x0000000000027941 */ /* 0x000fea0003800200 */
.L_x_1149:
        /* <DEDUP_REMOVED lines=9> */
.L_x_1152:
[----:B------:R-:W-:Y:S05]  /*11140*/  BSYNC.RECONVERGENT B2 ;  /* 0x0000000000027941 */ /* 0x000fea0003800200 */
.L_x_1151:
[----:B------:R-:W-:Y:S04]  /*11150*/  BSSY.RECONVERGENT B2, `(.L_x_1153) ;  /* 0x0000009000027945 */ /* 0x000fe80003800200 */
[----:B------:R-:W-:Y:S05]  /*11160*/  @P2 BRA `(.L_x_1154) ;  /* 0x00000000001c2947 */ /* 0x000fea0003800000 */
[----:B0-2---:R-:W-:-:S04]  /*11170*/  LOP3.LUT R4, RZ, R15, RZ, 0x33, !PT ;  /* 0x0000000fff047212 */ /* 0x005fc800078e33ff */
[----:B------:R-:W-:-:S04]  /*11180*/  SHF.R.S32.HI R4, RZ, 0x1f, R4 ;  /* 0x0000001fff047819 */ /* 0x000fc80000011404 */
[----:B------:R-:W-:-:S05]  /*11190*/  LOP3.LUT R4, R15, R4, RZ, 0x3c, !PT ;  /* 0x000000040f047212 */ /* 0x000fca00078e3cff */
[----:B------:R-:W-:-:S05]  /*111a0*/  IMAD.SHL.U32 R4, R4, 0x4, RZ ;  /* 0x0000000404047824 */ /* 0x000fca00078e00ff */
[----:B------:R-:W-:-:S05]  /*111b0*/  LOP3.LUT R4, R4, 0xffc, RZ, 0xc0, !PT ;  /* 0x00000ffc04047812 */ /* 0x000fca00078ec0ff */
[----:B------:R-:W-:-:S05]  /*111c0*/  IMAD.IADD R4, R4, 0x1, R3 ;  /* 0x0000000104047824 */ /* 0x000fca00078e0203 */
[----:B------:R3:W-:Y:S02]  /*111d0*/  ATOMS.POPC.INC.32 RZ, [R4+URZ+0x10a0] ;  /* 0x0010a00004ff7f8c */ /* 0x0007e4000d8000ff */
.L_x_1154:
[----:B------:R-:W-:Y:S05]  /*111e0*/  BSYNC.RECONVERGENT B2 ;  /* 0x0000000000027941 */ /* 0x000fea0003800200 */
.L_x_1153:
[----:B------:R-:W-:Y:S04]  /*111f0*/  BSSY.RECONVERGENT B2, `(.L_x_1155) ;  /* 0x0000009000027945 */ /* 0x000fe80003800200 */
[----:B------:R-:W-:Y:S05]  /*11200*/  @P3 BRA `(.L_x_1156) ;  /* 0x00000000001c3947 */ /* 0x000fea0003800000 */
[----:B0-23--:R-:W-:-:S04]  /*11210*/  LOP3.LUT R4, RZ, R19, RZ, 0x33, !PT ;  /* 0x00000013ff047212 */ /* 0x00dfc800078e33ff */
[----:B------:R-:W-:-:S04]  /*11220*/  SHF.R.S32.HI R4, RZ, 0x1f, R4 ;  /* 0x0000001fff047819 */ /* 0x000fc80000011404 */
[----:B------:R-:W-:-:S05]  /*11230*/  LOP3.LUT R4, R19, R4, RZ, 0x3c, !PT ;  /* 0x0000000413047212 */ /* 0x000fca00078e3cff */
[----:B------:R-:W-:-:S05]  /*11240*/  IMAD.SHL.U32 R4, R4, 0x4, RZ ;  /* 0x0000000404047824 */ /* 0x000fca00078e00ff */
[----:B------:R-:W-:-:S05]  /*11250*/  LOP3.LUT R4, R4, 0xffc, RZ, 0xc0, !PT ;  /* 0x00000ffc04047812 */ /* 0x000fca00078ec0ff */
[----:B------:R-:W-:-:S05]  /*11260*/  IMAD.IADD R4, R4, 0x1, R3 ;  /* 0x0000000104047824 */ /* 0x000fca00078e0203 */
[----:B------:R4:W-:Y:S02]  /*11270*/  ATOMS.POPC.INC.32 RZ, [R4+URZ+0x10a0] ;  /* 0x0010a00004ff7f8c */ /* 0x0009e4000d8000ff */
.L_x_1156:
[----:B------:R-:W-:Y:S05]  /*11280*/  BSYNC.RECONVERGENT B2 ;  /* 0x0000000000027941 */ /* 0x000fea0003800200 */
.L_x_1155:
[----:B------:R-:W-:-:S07]  /*11290*/  VIADD R0, R0, 0x1000 ;  /* 0x0000100000007836 */ /* 0x000fce0000000000 */
.L_x_1148:
[----:B------:R-:W-:Y:S05]  /*112a0*/  BSYNC.RECONVERGENT B1 ;  /* 0x0000000000017941 */ /* 0x000fea0003800200 */
.L_x_1147:
        /* <DEDUP_REMOVED lines=30> */
.L_x_1160:
[----:B------:R-:W-:Y:S05]  /*11490*/  BSYNC.RECONVERGENT B2 ;  /* 0x0000000000027941 */ /* 0x000fea0003800200 */
.L_x_1159:
        /* <DEDUP_REMOVED lines=9> */
.L_x_1162:
[----:B------:R-:W-:Y:S05]  /*11530*/  BSYNC.RECONVERGENT B2 ;  /* 0x0000000000027941 */ /* 0x000fea0003800200 */
.L_x_1161:
[----:B------:R-:W-:-:S07]  /*11540*/  VIADD R0, R0, 0x800 ;  /* 0x0000080000007836 */ /* 0x000fce0000000000 */
.L_x_1158:
[----:B------:R-:W-:Y:S05]  /*11550*/  BSYNC.RECONVERGENT B1 ;  /* 0x0000000000017941 */ /* 0x000fea0003800200 */
.L_x_1157:
        /* <DEDUP_REMOVED lines=19> */
.L_x_1126:
        /* <DEDUP_REMOVED lines=16> */
.L_x_1173:
[----:B------:R-:W-:-:S04]  /*11790*/  SHF.R.S64 R5, RZ, 0x1c, R11 ;  /* 0x0000001cff057819 */ /* 0x000fc8000000100b */
[----:B------:R-:W-:-:S04]  /*117a0*/  IADD3 R4, P0, PT, R14, R5, RZ ;  /* 0x000000050e047210 */ /* 0x000fc80007f1e0ff */
[----:B------:R-:W-:-:S06]  /*117b0*/  LEA.HI.X.SX32 R5, R11, R15, 0x4, P0 ;  /* 0x0000000f0b057211 */ /* 0x000fcc00000f26ff */
[----:B--2---:R-:W2:Y:S01]  /*117c0*/  LDG.E.128 R4, desc[UR12][R4.64] ;  /* 0x0000000c04047981 */ /* 0x004ea2000c1e1d00 */
[----:B------:R-:W-:Y:S01]  /*117d0*/  BSSY.RECONVERGENT B2, `(.L_x_1165) ;  /* 0x000001d000027945 */ /* 0x000fe20003800200 */
[C---:B--2---:R-:W-:Y:S02]  /*117e0*/  ISETP.GE.AND P0, PT, R4.reuse, RZ, PT ;  /* 0x000000ff0400720c */ /* 0x044fe40003f06270 */
[C---:B------:R-:W-:Y:S02]  /*117f0*/  LOP3.LUT R19, R4.reuse, 0x7ffffc00, RZ, 0xc, !PT ;  /* 0x7ffffc0004137812 */ /* 0x040fe400078e0cff */
[----:B------:R-:W-:Y:S02]  /*11800*/  ISETP.GE.AND P1, PT, R5, RZ, PT ;  /* 0x000000ff0500720c */ /* 0x000fe40003f26270 */
[----:B------:R-:W-:Y:S02]  /*11810*/  SEL R19, R4, R19, !P0 ;  /* 0x0000001304137207 */ /* 0x000fe40004000000 */
[----:B------:R-:W-:-:S02]  /*11820*/  ISETP.GE.AND P2, PT, R6, RZ, PT ;  /* 0x000000ff0600720c */ /* 0x000fc40003f46270 */
[----:B------:R-:W-:Y:S02]  /*11830*/  LOP3.LUT R19, R19, R10, RZ, 0x3c, !PT ;  /* 0x0000000a13137212 */ /* 0x000fe400078e3cff */
[----:B------:R-:W-:Y:S02]  /*11840*/  ISETP.GE.AND P3, PT, R7, RZ, PT ;  /* 0x000000ff0700720c */ /* 0x000fe40003f66270 */
[----:B------:R-:W-:Y:S02]  /*11850*/  ISETP.GT.U32.AND P0, PT, R19, 0x3ff, PT ;  /* 0x000003ff1300780c */ /* 0x000fe40003f04070 */
[----:B01-3--:R-:W-:Y:S02]  /*11860*/  LOP3.LUT R2, R5, 0x7ffffc00, RZ, 0xc, !PT ;  /* 0x7ffffc0005027812 */ /* 0x00bfe400078e0cff */
[----:B------:R-:W-:Y:S02]  /*11870*/  LOP3.LUT R23, R6, 0x7ffffc00, RZ, 0xc, !PT ;  /* 0x7ffffc0006177812 */ /* 0x000fe400078e0cff */
        /* <DEDUP_REMOVED lines=18> */
.L_x_1166:
[----:B------:R-:W-:Y:S05]  /*119a0*/  BSYNC.RECONVERGENT B2 ;  /* 0x0000000000027941 */ /* 0x000fea0003800200 */
.L_x_1165:
        /* <DEDUP_REMOVED lines=9> */
.L_x_1168:
[----:B------:R-:W-:Y:S05]  /*11a40*/  BSYNC.RECONVERGENT B2 ;  /* 0x0000000000027941 */ /* 0x000fea0003800200 */
.L_x_1167:
        /* <DEDUP_REMOVED lines=9> */
.L_x_1170:
[----:B------:R-:W-:Y:S05]  /*11ae0*/  BSYNC.RECONVERGENT B2 ;  /* 0x0000000000027941 */ /* 0x000fea0003800200 */
.L_x_1169:
        /* <DEDUP_REMOVED lines=9> */
.L_x_1172:
[----:B------:R-:W-:Y:S05]  /*11b80*/  BSYNC.RECONVERGENT B2 ;  /* 0x0000000000027941 */ /* 0x000fea0003800200 */
.L_x_1171:
[----:B------:R-:W-:-:S05]  /*11b90*/  VIADD R11, R11, 0x400 ;  /* 0x000004000b0b7836 */ /* 0x000fca0000000000 */
[----:B------:R-:W-:-:S13]  /*11ba0*/  ISETP.GT.AND P0, PT, R18, R11, PT ;  /* 0x0000000b1200720c */ /* 0x000fda0003f04270 */
[----:B------:R-:W-:Y:S05]  /*11bb0*/  @P0 BRA `(.L_x_1173) ;  /* 0xfffffff800f40947 */ /* 0x000fea000383ffff */
.L_x_1164:
[----:B------:R-:W-:Y:S05]  /*11bc0*/  BSYNC.RECONVERGENT B1 ;  /* 0x0000000000017941 */ /* 0x000fea0003800200 */
.L_x_1163:
[----:B------:R-:W-:Y:S01]  /*11bd0*/  ISETP.GE.U32.AND P0, PT, R0, R27, PT ;  /* 0x0000001b0000720c */ /* 0x000fe20003f06070 */
[----:B------:R-:W-:Y:S01]  /*11be0*/  IMAD.IADD R5, R27, 0x1, R0 ;  /* 0x000000011b057824 */ /* 0x000fe200078e0200 */
[----:B------:R-:W-:Y:S03]  /*11bf0*/  BSSY.RECONVERGENT B1, `(.L_x_1174) ;  /* 0x0000012000017945 */ /* 0x000fe60003800200 */
[----:B------:R-:W-:-:S05]  /*11c00*/  IMAD R18, R18, 0x4, R5 ;  /* 0x0000000412127824 */ /* 0x000fca00078e0205 */
[----:B------:R-:W-:-:S03]  /*11c10*/  ISETP.GE.AND P1, PT, R18, R17, PT ;  /* 0x000000111200720c */ /* 0x000fc60003f26270 */
[----:B------:R-:W-:Y:S10]  /*11c20*/  @P0 BRA `(.L_x_1175) ;  /* 0x0000000000380947 */ /* 0x000ff40003800000 */
[----:B------:R-:W4:Y:S02]  /*11c30*/  LDG.E R13, desc[UR12][R12.64] ;  /* 0x0000000c0c0d7981 */ /* 0x000f24000c1e1900 */
[C---:B----4-:R-:W-:Y:S02]  /*11c40*/  ISETP.GE.AND P0, PT, R13.reuse, RZ, PT ;  /* 0x000000ff0d00720c */ /* 0x050fe40003f06270 */
        /* <DEDUP_REMOVED lines=12> */
.L_x_1175:
[----:B------:R-:W-:Y:S05]  /*11d10*/  BSYNC.RECONVERGENT B1 ;  /* 0x0000000000017941 */ /* 0x000fea0003800200 */
.L_x_1174:
[----:B------:R-:W-:Y:S05]  /*11d20*/  @P1 BRA `(.L_x_1127) ;  /* 0x00000000003c1947 */ /* 0x000fea0003800000 */
[----:B------:R-:W-:-:S06]  /*11d30*/  IMAD.WIDE R8, R18, 0x4, R8 ;  /* 0x0000000412087825 */ /* 0x000fcc00078e0208 */
[----:B------:R-:W5:Y:S02]  /*11d40*/  LDG.E R9, desc[UR12][R8.64] ;  /* 0x0000000c08097981 */ /* 0x000f64000c1e1900 */
[C---:B-----5:R-:W-:Y:S02]  /*11d50*/  ISETP.GE.AND P0, PT, R9.reuse, RZ, PT ;  /* 0x000000ff0900720c */ /* 0x060fe40003f06270 */
[----:B----4-:R-:W-:-:S04]  /*11d60*/  LOP3.LUT R0, R9, 0x7ffffc00, RZ, 0xc, !PT ;  /* 0x7ffffc0009007812 */ /* 0x010fc800078e0cff */
        /* <DEDUP_REMOVED lines=11> */
.L_x_1127:
[----:B0-----:R-:W-:Y:S05]  /*11e20*/  BSYNC.RECONVERGENT B0 ;  /* 0x0000000000007941 */ /* 0x001fea0003800200 */
.L_x_1125:
[----:B------:R-:W0:Y:S08]  /*11e30*/  S2UR UR5, SR_CgaCtaId ;  /* 0x00000000000579c3 */ /* 0x000e300000008800 */
[----:B------:R-:W-:Y:S01]  /*11e40*/  BAR.SYNC.DEFER_BLOCKING 0x0 ;  /* 0x0000000000007b1d */ /* 0x000fe20000010000 */
[----:B------:R-:W-:-:S05]  /*11e50*/  IMAD.MOV.U32 R8, RZ, RZ, RZ ;  /* 0x000000ffff087224 */ /* 0x000fca00078e00ff */
[----:B------:R-:W-:Y:S01]  /*11e60*/  UMOV UR4, 0x400 ;  /* 0x0000040000047882 */ /* 0x000fe20000000000 */
[----:B----4-:R-:W4:Y:S01]  /*11e70*/  S2R R0, SR_TID.X ;  /* 0x0000000000007919 */ /* 0x010f220000002100 */
[----:B0-----:R-:W-:-:S06]  /*11e80*/  ULEA UR4, UR5, UR4, 0x18 ;  /* 0x0000000405047291 */ /* 0x001fcc000f8ec0ff */
[----:B------:R-:W-:-:S05]  /*11e90*/  IMAD.U32 R15, RZ, RZ, UR4 ;  /* 0x00000004ff0f7e24 */ /* 0x000fca000f8e00ff */
[----:B-123--:R0:W1:Y:S01]  /*11ea0*/  LDS R2, [R15+0x90cc] ;  /* 0x0090cc000f027984 */ /* 0x00e0620000000800 */
[C---:B----4-:R-:W-:Y:S01]  /*11eb0*/  LEA.HI R4, R0.reuse, R0, RZ, 0x1b ;  /* 0x0000000000047211 */ /* 0x050fe200078fd8ff */
[----:B------:R-:W-:-:S04]  /*11ec0*/  IMAD R11, R0, 0x4, R15 ;  /* 0x00000004000b7824 */ /* 0x000fc800078e020f */
[----:B0-----:R-:W-:-:S07]  /*11ed0*/  IMAD R9, R4, 0x4, R15 ;  /* 0x0000000404097824 */ /* 0x001fce00078e020f */
.L_x_1180:
[----:B------:R-:W-:Y:S01]  /*11ee0*/  IMAD R12, R8, 0x1000, R11 ;  /* 0x00001000080c7824 */ /* 0x000fe200078e020b */
[----:B------:R-:W-:Y:S05]  /*11ef0*/  WARPSYNC.ALL ;  /* 0x0000000000007948 */ /* 0x000fea0003800000 */
[----:B------:R-:W0:Y:S01]  /*11f00*/  LDS R4, [R12+0x10a0] ;  /* 0x0010a0000c047984 */ /* 0x000e220000000800 */
[----:B------:R-:W-:Y:S01]  /*11f10*/  BAR.SYNC.DEFER_BLOCKING 0x0 ;  /* 0x0000000000007b1d */ /* 0x000fe20000010000 */
[----:B------:R-:W-:-:S05]  /*11f20*/  ISETP.GT.U32.AND P0, PT, R0, 0x1f, PT ;  /* 0x0000001f0000780c */ /* 0x000fca0003f04070 */
        /* <DEDUP_REMOVED lines=50> */
[----:B0-----:R-:W-:-:S04]  /*12250*/  IADD3 R4, PT, PT, R34, R4, R33 ;  /* 0x0000000422047210 */ /* 0x001fc80007ffe021 */
[----:B--2---:R-:W-:-:S04]  /*12260*/  IADD3 R4, PT, PT, R37, R4, R36 ;  /* 0x0000000425047210 */ /* 0x004fc80007ffe024 */
        /* <DEDUP_REMOVED lines=13> */
.L_x_1277:
        /* <DEDUP_REMOVED lines=71> */
.L_x_1176:
[----:B------:R-:W-:Y:S05]  /*127b0*/  WARPSYNC.ALL ;  /* 0x0000000000007948 */ /* 0x000fea0003800000 */
[----:B------:R-:W-:Y:S01]  /*127c0*/  BAR.SYNC.DEFER_BLOCKING 0x0 ;  /* 0x0000000000007b1d */ /* 0x000fe20000010000 */
[----:B------:R-:W-:-:S07]  /*127d0*/  PLOP3.LUT P0, PT, PT, PT, PT, 0x8, 0x80 ;  /* 0x000000000080781c */ /* 0x000fce0003f0e170 */
[----:B------:R-:W2:Y:S01]  /*127e0*/  S2UR UR5, SR_CgaCtaId ;  /* 0x00000000000579c3 */ /* 0x000ea20000008800 */
[----:B------:R-:W-:Y:S01]  /*127f0*/  UMOV UR4, 0x400 ;  /* 0x0000040000047882 */ /* 0x000fe20000000000 */
[----:B------:R-:W-:Y:S06]  /*12800*/  BSSY.RECONVERGENT B0, `(.L_x_1178) ;  /* 0x0000016000007945 */ /* 0x000fec0003800200 */
[----:B---3--:R-:W3:Y:S01]  /*12810*/  LDC R14, c[0x0][0x3a0] ;  /* 0x0000e800ff0e7b82 */ /* 0x008ee20000000800 */
[----:B------:R-:W0:Y:S01]  /*12820*/  LDS R3, [R9+0x10] ;  /* 0x0000100009037984 */ /* 0x000e220000000800 */
[----:B--2---:R-:W-:-:S06]  /*12830*/  ULEA UR4, UR5, UR4, 0x18 ;  /* 0x0000000405047291 */ /* 0x004fcc000f8ec0ff */
[----:B------:R-:W-:-:S05]  /*12840*/  IMAD.U32 R15, RZ, RZ, UR4 ;  /* 0x00000004ff0f7e24 */ /* 0x000fca000f8e00ff */
[----:B------:R-:W2:Y:S01]  /*12850*/  LDS R5, [R15+0x1090] ;  /* 0x001090000f057984 */ /* 0x000ea20000000800 */
[----:B01----:R-:W-:-:S05]  /*12860*/  IMAD.IADD R4, R3, 0x1, R2 ;  /* 0x0000000103047824 */ /* 0x003fca00078e0202 */
[----:B---3--:R-:W-:Y:S01]  /*12870*/  ISETP.GE.AND P1, PT, R4, R14, PT ;  /* 0x0000000e0400720c */ /* 0x008fe20003f26270 */
        /* <DEDUP_REMOVED lines=14> */
.L_x_1179:
[----:B------:R-:W-:Y:S05]  /*12960*/  BSYNC.RECONVERGENT B0 ;  /* 0x0000000000007941 */ /* 0x000fea0003800200 */
.L_x_1178:
        /* <DEDUP_REMOVED lines=11> */
[----:B------:R-:W2:Y:S03]  /*12a20*/  LDC R11, c[0x0][0x3b8] ;  /* 0x0000ee00ff0b7b82 */ /* 0x000ea60000000800 */
[----:B------:R-:W-:-:S05]  /*12a30*/  IMAD.IADD R4, R3, 0x1, R5 ;  /* 0x0000000103047824 */ /* 0x000fca00078e0205 */
[----:B------:R-:W3:Y:S01]  /*12a40*/  LDC.64 R12, c[0x0][0x3c0] ;  /* 0x0000f000ff0c7b82 */ /* 0x000ee20000000a00 */
[----:B0-----:R-:W-:Y:S01]  /*12a50*/  SHF.R.S32.HI R3, RZ, 0x1f, R16 ;  /* 0x0000001fff037819 */ /* 0x001fe20000011410 */
[----:B------:R-:W-:-:S04]  /*12a60*/  IMAD.WIDE.U32 R6, R16, UR9, RZ ;  /* 0x0000000910067c25 */ /* 0x000fc8000f8e00ff */
[----:B------:R-:W-:Y:S01]  /*12a70*/  IMAD R3, R3, UR9, RZ ;  /* 0x0000000903037c24 */ /* 0x000fe2000f8e02ff */
[----:B--2---:R-:W-:Y:S01]  /*12a80*/  SHF.R.S32.HI R19, RZ, 0x1f, R11 ;  /* 0x0000001fff137819 */ /* 0x004fe2000001140b */
[-C--:B------:R-:W-:Y:S02]  /*12a90*/  IMAD R4, R4, R11.reuse, RZ ;  /* 0x0000000b04047224 */ /* 0x080fe400078e02ff */
[----:B------:R-:W-:-:S04]  /*12aa0*/  IMAD.WIDE.U32 R8, R2, R11, RZ ;  /* 0x0000000b02087225 */ /* 0x000fc800078e00ff */
[----:B------:R-:W-:Y:S01]  /*12ab0*/  IMAD R5, R19, R2, R4 ;  /* 0x0000000213057224 */ /* 0x000fe200078e0204 */
[----:B-1----:R-:W-:Y:S01]  /*12ac0*/  LEA R4, P0, R6, UR4, 0x2 ;  /* 0x0000000406047c11 */ /* 0x002fe2000f8010ff */
[----:B------:R-:W-:Y:S01]  /*12ad0*/  IMAD.IADD R3, R7, 0x1, R3 ;  /* 0x0000000107037824 */ /* 0x000fe200078e0203 */
[----:B---3--:R-:W-:Y:S01]  /*12ae0*/  LEA R2, P1, R8, R12, 0x2 ;  /* 0x0000000c08027211 */ /* 0x008fe200078210ff */
[----:B------:R-:W-:-:S03]  /*12af0*/  IMAD.IADD R7, R9, 0x1, R5 ;  /* 0x0000000109077824 */ /* 0x000fc600078e0205 */
[----:B------:R-:W-:Y:S01]  /*12b00*/  LEA.HI.X R5, R6, UR5, R3, 0x2, P0 ;  /* 0x0000000506057c11 */ /* 0x000fe200080f1403 */
[----:B------:R-:W-:Y:S05]  /*12b10*/  WARPSYNC.ALL ;  /* 0x0000000000007948 */ /* 0x000fea0003800000 */
[----:B------:R-:W-:Y:S01]  /*12b20*/  LEA.HI.X R3, R8, R13, R7, 0x2, P1 ;  /* 0x0000000d08037211 */ /* 0x000fe200008f1407 */
[----:B------:R-:W-:Y:S01]  /*12b30*/  IMAD R7, R11, R14, RZ ;  /* 0x0000000e0b077224 */ /* 0x000fe200078e02ff */
[----:B------:R-:W-:Y:S01]  /*12b40*/  ISETP.NE.AND P0, PT, R17, 0x1, PT ;  /* 0x000000011100780c */ /* 0x000fe20003f05270 */
[----:B------:R-:W-:Y:S06]  /*12b50*/  BAR.SYNC.DEFER_BLOCKING 0x0 ;  /* 0x0000000000007b1d */ /* 0x000fec0000010000 */
[----:B------:R-:W-:Y:S01]  /*12b60*/  BSSY.RECONVERGENT B0, `(.L_x_1181) ;  /* 0x00002f1000007945 */ /* 0x000fe20003800200 */
[----:B------:R0:W1:Y:S05]  /*12b70*/  LDS R6, [R15+0x90c0] ;  /* 0x0090c0000f067984 */ /* 0x00006a0000000800 */
[----:B0-----:R-:W-:Y:S05]  /*12b80*/  @!P0 BRA `(.L_x_1182) ;  /* 0x0000001400948947 */ /* 0x001fea0003800000 */
[----:B------:R-:W-:Y:S01]  /*12b90*/  ISETP.GE.AND P0, PT, R0, R7, PT ;  /* 0x000000070000720c */ /* 0x000fe20003f06270 */
[----:B------:R-:W0:Y:S01]  /*12ba0*/  LDCU UR10, c[0x0][0x3a0] ;  /* 0x00007400ff0a77ac */ /* 0x000e220008000800 */
[----:B------:R-:W2:Y:S01]  /*12bb0*/  LDCU UR8, c[0x0][0x3a0] ;  /* 0x00007400ff0877ac */ /* 0x000ea20008000800 */
[----:B------:R-:W3:Y:S10]  /*12bc0*/  LDCU UR11, c[0x0][0x39c] ;  /* 0x00007380ff0b77ac */ /* 0x000ef40008000800 */
[----:B------:R-:W-:Y:S05]  /*12bd0*/  @P0 BRA `(.L_x_1183) ;  /* 0x0000002c00a40947 */ /* 0x000fea0003800000 */
[----:B------:R-:W-:Y:S01]  /*12be0*/  LOP3.LUT R8, RZ, R0, RZ, 0x33, !PT ;  /* 0x00000000ff087212 */ /* 0x000fe200078e33ff */
[----:B------:R-:W-:Y:S04]  /*12bf0*/  BSSY.RECONVERGENT B1, `(.L_x_1184) ;  /* 0x000005d000017945 */ /* 0x000fe80003800200 */
[----:B------:R-:W-:-:S05]  /*12c00*/  IMAD.IADD R9, R7, 0x1, R8 ;  /* 0x0000000107097824 */ /* 0x000fca00078e0208 */
[----:B------:R-:W-:-:S04]  /*12c10*/  LOP3.LUT R8, R9, 0xc00, RZ, 0xc0, !PT ;  /* 0x00000c0009087812 */ /* 0x000fc800078ec0ff */
[----:B------:R-:W-:Y:S01]  /*12c20*/  ISETP.NE.AND P0, PT, R8, 0xc00, PT ;  /* 0x00000c000800780c */ /* 0x000fe20003f05270 */
[----:B-1----:R-:W-:-:S12]  /*12c30*/  IMAD R8, R6, 0x4, R15 ;  /* 0x0000000406087824 */ /* 0x002fd800078e020f */
[----:B------:R-:W-:Y:S05]  /*12c40*/  @!P0 BRA `(.L_x_1185) ;  /* 0x00000004005c8947 */ /* 0x000fea0003800000 */
[-C--:B------:R-:W-:Y:S01]  /*12c50*/  IMAD R19, R19, R14.reuse, RZ ;  /* 0x0000000e13137224 */ /* 0x080fe200078e02ff */
[----:B------:R-:W-:Y:S01]  /*12c60*/  SHF.L.U64.HI R21, R0, 0x2, RZ ;  /* 0x0000000200157819 */ /* 0x000fe200000102ff */
[----:B------:R-:W-:-:S04]  /*12c70*/  IMAD.WIDE.U32 R14, R11, R14, RZ ;  /* 0x0000000e0b0e7225 */ /* 0x000fc800078e00ff */
[----:B------:R-:W-:-:S04]  /*12c80*/  IMAD R19, R18, R11, R19 ;  /* 0x0000000b12137224 */ /* 0x000fc800078e0213 */
[----:B------:R-:W-:Y:S02]  /*12c90*/  IMAD.IADD R11, R15, 0x1, R19 ;  /* 0x000000010f0b7824 */ /* 0x000fe400078e0213 */
[----:B------:R-:W-:-:S04]  /*12ca0*/  IMAD.WIDE.U32 R14, R14, UR9, RZ ;  /* 0x000000090e0e7c25 */ /* 0x000fc8000f8e00ff */
[----:B------:R-:W-:Y:S02]  /*12cb0*/  IMAD.SHL.U32 R19, R0, 0x4, RZ ;  /* 0x0000000400137824 */ /* 0x000fe400078e00ff */
[----:B------:R-:W-:Y:S01]  /*12cc0*/  IMAD R23, R11, UR9, RZ ;  /* 0x000000090b177c24 */ /* 0x000fe2000f8e02ff */
[----:B------:R-:W-:Y:S02]  /*12cd0*/  LEA.HI R11, R9, 0x1, RZ, 0x16 ;  /* 0x00000001090b7811 */ /* 0x000fe400078fb0ff */
[----:B------:R-:W-:Y:S01]  /*12ce0*/  LEA R19, P0, R14, R19, 0x2 ;  /* 0x000000130e137211 */ /* 0x000fe200078010ff */
[----:B------:R-:W-:Y:S02]  /*12cf0*/  IMAD.IADD R23, R15, 0x1, R23 ;  /* 0x000000010f177824 */ /* 0x000fe400078e0217 */
[----:B------:R-:W-:Y:S01]  /*12d00*/  IMAD.SHL.U32 R15, R11, 0x400, RZ ;  /* 0x000004000b0f7824 */ /* 0x000fe200078e00ff */
[----:B------:R-:W-:Y:S02]  /*12d10*/  IADD3 R16, P1, PT, R19, R12, RZ ;  /* 0x0000000c13107210 */ /* 0x000fe40007f3e0ff */
[----:B------:R-:W-:-:S02]  /*12d20*/  LOP3.LUT R11, R11, 0x3, RZ, 0xc0, !PT ;  /* 0x000000030b0b7812 */ /* 0x000fc400078ec0ff */
[----:B------:R-:W-:Y:S01]  /*12d30*/  LEA.HI.X R12, R14, R21, R23, 0x2, P0 ;  /* 0x000000150e0c7211 */ /* 0x000fe200000f1417 */
[C---:B------:R-:W-:Y:S01]  /*12d40*/  IMAD R14, R0.reuse, R17, RZ ;  /* 0x00000011000e7224 */ /* 0x040fe200078e02ff */
[----:B------:R-:W-:Y:S01]  /*12d50*/  LOP3.LUT R0, R0, 0xc00, R15, 0xf8, !PT ;  /* 0x00000c0000007812 */ /* 0x000fe200078ef80f */
[----:B------:R-:W-:Y:S02]  /*12d60*/  IMAD.MOV R11, RZ, RZ, -R11 ;  /* 0x000000ffff0b7224 */ /* 0x000fe400078e0a0b */
[----:B------:R-:W-:-:S07]  /*12d70*/  IMAD.X R19, R12, 0x1, R13, P1 ;  /* 0x000000010c137824 */ /* 0x000fce00008e060d */
.L_x_1190:
[----:B------:R-:W-:-:S05]  /*12d80*/  IMAD.WIDE R12, R14, 0x4, R4 ;  /* 0x000000040e0c7825 */ /* 0x000fca00078e0204 */
[----:B------:R1:W4:Y:S01]  /*12d90*/  LDG.E R18, desc[UR12][R12.64] ;  /* 0x0000000c0c127981 */ /* 0x000322000c1e1900 */
[----:B------:R-:W-:Y:S01]  /*12da0*/  VIADD R11, R11, 0x1 ;  /* 0x000000010b0b7836 */ /* 0x000fe20000000000 */
[----:B------:R-:W-:Y:S01]  /*12db0*/  BSSY.RECONVERGENT B2, `(.L_x_1186) ;  /* 0x000003b000027945 */ /* 0x000fe20003800200 */
[----:B-1----:R-:W-:Y:S02]  /*12dc0*/  IMAD.MOV.U32 R12, RZ, RZ, R16 ;  /* 0x000000ffff0c7224 */ /* 0x002fe400078e0010 */
[----:B------:R-:W-:Y:S01]  /*12dd0*/  IMAD.MOV.U32 R13, RZ, RZ, R19 ;  /* 0x000000ffff0d7224 */ /* 0x000fe200078e0013 */
[C---:B----4-:R-:W-:Y:S02]  /*12de0*/  ISETP.GE.AND P0, PT, R18.reuse, RZ, PT ;  /* 0x000000ff1200720c */ /* 0x050fe40003f06270 */
[----:B------:R-:W-:-:S04]  /*12df0*/  LOP3.LUT R15, R18, 0x7ffffc00, RZ, 0xc, !PT ;  /* 0x7ffffc00120f7812 */ /* 0x000fc800078e0cff */
[----:B------:R-:W-:Y:S02]  /*12e00*/  SEL R15, R18, R15, !P0 ;  /* 0x0000000f120f7207 */ /* 0x000fe40004000000 */
[----:B------:R-:W-:Y:S02]  /*12e10*/  ISETP.NE.AND P0, PT, R11, RZ, PT ;  /* 0x000000ff0b00720c */ /* 0x000fe40003f05270 */
[----:B------:R-:W-:-:S04]  /*12e20*/  LOP3.LUT R15, R15, R10, RZ, 0x3c, !PT ;  /* 0x0000000a0f0f7212 */ /* 0x000fc800078e3cff */
        /* <DEDUP_REMOVED lines=9> */
[----:B------:R-:W4:Y:S01]  /*12ec0*/  LDG.E R16, desc[UR12][R12.64] ;  /* 0x0000000c0c107981 */ /* 0x000f22000c1e1900 */
[----:B------:R-:W1:Y:S01]  /*12ed0*/  S2UR UR6, SR_CgaCtaId ;  /* 0x00000000000679c3 */ /* 0x000e620000008800 */
[----:B------:R-:W-:Y:S01]  /*12ee0*/  VOTEU.ANY UR7, UPT, PT ;  /* 0x0000000000077886 */ /* 0x000fe200038e0100 */
[----:B------:R-:W-:Y:S01]  /*12ef0*/  UMOV UR4, 0x400 ;  /* 0x0000040000047882 */ /* 0x000fe20000000000 */
[----:B------:R-:W5:Y:S01]  /*12f00*/  S2R R15, SR_LANEID ;  /* 0x00000000000f7919 */ /* 0x000f620000000000 */
[----:B------:R-:W5:Y:S01]  /*12f10*/  FLO.U32 R18, UR7 ;  /* 0x0000000700127d00 */ /* 0x000f6200080e0000 */
[----:B------:R-:W-:Y:S01]  /*12f20*/  UIADD3 UR5, UPT, UPT, UR4, 0x90cc, URZ ;  /* 0x000090cc04057890 */ /* 0x000fe2000fffe0ff */
[----:B------:R-:W0:Y:S01]  /*12f30*/  S2R R19, SR_LTMASK ;  /* 0x0000000000137919 */ /* 0x000e220000003900 */
[----:B------:R-:W-:Y:S01]  /*12f40*/  UIADD3 UR4, UPT, UPT, UR4, 0x90d0, URZ ;  /* 0x000090d004047890 */ /* 0x000fe2000fffe0ff */
[----:B------:R-:W2:Y:S01]  /*12f50*/  POPC R17, UR7 ;  /* 0x0000000700117d09 */ /* 0x000ea20008000000 */
[----:B-1----:R-:W-:-:S02]  /*12f60*/  ULEA UR5, UR6, UR5, 0x18 ;  /* 0x0000000506057291 */ /* 0x002fc4000f8ec0ff */
[----:B------:R-:W-:Y:S01]  /*12f70*/  ULEA UR4, UR6, UR4, 0x18 ;  /* 0x0000000406047291 */ /* 0x000fe2000f8ec0ff */
[----:B-----5:R-:W-:Y:S02]  /*12f80*/  ISETP.EQ.U32.AND P1, PT, R18, R15, PT ;  /* 0x0000000f1200720c */ /* 0x020fe40003f22070 */
[----:B0-----:R-:W-:-:S04]  /*12f90*/  LOP3.LUT R19, R19, UR7, RZ, 0xc0, !PT ;  /* 0x0000000713137c12 */ /* 0x001fc8000f8ec0ff */
[----:B------:R-:W0:Y:S07]  /*12fa0*/  POPC R20, R19 ;  /* 0x0000001300147309 */ /* 0x000e2e0000000000 */
[----:B--2---:R-:W1:Y:S04]  /*12fb0*/  @P1 ATOMS.ADD R17, [UR5], R17 ;  /* 0x00000011ff11198c */ /* 0x004e680008000005 */
[----:B-1----:R-:W0:Y:S02]  /*12fc0*/  SHFL.IDX PT, R15, R17, R18, 0x1f ;  /* 0x00001f12110f7589 */ /* 0x002e2400000e0000 */
[----:B0-----:R-:W-:-:S05]  /*12fd0*/  IMAD.IADD R15, R15, 0x1, R20 ;  /* 0x000000010f0f7824 */ /* 0x001fca00078e0214 */
[----:B------:R-:W-:-:S05]  /*12fe0*/  LEA R15, R15, UR4, 0x2 ;  /* 0x000000040f0f7c11 */ /* 0x000fca000f8e10ff */
[----:B----4-:R1:W-:Y:S02]  /*12ff0*/  STS [R15], R16 ;  /* 0x000000100f007388 */ /* 0x0103e40000000800 */
.L_x_1189:
[----:B0-23--:R-:W-:Y:S05]  /*13000*/  BSYNC.RECONVERGENT B3 ;  /* 0x0000000000037941 */ /* 0x00dfea0003800200 */
.L_x_1188:
[----:B------:R-:W-:Y:S05]  /*13010*/  @P2 BRA `(.L_x_1187) ;  /* 0x0000000000502947 */ /* 0x000fea0003800000 */
[----:B-1----:R-:W0:Y:S01]  /*13020*/  S2R R15, SR_LANEID ;  /* 0x00000000000f7919 */ /* 0x002e220000000000 */
        /* <DEDUP_REMOVED lines=11> */
[----:B------:R-:W-:Y:S05]  /*130e0*/  @P1 BRA `(.L_x_1187) ;  /* 0x00000000001c1947 */ /* 0x000fea0003800000 */
[----:B------:R-:W2:Y:S01]  /*130f0*/  LDG.E R16, desc[UR12][R12.64] ;  /* 0x0000000c0c107981 */ /* 0x000ea2000c1e1900 */
[----:B------:R-:W0:Y:S01]  /*13100*/  S2UR UR5, SR_CgaCtaId ;  /* 0x00000000000579c3 */ /* 0x000e220000008800 */
[----:B------:R-:W-:Y:S02]  /*13110*/  UMOV UR4, 0x400 ;  /* 0x0000040000047882 */ /* 0x000fe40000000000 */
[----:B------:R-:W-:-:S04]  /*13120*/  UIADD3 UR4, UPT, UPT, UR4, 0x90d0, URZ ;  /* 0x000090d004047890 */ /* 0x000fc8000fffe0ff */
[----:B0-----:R-:W-:-:S06]  /*13130*/  ULEA UR4, UR5, UR4, 0x18 ;  /* 0x0000000405047291 */ /* 0x001fcc000f8ec0ff */
[----:B------:R-:W-:-:S05]  /*13140*/  LEA R15, R15, UR4, 0x2 ;  /* 0x000000040f0f7c11 */ /* 0x000fca000f8e10ff */
[----:B--2---:R4:W-:Y:S02]  /*13150*/  STS [R15], R16 ;  /* 0x000000100f007388 */ /* 0x0049e40000000800 */
.L_x_1187:
[----:B0-23--:R-:W-:Y:S05]  /*13160*/  BSYNC.RECONVERGENT B2 ;  /* 0x0000000000027941 */ /* 0x00dfea0003800200 */
.L_x_1186:
[----:B-1--4-:R-:W-:Y:S01]  /*13170*/  IADD3 R16, P1, PT, R12, 0x1000, RZ ;  /* 0x000010000c107810 */ /* 0x012fe20007f3e0ff */
[----:B------:R-:W-:-:S04]  /*13180*/  IMAD.U32 R17, RZ, RZ, UR11 ;  /* 0x0000000bff117e24 */ /* 0x000fc8000f8e00ff */
[----:B------:R-:W-:Y:S02]  /*13190*/  IMAD.X R19, RZ, RZ, R13, P1 ;  /* 0x000000ffff137224 */ /* 0x000fe400008e060d */
[----:B------:R-:W-:Y:S01]  /*131a0*/  IMAD R14, R17, 0x400, R14 ;  /* 0x00000400110e7824 */ /* 0x000fe200078e020e */
[----:B------:R-:W-:Y:S06]  /*131b0*/  @P0 BRA `(.L_x_1190) ;  /* 0xfffffff800f00947 */ /* 0x000fec000383ffff */
.L_x_1185:
[----:B0-23--:R-:W-:Y:S05]  /*131c0*/  BSYNC.RECONVERGENT B1 ;  /* 0x0000000000017941 */ /* 0x00dfea0003800200 */
.L_x_1184:
[----:B------:R-:W-:-:S13]  /*131d0*/  ISETP.GE.U32.AND P0, PT, R9, 0xc00, PT ;  /* 0x00000c000900780c */ /* 0x000fda0003f06070 */
[----:B------:R-:W-:Y:S05]  /*131e0*/  @!P0 BRA `(.L_x_1183) ;  /* 0x0000002800208947 */ /* 0x000fea0003800000 */
[----:B------:R-:W0:Y:S01]  /*131f0*/  LDC R9, c[0x0][0x39c] ;  /* 0x0000e700ff097b82 */ /* 0x000e220000000800 */
        /* <DEDUP_REMOVED lines=8> */
.L_x_1208:
[----:B-1----:R-:W-:-:S06]  /*13280*/  IMAD.WIDE R18, R16, 0x4, R4 ;  /* 0x0000000410127825 */ /* 0x002fcc00078e0204 */
[----:B--2---:R-:W2:Y:S01]  /*13290*/  LDG.E R18, desc[UR12][R18.64] ;  /* 0x0000000c12127981 */ /* 0x004ea2000c1e1900 */
        /* <DEDUP_REMOVED lines=35> */
.L_x_1195:
[----:B------:R-:W-:Y:S05]  /*134d0*/  BSYNC.RECONVERGENT B3 ;  /* 0x0000000000037941 */ /* 0x000fea0003800200 */
.L_x_1194:
        /* <DEDUP_REMOVED lines=13> */
[----:B------:R-:W-:Y:S05]  /*135b0*/  @P0 BRA `(.L_x_1193) ;  /* 0x00000000001c0947 */ /* 0x000fea0003800000 */
[----:B------:R-:W2:Y:S01]  /*135c0*/  LDG.E R18, desc[UR12][R12.64] ;  /* 0x0000000c0c127981 */ /* 0x000ea2000c1e1900 */
[----:B------:R-:W1:Y:S01]  /*135d0*/  S2UR UR5, SR_CgaCtaId ;  /* 0x00000000000579c3 */ /* 0x000e620000008800 */
[----:B------:R-:W-:Y:S02]  /*135e0*/  UMOV UR4, 0x400 ;  /* 0x0000040000047882 */ /* 0x000fe40000000000 */
[----:B------:R-:W-:-:S04]  /*135f0*/  UIADD3 UR4, UPT, UPT, UR4, 0x90d0, URZ ;  /* 0x000090d004047890 */ /* 0x000fc8000fffe0ff */
[----:B-1----:R-:W-:-:S06]  /*13600*/  ULEA UR4, UR5, UR4, 0x18 ;  /* 0x0000000405047291 */ /* 0x002fcc000f8ec0ff */
[----:B------:R-:W-:-:S05]  /*13610*/  LEA R17, R17, UR4, 0x2 ;  /* 0x0000000411117c11 */ /* 0x000fca000f8e10ff */
[----:B--2---:R2:W-:Y:S02]  /*13620*/  STS [R17], R18 ;  /* 0x0000001211007388 */ /* 0x0045e40000000800 */
.L_x_1193:
[----:B------:R-:W-:Y:S05]  /*13630*/  BSYNC.RECONVERGENT B2 ;  /* 0x0000000000027941 */ /* 0x000fea0003800200 */
.L_x_1192:
[----:B-12---:R-:W-:-:S06]  /*13640*/  IMAD.WIDE R18, R15, 0x4, R4 ;  /* 0x000000040f127825 */ /* 0x006fcc00078e0204 */
[----:B------:R-:W2:Y:S01]  /*13650*/  LDG.E R18, desc[UR12][R18.64] ;  /* 0x0000000c12127981 */ /* 0x000ea2000c1e1900 */
        /* <DEDUP_REMOVED lines=34> */
.L_x_1199:
[----:B------:R-:W-:Y:S05]  /*13880*/  BSYNC.RECONVERGENT B3 ;  /* 0x0000000000037941 */ /* 0x000fea0003800200 */
.L_x_1198:
        /* <DEDUP_REMOVED lines=21> */
.L_x_1197:
[----:B------:R-:W-:Y:S05]  /*139e0*/  BSYNC.RECONVERGENT B2 ;  /* 0x0000000000027941 */ /* 0x000fea0003800200 */
.L_x_1196:
        /* <DEDUP_REMOVED lines=36> */
.L_x_1203:
[----:B------:R-:W-:Y:S05]  /*13c30*/  BSYNC.RECONVERGENT B3 ;  /* 0x0000000000037941 */ /* 0x000fea0003800200 */
.L_x_1202:
        /* <DEDUP_REMOVED lines=21> */
.L_x_1201:
[----:B------:R-:W-:Y:S05]  /*13d90*/  BSYNC.RECONVERGENT B2 ;  /* 0x0000000000027941 */ /* 0x000fea0003800200 */
.L_x_1200:
        /* <DEDUP_REMOVED lines=36> */
.L_x_1207:
[----:B------:R-:W-:Y:S05]  /*13fe0*/  BSYNC.RECONVERGENT B3 ;  /* 0x0000000000037941 */ /* 0x000fea0003800200 */
.L_x_1206:
        /* <DEDUP_REMOVED lines=21> */
.L_x_1205:
[----:B------:R-:W-:Y:S05]  /*14140*/  BSYNC.RECONVERGENT B2 ;  /* 0x0000000000027941 */ /* 0x000fea0003800200 */
.L_x_1204:
[----:B------:R-:W-:Y:S02]  /*14150*/  VIADD R0, R0, 0x1000 ;  /* 0x0000100000007836 */ /* 0x000fe40000000000 */
[C---:B0-----:R-:W-:Y:S02]  /*14160*/  IMAD R11, R9.reuse, 0x1000, R11 ;  /* 0x00001000090b7824 */ /* 0x041fe400078e020b */
[C---:B------:R-:W-:Y:S01]  /*14170*/  IMAD R14, R9.reuse, 0x1000, R14 ;  /* 0x00001000090e7824 */ /* 0x040fe200078e020e */
[----:B------:R-:W-:Y:S01]  /*14180*/  ISETP.GE.AND P0, PT, R0, R7, PT ;  /* 0x000000070000720c */ /* 0x000fe20003f06270 */
[C---:B------:R-:W-:Y:S02]  /*14190*/  IMAD R15, R9.reuse, 0x1000, R15 ;  /* 0x00001000090f7824 */ /* 0x040fe400078e020f */
[----:B------:R-:W-:-:S10]  /*141a0*/  IMAD R16, R9, 0x1000, R16 ;  /* 0x0000100009107824 */ /* 0x000fd400078e0210 */
[----:B------:R-:W-:Y:S05]  /*141b0*/  @!P0 BRA `(.L_x_1208) ;  /* 0xfffffff000308947 */ /* 0x000fea000383ffff */
[----:B------:R-:W-:Y:S05]  /*141c0*/  BSYNC.RECONVERGENT B1 ;  /* 0x0000000000017941 */ /* 0x000fea0003800200 */
.L_x_1191:
[----:B------:R-:W-:Y:S05]  /*141d0*/  BRA `(.L_x_1183) ;  /* 0x0000001800247947 */ /* 0x000fea0003800000 */
.L_x_1182:
[----:B------:R-:W-:Y:S01]  /*141e0*/  LOP3.LUT R9, R4, 0xf, RZ, 0xc0, !PT ;  /* 0x0000000f04097812 */ /* 0x000fe200078ec0ff */
[----:B------:R-:W0:Y:S01]  /*141f0*/  LDCU UR8, c[0x0][0x3a0] ;  /* 0x00007400ff0877ac */ /* 0x000e220008000800 */
[----:B------:R-:W-:Y:S01]  /*14200*/  BSSY.RECONVERGENT B1, `(.L_x_1209) ;  /* 0x0000102000017945 */ /* 0x000fe20003800200 */
[----:B-1----:R-:W-:Y:S01]  /*14210*/  IMAD R11, R6, 0x4, R15 ;  /* 0x00000004060b7824 */ /* 0x002fe200078e020f */
        /* <DEDUP_REMOVED lines=12> */
[----:B0-----:R-:W-:Y:S05]  /*142e0*/  @!P0 BRA `(.L_x_1210) ;  /* 0x0000000c00cc8947 */ /* 0x001fea0003800000 */
[--C-:B------:R-:W-:Y:S02]  /*142f0*/  IMAD.MOV.U32 R16, RZ, RZ, R0.reuse ;  /* 0x000000ffff107224 */ /* 0x100fe400078e0000 */
[----:B------:R-:W-:Y:S02]  /*14300*/  IMAD.MOV.U32 R23, RZ, RZ, R0 ;  /* 0x000000ffff177224 */ /* 0x000fe400078e0000 */
[----:B------:R-:W-:-:S07]  /*14310*/  IMAD.WIDE R8, R19, 0x4, R4 ;  /* 0x0000000413087825 */ /* 0x000fce00078e0204 */
.L_x_1227:
[----:B0-----:R-:W-:-:S04]  /*14320*/  SHF.R.S64 R13, RZ, 0x1c, R23 ;  /* 0x0000001cff0d7819 */ /* 0x001fc80000001017 */
[----:B-1----:R-:W-:-:S04]  /*14330*/  IADD3 R12, P0, PT, R8, R13, RZ ;  /* 0x0000000d080c7210 */ /* 0x002fc80007f1e0ff */
[----:B------:R-:W-:-:S06]  /*14340*/  LEA.HI.X.SX32 R13, R23, R9, 0x4, P0 ;  /* 0x00000009170d7211 */ /* 0x000fcc00000f26ff */
[----:B------:R-:W2:Y:S01]  /*14350*/  LDG.E.128 R12, desc[UR12][R12.64] ;  /* 0x0000000c0c0c7981 */ /* 0x000ea2000c1e1d00 */
[----:B------:R-:W-:Y:S01]  /*14360*/  IMAD R25, R16, 0x4, R19 ;  /* 0x0000000410197824 */ /* 0x000fe200078e0213 */
[----:B------:R-:W-:Y:S01]  /*14370*/  BSSY.RECONVERGENT B2, `(.L_x_1211) ;  /* 0x000003b000027945 */ /* 0x000fe20003800200 */
[----:B------:R-:W-:Y:S01]  /*14380*/  IMAD.MOV.U32 R16, RZ, RZ, R2 ;  /* 0x000000ffff107224 */ /* 0x000fe200078e0002 */
[C---:B--2---:R-:W-:Y:S02]  /*14390*/  ISETP.GE.AND P0, PT, R12.reuse, RZ, PT ;  /* 0x000000ff0c00720c */ /* 0x044fe40003f06270 */
        /* <DEDUP_REMOVED lines=34> */
.L_x_1214:
[----:B------:R-:W-:Y:S05]  /*145c0*/  BSYNC.RECONVERGENT B3 ;  /* 0x0000000000037941 */ /* 0x000fea0003800200 */
.L_x_1213:
        /* <DEDUP_REMOVED lines=21> */
.L_x_1212:
[----:B------:R-:W-:Y:S05]  /*14720*/  BSYNC.RECONVERGENT B2 ;  /* 0x0000000000027941 */ /* 0x000fea0003800200 */
.L_x_1211:
[C---:B------:R-:W-:Y:S01]  /*14730*/  ISETP.GE.AND P0, PT, R13.reuse, RZ, PT ;  /* 0x000000ff0d00720c */ /* 0x040fe20003f06270 */
[----:B------:R-:W-:Y:S01]  /*14740*/  BSSY.RECONVERGENT B2, `(.L_x_1215) ;  /* 0x0000037000027945 */ /* 0x000fe20003800200 */
[----:B-1----:R-:W-:-:S04]  /*14750*/  LOP3.LUT R12, R13, 0x7ffffc00, RZ, 0xc, !PT ;  /* 0x7ffffc000d0c7812 */ /* 0x002fc800078e0cff */
[----:B0-----:R-:W-:-:S04]  /*14760*/  SEL R25, R13, R12, !P0 ;  /* 0x0000000c0d197207 */ /* 0x001fc80004000000 */
        /* <DEDUP_REMOVED lines=30> */
.L_x_1218:
[----:B------:R-:W-:Y:S05]  /*14950*/  BSYNC.RECONVERGENT B3 ;  /* 0x0000000000037941 */ /* 0x000fea0003800200 */
.L_x_1217:
        /* <DEDUP_REMOVED lines=21> */
.L_x_1216:
[----:B------:R-:W-:Y:S05]  /*14ab0*/  BSYNC.RECONVERGENT B2 ;  /* 0x0000000000027941 */ /* 0x000fea0003800200 */
.L_x_1215:
[C---:B------:R-:W-:Y:S01]  /*14ac0*/  ISETP.GE.AND P0, PT, R14.reuse, RZ, PT ;  /* 0x000000ff0e00720c */ /* 0x040fe20003f06270 */
[----:B------:R-:W-:Y:S01]  /*14ad0*/  BSSY.RECONVERGENT B2, `(.L_x_1219) ;  /* 0x0000037000027945 */ /* 0x000fe20003800200 */
[----:B01----:R-:W-:-:S04]  /*14ae0*/  LOP3.LUT R13, R14, 0x7ffffc00, RZ, 0xc, !PT ;  /* 0x7ffffc000e0d7812 */ /* 0x003fc800078e0cff */
        /* <DEDUP_REMOVED lines=31> */
.L_x_1222:
[----:B------:R-:W-:Y:S05]  /*14ce0*/  BSYNC.RECONVERGENT B3 ;  /* 0x0000000000037941 */ /* 0x000fea0003800200 */
.L_x_1221:
        /* <DEDUP_REMOVED lines=21> */
.L_x_1220:
[----:B------:R-:W-:Y:S05]  /*14e40*/  BSYNC.RECONVERGENT B2 ;  /* 0x0000000000027941 */ /* 0x000fea0003800200 */
.L_x_1219:
        /* <DEDUP_REMOVED lines=34> */
.L_x_1226:
[----:B------:R-:W-:Y:S05]  /*15070*/  BSYNC.RECONVERGENT B3 ;  /* 0x0000000000037941 */ /* 0x000fea0003800200 */
.L_x_1225:
        /* <DEDUP_REMOVED lines=21> */
.L_x_1224:
[----:B------:R-:W-:Y:S05]  /*151d0*/  BSYNC.RECONVERGENT B2 ;  /* 0x0000000000027941 */ /* 0x000fea0003800200 */
.L_x_1223:
[----:B------:R-:W-:-:S04]  /*151e0*/  VIADD R16, R23, 0x400 ;  /* 0x0000040017107836 */ /* 0x000fc80000000000 */
[----:B------:R-:W-:Y:S01]  /*151f0*/  IMAD.MOV.U32 R23, RZ, RZ, R16 ;  /* 0x000000ffff177224 */ /* 0x000fe200078e0010 */
[----:B------:R-:W-:-:S13]  /*15200*/  ISETP.GT.AND P0, PT, R21, R16, PT ;  /* 0x000000101500720c */ /* 0x000fda0003f04270 */
[----:B------:R-:W-:Y:S05]  /*15210*/  @P0 BRA `(.L_x_1227) ;  /* 0xfffffff000400947 */ /* 0x000fea000383ffff */
.L_x_1210:
[----:B------:R-:W-:Y:S05]  /*15220*/  BSYNC.RECONVERGENT B1 ;  /* 0x0000000000017941 */ /* 0x000fea0003800200 */
.L_x_1209:
[----:B------:R-:W-:Y:S01]  /*15230*/  ISETP.GE.U32.AND P0, PT, R0, R19, PT ;  /* 0x000000130000720c */ /* 0x000fe20003f06070 */
[----:B------:R-:W-:-:S12]  /*15240*/  BSSY.RECONVERGENT B1, `(.L_x_1228) ;  /* 0x0000043000017945 */ /* 0x000fd80003800200 */
[----:B------:R-:W-:Y:S05]  /*15250*/  @P0 BRA `(.L_x_1229) ;  /* 0x0000000400040947 */ /* 0x000fea0003800000 */
[C---:B------:R-:W-:Y:S01]  /*15260*/  IMAD.SHL.U32 R23, R0.reuse, 0x4, RZ ;  /* 0x0000000400177824 */ /* 0x040fe200078e00ff */
[----:B-1----:R-:W-:-:S04]  /*15270*/  SHF.L.U64.HI R17, R0, 0x2, RZ ;  /* 0x0000000200117819 */ /* 0x002fc800000102ff */
[----:B------:R-:W-:-:S05]  /*15280*/  IADD3 R8, P0, PT, R23, R4, RZ ;  /* 0x0000000417087210 */ /* 0x000fca0007f1e0ff */
[----:B------:R-:W-:-:S06]  /*15290*/  IMAD.X R9, R17, 0x1, R5, P0 ;  /* 0x0000000111097824 */ /* 0x000fcc00000e0605 */
[----:B------:R-:W2:Y:S02]  /*152a0*/  LDG.E R9, desc[UR12][R8.64] ;  /* 0x0000000c08097981 */ /* 0x000ea4000c1e1900 */
[C---:B--2---:R-:W-:Y:S02]  /*152b0*/  ISETP.GE.AND P0, PT, R9.reuse, RZ, PT ;  /* 0x000000ff0900720c */ /* 0x044fe40003f06270 */
[----:B0-----:R-:W-:-:S04]  /*152c0*/  LOP3.LUT R12, R9, 0x7ffffc00, RZ, 0xc, !PT ;  /* 0x7ffffc00090c7812 */ /* 0x001fc800078e0cff */
        /* <DEDUP_REMOVED lines=11> */
[----:B------:R-:W-:-:S05]  /*15380*/  IADD3 R8, P0, PT, R23, R2, RZ ;  /* 0x0000000217087210 */ /* 0x000fca0007f1e0ff */
[----:B------:R-:W-:-:S06]  /*15390*/  IMAD.X R9, R17, 0x1, R3, P0 ;  /* 0x0000000111097824 */ /* 0x000fcc00000e0603 */
        /* <DEDUP_REMOVED lines=12> */
[----:B------:R-:W1:Y:S11]  /*15460*/  S2R R14, SR_LTMASK ;  /* 0x00000000000e7919 */ /* 0x000e760000003900 */
[----:B----4-:R-:W0:Y:S01]  /*15470*/  @P0 ATOMS.ADD R12, [UR5], R12 ;  /* 0x0000000cff0c098c */ /* 0x010e220008000005 */
[----:B-1----:R-:W-:-:S03]  /*15480*/  LOP3.LUT R14, R14, UR7, RZ, 0xc0, !PT ;  /* 0x000000070e0e7c12 */ /* 0x002fc6000f8ec0ff */
[----:B0-----:R-:W0:Y:S01]  /*15490*/  SHFL.IDX PT, R8, R12, R13, 0x1f ;  /* 0x00001f0d0c087589 */ /* 0x001e2200000e0000 */
[----:B------:R-:W0:Y:S02]  /*154a0*/  POPC R15, R14 ;  /* 0x0000000e000f7309 */ /* 0x000e240000000000 */
[----:B0-----:R-:W-:-:S05]  /*154b0*/  IMAD.IADD R8, R8, 0x1, R15 ;  /* 0x0000000108087824 */ /* 0x001fca00078e020f */
[----:B------:R-:W-:-:S05]  /*154c0*/  LEA R8, R8, UR4, 0x2 ;  /* 0x0000000408087c11 */ /* 0x000fca000f8e10ff */
[----:B--2---:R0:W-:Y:S02]  /*154d0*/  STS [R8], R9 ;  /* 0x0000000908007388 */ /* 0x0041e40000000800 */
.L_x_1231:
[----:B------:R-:W-:Y:S05]  /*154e0*/  BSYNC.RECONVERGENT B2 ;  /* 0x0000000000027941 */ /* 0x000fea0003800200 */
.L_x_1230:
[----:B------:R-:W-:Y:S05]  /*154f0*/  @P1 BRA `(.L_x_1229) ;  /* 0x00000000005c1947 */ /* 0x000fea0003800000 */
[----:B------:R-:W1:Y:S01]  /*15500*/  S2R R12, SR_LANEID ;  /* 0x00000000000c7919 */ /* 0x000e620000000000 */
[----:B------:R-:W-:Y:S02]  /*15510*/  VOTEU.ANY UR4, UPT, PT ;  /* 0x0000000000047886 */ /* 0x000fe400038e0100 */
[----:B0-----:R-:W1:Y:S01]  /*15520*/  FLO.U32 R9, UR4 ;  /* 0x0000000400097d00 */ /* 0x001e6200080e0000 */
[----:B------:R-:W0:Y:S01]  /*15530*/  S2R R13, SR_LTMASK ;  /* 0x00000000000d7919 */ /* 0x000e220000003900 */
[----:B------:R-:W2:Y:S01]  /*15540*/  POPC R8, UR4 ;  /* 0x0000000400087d09 */ /* 0x000ea20008000000 */
[----:B-1----:R-:W-:Y:S02]  /*15550*/  ISETP.EQ.U32.AND P0, PT, R9, R12, PT ;  /* 0x0000000c0900720c */ /* 0x002fe40003f02070 */
[----:B0-----:R-:W-:Y:S01]  /*15560*/  LOP3.LUT R13, R13, UR4, RZ, 0xc0, !PT ;  /* 0x000000040d0d7c12 */ /* 0x001fe2000f8ec0ff */
[----:B------:R-:W0:Y:S05]  /*15570*/  LDCU UR4, c[0x0][0x3a0] ;  /* 0x00007400ff0477ac */ /* 0x000e2a0008000800 */
[----:B------:R-:W1:Y:S05]  /*15580*/  POPC R13, R13 ;  /* 0x0000000d000d7309 */ /* 0x000e6a0000000000 */
[----:B--2---:R-:W2:Y:S04]  /*15590*/  @P0 ATOMS.ADD R8, [R11+0x10a0], R8 ;  /* 0x0010a0080b08038c */ /* 0x004ea80000000000 */
[----:B--2---:R-:W1:Y:S02]  /*155a0*/  SHFL.IDX PT, R12, R8, R9, 0x1f ;  /* 0x00001f09080c7589 */ /* 0x004e6400000e0000 */
[----:B-1----:R-:W-:-:S05]  /*155b0*/  IMAD.IADD R12, R12, 0x1, R13 ;  /* 0x000000010c0c7824 */ /* 0x002fca00078e020d */
[----:B0-----:R-:W-:-:S13]  /*155c0*/  ISETP.GE.AND P0, PT, R12, UR4, PT ;  /* 0x000000040c007c0c */ /* 0x001fda000bf06270 */
[----:B------:R-:W-:Y:S05]  /*155d0*/  @P0 BRA `(.L_x_1229) ;  /* 0x0000000000240947 */ /* 0x000fea0003800000 */
[----:B------:R-:W-:-:S05]  /*155e0*/  IADD3 R8, P0, PT, R23, R2, RZ ;  /* 0x0000000217087210 */ /* 0x000fca0007f1e0ff */
[----:B------:R-:W-:-:S06]  /*155f0*/  IMAD.X R9, R17, 0x1, R3, P0 ;  /* 0x0000000111097824 */ /* 0x000fcc00000e0603 */
[----:B------:R-:W2:Y:S01]  /*15600*/  LDG.E R9, desc[UR12][R8.64] ;  /* 0x0000000c08097981 */ /* 0x000ea2000c1e1900 */
[----:B------:R-:W0:Y:S01]  /*15610*/  S2UR UR5, SR_CgaCtaId ;  /* 0x00000000000579c3 */ /* 0x000e220000008800 */
[----:B------:R-:W-:Y:S02]  /*15620*/  UMOV UR4, 0x400 ;  /* 0x0000040000047882 */ /* 0x000fe40000000000 */
[----:B------:R-:W-:-:S04]  /*15630*/  UIADD3 UR4, UPT, UPT, UR4, 0x90d0, URZ ;  /* 0x000090d004047890 */ /* 0x000fc8000fffe0ff */
[----:B0-----:R-:W-:-:S06]  /*15640*/  ULEA UR4, UR5, UR4, 0x18 ;  /* 0x0000000405047291 */ /* 0x001fcc000f8ec0ff */
[----:B------:R-:W-:-:S05]  /*15650*/  LEA R12, R12, UR4, 0x2 ;  /* 0x000000040c0c7c11 */ /* 0x000fca000f8e10ff */
[----:B--2---:R2:W-:Y:S02]  /*15660*/  STS [R12], R9 ;  /* 0x000000090c007388 */ /* 0x0045e40000000800 */
.L_x_1229:
[----:B------:R-:W-:Y:S05]  /*15670*/  BSYNC.RECONVERGENT B1 ;  /* 0x0000000000017941 */ /* 0x000fea0003800200 */
.L_x_1228:
[----:B------:R-:W-:-:S04]  /*15680*/  IMAD.IADD R0, R0, 0x1, R19 ;  /* 0x0000000100007824 */ /* 0x000fc800078e0213 */
        /* <DEDUP_REMOVED lines=8> */
[----:B------:R-:W-:-:S04]  /*15710*/  LOP3.LUT R7, R7, R10, RZ, 0x3c, !PT ;  /* 0x0000000a07077212 */ /* 0x000fc800078e3cff */
[----:B------:R-:W-:-:S13]  /*15720*/  ISETP.GT.U32.AND P0, PT, R7, 0x3ff, PT ;  /* 0x000003ff0700780c */ /* 0x000fda0003f04070 */
[----:B------:R-:W-:Y:S05]  /*15730*/  @P0 BRA `(.L_x_1183) ;  /* 0x0000000000cc0947 */ /* 0x000fea0003800000 */
[----:B------:R-:W-:Y:S01]  /*15740*/  LOP3.LUT R0, RZ, R5, RZ, 0x33, !PT ;  /* 0x00000005ff007212 */ /* 0x000fe200078e33ff */
[----:B------:R-:W-:Y:S01]  /*15750*/  BSSY.RECONVERGENT B1, `(.L_x_1232) ;  /* 0x000001b000017945 */ /* 0x000fe20003800200 */
[----:B------:R-:W-:Y:S02]  /*15760*/  IMAD.WIDE R2, R21, 0x4, R2 ;  /* 0x0000000415027825 */ /* 0x000fe400078e0202 */
[----:B------:R-:W-:-:S04]  /*15770*/  SHF.R.S32.HI R0, RZ, 0x1f, R0 ;  /* 0x0000001fff007819 */ /* 0x000fc80000011400 */
[----:B------:R-:W-:-:S04]  /*15780*/  LOP3.LUT R5, R5, 0x3ff, R0, 0x48, !PT ;  /* 0x000003ff05057812 */ /* 0x000fc800078e4800 */
[CC--:B------:R-:W-:Y:S02]  /*15790*/  ISETP.GE.U32.AND P0, PT, R5.reuse, R6.reuse, PT ;  /* 0x000000060500720c */ /* 0x0c0fe40003f06070 */
[----:B------:R-:W-:-:S11]  /*157a0*/  ISETP.NE.AND P1, PT, R5, R6, PT ;  /* 0x000000060500720c */ /* 0x000fd60003f25270 */
[----:B------:R-:W-:Y:S05]  /*157b0*/  @P0 BRA `(.L_x_1233) ;  /* 0x0000000000500947 */ /* 0x000fea0003800000 */
[----:B------:R-:W3:Y:S01]  /*157c0*/  LDG.E R4, desc[UR12][R2.64] ;  /* 0x0000000c02047981 */ /* 0x000ee2000c1e1900 */
[----:B------:R-:W4:Y:S01]  /*157d0*/  S2UR UR6, SR_CgaCtaId ;  /* 0x00000000000679c3 */ /* 0x000f220000008800 */
[----:B------:R-:W-:Y:S01]  /*157e0*/  VOTEU.ANY UR7, UPT, PT ;  /* 0x0000000000077886 */ /* 0x000fe200038e0100 */
[----:B------:R-:W-:Y:S01]  /*157f0*/  UMOV UR4, 0x400 ;  /* 0x0000040000047882 */ /* 0x000fe20000000000 */
[----:B------:R-:W5:Y:S01]  /*15800*/  S2R R0, SR_LANEID ;  /* 0x0000000000007919 */ /* 0x000f620000000000 */
[----:B------:R-:W5:Y:S01]  /*15810*/  FLO.U32 R7, UR7 ;  /* 0x0000000700077d00 */ /* 0x000f6200080e0000 */
[----:B------:R-:W-:Y:S01]  /*15820*/  UIADD3 UR5, UPT, UPT, UR4, 0x90cc, URZ ;  /* 0x000090cc04057890 */ /* 0x000fe2000fffe0ff */
[----:B0-----:R-:W0:Y:S01]  /*15830*/  S2R R8, SR_LTMASK ;  /* 0x0000000000087919 */ /* 0x001e220000003900 */
[----:B------:R-:W-:Y:S01]  /*15840*/  UIADD3 UR4, UPT, UPT, UR4, 0x90d0, URZ ;  /* 0x000090d004047890 */ /* 0x000fe2000fffe0ff */
[----:B------:R-:W1:Y:S01]  /*15850*/  POPC R6, UR7 ;  /* 0x0000000700067d09 */ /* 0x000e620008000000 */
[----:B----4-:R-:W-:-:S02]  /*15860*/  ULEA UR5, UR6, UR5, 0x18 ;  /* 0x0000000506057291 */ /* 0x010fc4000f8ec0ff */
[----:B------:R-:W-:Y:S01]  /*15870*/  ULEA UR4, UR6, UR4, 0x18 ;  /* 0x0000000406047291 */ /* 0x000fe2000f8ec0ff */
[----:B-----5:R-:W-:Y:S02]  /*15880*/  ISETP.EQ.U32.AND P0, PT, R7, R0, PT ;  /* 0x000000000700720c */ /* 0x020fe40003f02070 */
[----:B0-----:R-:W-:-:S04]  /*15890*/  LOP3.LUT R8, R8, UR7, RZ, 0xc0, !PT ;  /* 0x0000000708087c12 */ /* 0x001fc8000f8ec0ff */
[----:B------:R-:W0:Y:S07]  /*158a0*/  POPC R5, R8 ;  /* 0x0000000800057309 */ /* 0x000e2e0000000000 */
[----:B-1----:R-:W1:Y:S04]  /*158b0*/  @P0 ATOMS.ADD R6, [UR5], R6 ;  /* 0x00000006ff06098c */ /* 0x002e680008000005 */
[----:B-1----:R-:W0:Y:S02]  /*158c0*/  SHFL.IDX PT, R0, R6, R7, 0x1f ;  /* 0x00001f0706007589 */ /* 0x002e2400000e0000 */
[----:B0-----:R-:W-:-:S05]  /*158d0*/  IMAD.IADD R0, R0, 0x1, R5 ;  /* 0x0000000100007824 */ /* 0x001fca00078e0205 */
[----:B------:R-:W-:-:S05]  /*158e0*/  LEA R5, R0, UR4, 0x2 ;  /* 0x0000000400057c11 */ /* 0x000fca000f8e10ff */
[----:B---3--:R3:W-:Y:S02]  /*158f0*/  STS [R5], R4 ;  /* 0x0000000405007388 */ /* 0x0087e40000000800 */
.L_x_1233:
[----:B------:R-:W-:Y:S05]  /*15900*/  BSYNC.RECONVERGENT B1 ;  /* 0x0000000000017941 */ /* 0x000fea0003800200 */
.L_x_1232:
[----:B------:R-:W-:Y:S05]  /*15910*/  @P1 BRA `(.L_x_1183) ;  /* 0x0000000000541947 */ /* 0x000fea0003800000 */
[----:B------:R-:W4:Y:S01]  /*15920*/  S2R R0, SR_LANEID ;  /* 0x0000000000007919 */ /* 0x000f220000000000 */
[----:B------:R-:W-:Y:S02]  /*15930*/  VOTEU.ANY UR4, UPT, PT ;  /* 0x0000000000047886 */ /* 0x000fe400038e0100 */
[----:B---3--:R-:W4:Y:S01]  /*15940*/  FLO.U32 R5, UR4 ;  /* 0x0000000400057d00 */ /* 0x008f2200080e0000 */
[----:B------:R-:W3:Y:S01]  /*15950*/  S2R R6, SR_LTMASK ;  /* 0x0000000000067919 */ /* 0x000ee20000003900 */
[----:B------:R-:W5:Y:S01]  /*15960*/  POPC R4, UR4 ;  /* 0x0000000400047d09 */ /* 0x000f620008000000 */
[----:B----4-:R-:W-:Y:S02]  /*15970*/  ISETP.EQ.U32.AND P0, PT, R5, R0, PT ;  /* 0x000000000500720c */ /* 0x010fe40003f02070 */
[----:B---3--:R-:W-:Y:S01]  /*15980*/  LOP3.LUT R6, R6, UR4, RZ, 0xc0, !PT ;  /* 0x0000000406067c12 */ /* 0x008fe2000f8ec0ff */
[----:B------:R-:W3:Y:S03]  /*15990*/  LDCU UR4, c[0x0][0x3a0] ;  /* 0x00007400ff0477ac */ /* 0x000ee60008000800 */
[----:B------:R-:W4:Y:S07]  /*159a0*/  POPC R7, R6 ;  /* 0x0000000600077309 */ /* 0x000f2e0000000000 */
[----:B-----5:R-:W5:Y:S04]  /*159b0*/  @P0 ATOMS.ADD R4, [R11+0x10a0], R4 ;  /* 0x0010a0040b04038c */ /* 0x020f680000000000 */
[----:B-----5:R-:W4:Y:S02]  /*159c0*/  SHFL.IDX PT, R0, R4, R5, 0x1f ;  /* 0x00001f0504007589 */ /* 0x020f2400000e0000 */
[----:B----4-:R-:W-:-:S05]  /*159d0*/  IMAD.IADD R0, R0, 0x1, R7 ;  /* 0x0000000100007824 */ /* 0x010fca00078e0207 */
[----:B---3--:R-:W-:-:S13]  /*159e0*/  ISETP.GE.AND P0, PT, R0, UR4, PT ;  /* 0x0000000400007c0c */ /* 0x008fda000bf06270 */
[----:B------:R-:W-:Y:S05]  /*159f0*/  @P0 BRA `(.L_x_1183) ;  /* 0x00000000001c0947 */ /* 0x000fea0003800000 */
[----:B------:R-:W3:Y:S01]  /*15a00*/  LDG.E R3, desc[UR12][R2.64] ;  /* 0x0000000c02037981 */ /* 0x000ee2000c1e1900 */
[----:B------:R-:W4:Y:S01]  /*15a10*/  S2UR UR5, SR_CgaCtaId ;  /* 0x00000000000579c3 */ /* 0x000f220000008800 */
[----:B------:R-:W-:Y:S02]  /*15a20*/  UMOV UR4, 0x400 ;  /* 0x0000040000047882 */ /* 0x000fe40000000000 */
[----:B------:R-:W-:-:S04]  /*15a30*/  UIADD3 UR4, UPT, UPT, UR4, 0x90d0, URZ ;  /* 0x000090d004047890 */ /* 0x000fc8000fffe0ff */
[----:B----4-:R-:W-:-:S06]  /*15a40*/  ULEA UR4, UR5, UR4, 0x18 ;  /* 0x0000000405047291 */ /* 0x010fcc000f8ec0ff */
[----:B------:R-:W-:-:S05]  /*15a50*/  LEA R0, R0, UR4, 0x2 ;  /* 0x0000000400007c11 */ /* 0x000fca000f8e10ff */
[----:B---3--:R4:W-:Y:S02]  /*15a60*/  STS [R0], R3 ;  /* 0x0000000300007388 */ /* 0x0089e40000000800 */
.L_x_1183:
[----:B0-23--:R-:W-:Y:S05]  /*15a70*/  BSYNC.RECONVERGENT B0 ;  /* 0x0000000000007941 */ /* 0x00dfea0003800200 */
.L_x_1181:
[----:B------:R-:W-:Y:S06]  /*15a80*/  BAR.SYNC.DEFER_BLOCKING 0x0 ;  /* 0x0000000000007b1d */ /* 0x000fec0000010000 */
[----:B------:R-:W-:Y:S05]  /*15a90*/  BRA `(.L_x_1234) ;  /* 0x00000010006c7947 */ /* 0x000fea0003800000 */
.L_x_942:
[----:B------:R-:W0:Y:S01]  /*15aa0*/  LDS R5, [R3+0x90c4] ;  /* 0x0090c40003057984 */ /* 0x000e220000000800 */
[----:B------:R-:W-:Y:S01]  /*15ab0*/  IMAD.MOV.U32 R4, RZ, RZ, -0x800001 ;  /* 0xff7fffffff047424 */ /* 0x000fe200078e00ff */
[----:B------:R-:W-:Y:S01]  /*15ac0*/  UBMSK UR7, URZ, 0x4 ;  /* 0x00000004ff07789b */ /* 0x000fe20008000000 */
[----:B------:R-:W-:Y:S01]  /*15ad0*/  IMAD.MOV.U32 R7, RZ, RZ, -0x1 ;  /* 0xffffffffff077424 */ /* 0x000fe200078e00ff */
[----:B------:R-:W5:Y:S01]  /*15ae0*/  S2R R0, SR_TID.X ;  /* 0x0000000000007919 */ /* 0x000f620000002100 */
[----:B------:R-:W-:Y:S01]  /*15af0*/  UMOV UR4, URZ ;  /* 0x000000ff00047c82 */ /* 0x000fe20008000000 */
[----:B------:R-:W0:Y:S01]  /*15b00*/  S2R R18, SR_LANEID ;  /* 0x0000000000127919 */ /* 0x000e220000000000 */
[C---:B-----5:R-:W-:Y:S01]  /*15b10*/  LOP3.LUT R2, R0.reuse, 0x400, RZ, 0xfc, !PT ;  /* 0x0000040000027812 */ /* 0x060fe200078efcff */
[C---:B------:R-:W-:Y:S01]  /*15b20*/  IMAD R19, R0.reuse, 0x4, R3 ;  /* 0x0000000400137824 */ /* 0x040fe200078e0203 */
[----:B----4-:R-:W-:Y:S02]  /*15b30*/  SHF.R.U32.HI R20, RZ, 0x5, R0 ;  /* 0x00000005ff147819 */ /* 0x010fe40000011600 */
[----:B0-----:R-:W-:-:S02]  /*15b40*/  ISETP.GE.AND P0, PT, R0, R5, PT ;  /* 0x000000050000720c */ /* 0x001fc40003f06270 */
[----:B------:R-:W-:Y:S01]  /*15b50*/  ISETP.GE.AND P1, PT, R2, R5, PT ;  /* 0x000000050200720c */ /* 0x000fe20003f26270 */
[----:B------:R-:W-:Y:S02]  /*15b60*/  IMAD.MOV.U32 R2, RZ, RZ, -0x800001 ;  /* 0xff7fffffff027424 */ /* 0x000fe400078e00ff */
[----:B------:R-:W-:-:S08]  /*15b70*/  IMAD R20, R20, 0x4, R3 ;  /* 0x0000000414147824 */ /* 0x000fd000078e0203 */
[----:B------:R-:W0:Y:S04]  /*15b80*/  @!P0 LDS R2, [R19+0x2000] ;  /* 0x0020000013028984 */ /* 0x000e280000000800 */
[----:B------:R-:W4:Y:S04]  /*15b90*/  @!P1 LDS R4, [R19+0x3000] ;  /* 0x0030000013049984 */ /* 0x000f280000000800 */
[----:B-1----:R1:W1:Y:S04]  /*15ba0*/  @!P0 LDS R16, [R19] ;  /* 0x0000000013108984 */ /* 0x0022680000000800 */
[----:B------:R0:W1:Y:S01]  /*15bb0*/  @!P1 LDS R17, [R19+0x1000] ;  /* 0x0010000013119984 */ /* 0x0000620000000800 */
[----:B------:R-:W-:Y:S01]  /*15bc0*/  BAR.SYNC.DEFER_BLOCKING 0x0 ;  /* 0x0000000000007b1d */ /* 0x000fe20000010000 */
[----:B0-----:R-:W-:-:S02]  /*15bd0*/  ISETP.GT.AND P0, PT, R2, -0x1, PT ;  /* 0xffffffff0200780c */ /* 0x001fc40003f04270 */
[----:B----4-:R-:W-:Y:S02]  /*15be0*/  ISETP.GT.AND P1, PT, R4, -0x1, PT ;  /* 0xffffffff0400780c */ /* 0x010fe40003f24270 */
[C---:B------:R-:W-:Y:S02]  /*15bf0*/  SEL R5, R7.reuse, 0x80000000, !P0 ;  /* 0x8000000007057807 */ /* 0x040fe40004000000 */
[----:B------:R-:W-:Y:S02]  /*15c00*/  SEL R7, R7, 0x80000000, !P1 ;  /* 0x8000000007077807 */ /* 0x000fe40004800000 */
[----:B------:R-:W-:Y:S02]  /*15c10*/  LOP3.LUT R2, R5, R2, RZ, 0x3c, !PT ;  /* 0x0000000205027212 */ /* 0x000fe400078e3cff */
[----:B-1----:R-:W-:-:S07]  /*15c20*/  LOP3.LUT R3, R7, R4, RZ, 0x3c, !PT ;  /* 0x0000000407037212 */ /* 0x002fce00078e3cff */
.L_x_1236:
[----:B-1----:R-:W-:Y:S01]  /*15c30*/  ISETP.NE.AND P0, PT, R2, 0x7fffffff, PT ;  /* 0x7fffffff0200780c */ /* 0x002fe20003f05270 */
[----:B------:R-:W-:Y:S01]  /*15c40*/  STS [R19], RZ ;  /* 0x000000ff13007388 */ /* 0x000fe20000000800 */
[----:B------:R-:W-:Y:S01]  /*15c50*/  ISETP.NE.AND P1, PT, R18, 0x1f, PT ;  /* 0x0000001f1200780c */ /* 0x000fe20003f25270 */
[----:B------:R-:W0:Y:S01]  /*15c60*/  S2UR UR6, SR_CgaCtaId ;  /* 0x00000000000679c3 */ /* 0x000e220000008800 */
[----:B------:R-:W-:Y:S01]  /*15c70*/  SEL R4, R2, 0x80000000, P0 ;  /* 0x8000000002047807 */ /* 0x000fe20000000000 */
[----:B------:R-:W-:Y:S01]  /*15c80*/  STS [R19+0x1000], RZ ;  /* 0x001000ff13007388 */ /* 0x000fe20000000800 */
[----:B------:R-:W-:Y:S01]  /*15c90*/  ISETP.NE.AND P0, PT, R3, 0x7fffffff, PT ;  /* 0x7fffffff0300780c */ /* 0x000fe20003f05270 */
[----:B------:R-:W-:Y:S01]  /*15ca0*/  UMOV UR5, 0x400 ;  /* 0x0000040000057882 */ /* 0x000fe20000000000 */
[----:B------:R-:W-:Y:S01]  /*15cb0*/  SHF.R.U32.HI R4, RZ, UR4, R4 ;  /* 0x00000004ff047c19 */ /* 0x000fe20008011604 */
[----:B------:R-:W-:Y:S01]  /*15cc0*/  STS [R19+0x2000], RZ ;  /* 0x002000ff13007388 */ /* 0x000fe20000000800 */
[----:B------:R-:W-:Y:S01]  /*15cd0*/  SHF.R.U32.HI R34, RZ, 0x5, R0 ;  /* 0x00000005ff227819 */ /* 0x000fe20000011600 */
[----:B------:R-:W-:Y:S01]  /*15ce0*/  UISETP.GE.U32.AND UP0, UPT, UR4, 0x1c, UPT ;  /* 0x0000001c0400788c */ /* 0x000fe2000bf06070 */
[----:B------:R-:W-:Y:S01]  /*15cf0*/  LOP3.LUT R4, R4, UR7, RZ, 0xc0, !PT ;  /* 0x0000000704047c12 */ /* 0x000fe2000f8ec0ff */
[----:B------:R-:W-:Y:S01]  /*15d00*/  STS [R19+0x3000], RZ ;  /* 0x003000ff13007388 */ /* 0x000fe20000000800 */
[----:B------:R-:W-:-:S02]  /*15d10*/  ISETP.NE.AND P4, PT, R34, 0x1e, PT ;  /* 0x0000001e2200780c */ /* 0x000fc40003f85270 */
[----:B------:R-:W-:Y:S01]  /*15d20*/  ISETP.NE.AND P3, PT, R34, 0x1f, PT ;  /* 0x0000001f2200780c */ /* 0x000fe20003f65270 */
[----:B------:R-:W-:Y:S01]  /*15d30*/  IMAD.SHL.U32 R6, R4, 0x1000, RZ ;  /* 0x0000100004067824 */ /* 0x000fe200078e00ff */
[----:B------:R-:W-:Y:S01]  /*15d40*/  SHF.R.U32.HI R4, RZ, 0x2, R4 ;  /* 0x00000002ff047819 */ /* 0x000fe20000011604 */
[----:B------:R-:W-:Y:S03]  /*15d50*/  STS [R19+0x4000], RZ ;  /* 0x004000ff13007388 */ /* 0x000fe60000000800 */
[----:B------:R-:W-:Y:S01]  /*15d60*/  LOP3.LUT R6, R6, 0x7000, RZ, 0xc, !PT ;  /* 0x0000700006067812 */ /* 0x000fe200078e0cff */
[----:B------:R-:W-:Y:S01]  /*15d70*/  STS [R19+0x5000], RZ ;  /* 0x005000ff13007388 */ /* 0x000fe20000000800 */
[----:B------:R-:W-:-:S03]  /*15d80*/  LOP3.LUT R4, R4, 0x3ffffffe, RZ, 0xc0, !PT ;  /* 0x3ffffffe04047812 */ /* 0x000fc600078ec0ff */
[----:B------:R-:W-:Y:S01]  /*15d90*/  STS [R19+0x6000], RZ ;  /* 0x006000ff13007388 */ /* 0x000fe20000000800 */
[----:B------:R-:W-:Y:S01]  /*15da0*/  IADD3 R9, PT, PT, -R4, R19, R6 ;  /* 0x0000001304097210 */ /* 0x000fe20007ffe106 */
[----:B0-----:R-:W-:Y:S01]  /*15db0*/  ULEA UR6, UR6, UR5, 0x18 ;  /* 0x0000000506067291 */ /* 0x001fe2000f8ec0ff */
[----:B------:R-:W-:Y:S01]  /*15dc0*/  SEL R4, R3, 0x80000000, P0 ;  /* 0x8000000003047807 */ /* 0x000fe20000000000 */
[----:B------:R-:W-:Y:S03]  /*15dd0*/  STS [R19+0x7000], RZ ;  /* 0x007000ff13007388 */ /* 0x000fe60000000800 */
[----:B------:R-:W-:Y:S01]  /*15de0*/  SHF.R.U32.HI R4, RZ, UR4, R4 ;  /* 0x00000004ff047c19 */ /* 0x000fe20008011604 */
[----:B------:R-:W-:Y:S03]  /*15df0*/  STS [R19+0x8000], RZ ;  /* 0x008000ff13007388 */ /* 0x000fe60000000800 */
[----:B------:R-:W-:Y:S01]  /*15e00*/  LOP3.LUT R4, R4, UR7, RZ, 0xc0, !PT ;  /* 0x0000000704047c12 */ /* 0x000fe2000f8ec0ff */
[----:B------:R-:W0:Y:S04]  /*15e10*/  LDS.U16 R21, [R9+0x2] ;  /* 0x0000020009157984 */ /* 0x000e280000000400 */
[----:B------:R-:W-:Y:S01]  /*15e20*/  IMAD.SHL.U32 R6, R4, 0x1000, RZ ;  /* 0x0000100004067824 */ /* 0x000fe200078e00ff */
[----:B------:R-:W-:-:S04]  /*15e30*/  SHF.R.U32.HI R4, RZ, 0x2, R4 ;  /* 0x00000002ff047819 */ /* 0x000fc80000011604 */
[----:B------:R-:W-:Y:S02]  /*15e40*/  LOP3.LUT R6, R6, 0x7000, RZ, 0xc, !PT ;  /* 0x0000700006067812 */ /* 0x000fe400078e0cff */
[----:B--23--:R-:W-:-:S04]  /*15e50*/  LOP3.LUT R22, R4, 0x3ffffffe, RZ, 0xc0, !PT ;  /* 0x3ffffffe04167812 */ /* 0x00cfc800078ec0ff */
[----:B------:R-:W-:Y:S01]  /*15e60*/  IADD3 R22, PT, PT, -R22, R19, R6 ;  /* 0x0000001316167210 */ /* 0x000fe20007ffe106 */
[----:B------:R-:W-:Y:S02]  /*15e70*/  IMAD R6, R0, 0x20, R19 ;  /* 0x0000002000067824 */ /* 0x000fe400078e0213 */
        /* <DEDUP_REMOVED lines=10> */
[----:B------:R-:W3:Y:S04]  /*15f20*/  LDS R28, [R6+0x10] ;  /* 0x00001000061c7984 */ /* 0x000ee80000000800 */
[----:B----4-:R-:W4:Y:S04]  /*15f30*/  LDS R29, [R6+0x14] ;  /* 0x00001400061d7984 */ /* 0x010f280000000800 */
        /* <DEDUP_REMOVED lines=26> */
[----:B------:R-:W0:Y:S04]  /*160e0*/  LDS.128 R8, [UR6+0x9000] ;  /* 0x00900006ff087984 */ /* 0x000e280008000c00 */
[----:B------:R-:W1:Y:S01]  /*160f0*/  LDS.128 R12, [UR6+0x9010] ;  /* 0x00901006ff0c7984 */ /* 0x000e620008000c00 */
[C---:B0-----:R-:W-:Y:S01]  /*16100*/  SEL R35, R8.reuse, R5, !P0 ;  /* 0x0000000508237207 */ /* 0x041fe20004000000 */
[----:B------:R-:W-:Y:S02]  /*16110*/  IMAD.IADD R9, R8, 0x1, R9 ;  /* 0x0000000108097824 */ /* 0x000fe400078e0209 */
[----:B------:R-:W0:Y:S01]  /*16120*/  LDS.128 R4, [UR6+0x9020] ;  /* 0x00902006ff047984 */ /* 0x000e220008000c00 */
[----:B------:R-:W-:Y:S01]  /*16130*/  ISETP.NE.AND P0, PT, R34, 0x2, PT ;  /* 0x000000022200780c */ /* 0x000fe20003f05270 */
[----:B------:R-:W-:-:S03]  /*16140*/  IMAD.IADD R10, R10, 0x1, R9 ;  /* 0x000000010a0a7824 */ /* 0x000fc600078e0209 */
[----:B------:R-:W-:Y:S02]  /*16150*/  SEL R35, R9, R35, !P0 ;  /* 0x0000002309237207 */ /* 0x000fe40004000000 */
[----:B------:R-:W-:Y:S01]  /*16160*/  ISETP.NE.AND P0, PT, R34, 0x3, PT ;  /* 0x000000032200780c */ /* 0x000fe20003f05270 */
[----:B------:R-:W-:-:S03]  /*16170*/  IMAD.IADD R11, R11, 0x1, R10 ;  /* 0x000000010b0b7824 */ /* 0x000fc600078e020a */
[----:B------:R-:W-:Y:S01]  /*16180*/  SEL R35, R10, R35, !P0 ;  /* 0x000000230a237207 */ /* 0x000fe20004000000 */
[----:B-1----:R-:W-:Y:S01]  /*16190*/  IMAD.IADD R12, R11, 0x1, R12 ;  /* 0x000000010b0c7824 */ /* 0x002fe200078e020c */
[----:B------:R-:W-:-:S03]  /*161a0*/  ISETP.NE.AND P0, PT, R34, 0x4, PT ;  /* 0x000000042200780c */ /* 0x000fc60003f05270 */
[----:B------:R-:W-:Y:S01]  /*161b0*/  IMAD.IADD R13, R13, 0x1, R12 ;  /* 0x000000010d0d7824 */ /* 0x000fe200078e020c */
[----:B------:R-:W-:Y:S02]  /*161c0*/  SEL R35, R11, R35, !P0 ;  /* 0x000000230b237207 */ /* 0x000fe40004000000 */
[----:B------:R-:W1:Y:S01]  /*161d0*/  LDS.128 R8, [UR6+0x9030] ;  /* 0x00903006ff087984 */ /* 0x000e620008000c00 */
[----:B------:R-:W-:Y:S01]  /*161e0*/  ISETP.NE.AND P0, PT, R34, 0x5, PT ;  /* 0x000000052200780c */ /* 0x000fe20003f05270 */
[----:B------:R-:W-:-:S03]  /*161f0*/  IMAD.IADD R14, R14, 0x1, R13 ;  /* 0x000000010e0e7824 */ /* 0x000fc600078e020d */
[----:B------:R-:W-:Y:S01]  /*16200*/  SEL R35, R12, R35, !P0 ;  /* 0x000000230c237207 */ /* 0x000fe20004000000 */
[----:B------:R-:W-:Y:S01]  /*16210*/  IMAD.IADD R15, R15, 0x1, R14 ;  /* 0x000000010f0f7824 */ /* 0x000fe200078e020e */
[----:B------:R-:W-:-:S04]  /*16220*/  ISETP.NE.AND P0, PT, R34, 0x6, PT ;  /* 0x000000062200780c */ /* 0x000fc80003f05270 */
[----:B------:R-:W-:Y:S02]  /*16230*/  SEL R35, R13, R35, !P0 ;  /* 0x000000230d237207 */ /* 0x000fe40004000000 */
[----:B------:R-:W-:-:S04]  /*16240*/  ISETP.NE.AND P0, PT, R34, 0x7, PT ;  /* 0x000000072200780c */ /* 0x000fc80003f05270 */
[----:B------:R-:W-:Y:S02]  /*16250*/  SEL R35, R14, R35, !P0 ;  /* 0x000000230e237207 */ /* 0x000fe40004000000 */
[----:B------:R-:W-:Y:S01]  /*16260*/  ISETP.NE.AND P0, PT, R34, 0x8, PT ;  /* 0x000000082200780c */ /* 0x000fe20003f05270 */
[----:B0-----:R-:W-:-:S03]  /*16270*/  IMAD.IADD R4, R15, 0x1, R4 ;  /* 0x000000010f047824 */ /* 0x001fc600078e0204 */
[----:B------:R-:W-:Y:S02]  /*16280*/  SEL R35, R15, R35, !P0 ;  /* 0x000000230f237207 */ /* 0x000fe40004000000 */
[----:B------:R-:W-:Y:S01]  /*16290*/  ISETP.NE.AND P0, PT, R34, 0x9, PT ;  /* 0x000000092200780c */ /* 0x000fe20003f05270 */
[----:B------:R-:W0:Y:S01]  /*162a0*/  LDS.128 R12, [UR6+0x9040] ;  /* 0x00904006ff0c7984 */ /* 0x000e220008000c00 */
[----:B------:R-:W-:Y:S02]  /*162b0*/  IMAD.IADD R5, R5, 0x1, R4 ;  /* 0x0000000105057824 */ /* 0x000fe400078e0204 */
[----:B------:R-:W-:Y:S02]  /*162c0*/  SEL R35, R4, R35, !P0 ;  /* 0x0000002304237207 */ /* 0x000fe40004000000 */
[----:B------:R-:W-:Y:S01]  /*162d0*/  ISETP.NE.AND P0, PT, R34, 0xa, PT ;  /* 0x0000000a2200780c */ /* 0x000fe20003f05270 */
[----:B------:R-:W-:-:S03]  /*162e0*/  IMAD.IADD R6, R6, 0x1, R5 ;  /* 0x0000000106067824 */ /* 0x000fc600078e0205 */
[----:B------:R-:W-:Y:S01]  /*162f0*/  SEL R35, R5, R35, !P0 ;  /* 0x0000002305237207 */ /* 0x000fe20004000000 */
[----:B------:R-:W-:Y:S01]  /*16300*/  IMAD.IADD R7, R7, 0x1, R6 ;  /* 0x0000000107077824 */ /* 0x000fe200078e0206 */
[----:B------:R-:W-:-:S03]  /*16310*/  ISETP.NE.AND P0, PT, R34, 0xb, PT ;  /* 0x0000000b2200780c */ /* 0x000fc60003f05270 */
[----:B-1----:R-:W-:Y:S01]  /*16320*/  IMAD.IADD R8, R7, 0x1, R8 ;  /* 0x0000000107087824 */ /* 0x002fe200078e0208 */
[----:B------:R-:W-:Y:S02]  /*16330*/  SEL R35, R6, R35, !P0 ;  /* 0x0000002306237207 */ /* 0x000fe40004000000 */
[----:B------:R-:W-:Y:S01]  /*16340*/  ISETP.NE.AND P0, PT, R34, 0xc, PT ;  /* 0x0000000c2200780c */ /* 0x000fe20003f05270 */
[----:B------:R-:W-:-:S03]  /*16350*/  IMAD.IADD R9, R9, 0x1, R8 ;  /* 0x0000000109097824 */ /* 0x000fc600078e0208 */
[----:B------:R-:W-:Y:S01]  /*16360*/  SEL R35, R7, R35, !P0 ;  /* 0x0000002307237207 */ /* 0x000fe20004000000 */
[----:B------:R-:W-:Y:S01]  /*16370*/  IMAD.IADD R10, R10, 0x1, R9 ;  /* 0x000000010a0a7824 */ /* 0x000fe200078e0209 */
[----:B------:R-:W1:Y:S01]  /*16380*/  LDS.128 R4, [UR6+0x9050] ;  /* 0x00905006ff047984 */ /* 0x000e620008000c00 */
[----:B------:R-:W-:Y:S02]  /*16390*/  ISETP.NE.AND P0, PT, R34, 0xd, PT ;  /* 0x0000000d2200780c */ /* 0x000fe40003f05270 */
[----:B------:R-:W-:Y:S02]  /*163a0*/  IMAD.IADD R11, R11, 0x1, R10 ;  /* 0x000000010b0b7824 */ /* 0x000fe400078e020a */
[----:B------:R-:W-:Y:S02]  /*163b0*/  SEL R35, R8, R35, !P0 ;  /* 0x0000002308237207 */ /* 0x000fe40004000000 */
[----:B------:R-:W-:-:S04]  /*163c0*/  ISETP.NE.AND P0, PT, R34, 0xe, PT ;  /* 0x0000000e2200780c */ /* 0x000fc80003f05270 */
[----:B------:R-:W-:Y:S02]  /*163d0*/  SEL R35, R9, R35, !P0 ;  /* 0x0000002309237207 */ /* 0x000fe40004000000 */
[----:B------:R-:W-:-:S04]  /*163e0*/  ISETP.NE.AND P0, PT, R34, 0xf, PT ;  /* 0x0000000f2200780c */ /* 0x000fc80003f05270 */
[----:B------:R-:W-:Y:S01]  /*163f0*/  SEL R35, R10, R35, !P0 ;  /* 0x000000230a237207 */ /* 0x000fe20004000000 */
[----:B0-----:R-:W-:Y:S01]  /*16400*/  IMAD.IADD R12, R11, 0x1, R12 ;  /* 0x000000010b0c7824 */ /* 0x001fe200078e020c */
[----:B------:R-:W-:-:S03]  /*16410*/  ISETP.NE.AND P0, PT, R34, 0x10, PT ;  /* 0x000000102200780c */ /* 0x000fc60003f05270 */
[----:B------:R-:W-:Y:S01]  /*16420*/  IMAD.IADD R13, R13, 0x1, R12 ;  /* 0x000000010d0d7824 */ /* 0x000fe200078e020c */
[----:B------:R-:W-:Y:S02]  /*16430*/  SEL R35, R11, R35, !P0 ;  /* 0x000000230b237207 */ /* 0x000fe40004000000 */
[----:B------:R-:W-:Y:S01]  /*16440*/  ISETP.NE.AND P0, PT, R34, 0x11, PT ;  /* 0x000000112200780c */ /* 0x000fe20003f05270 */
[----:B------:R-:W0:Y:S01]  /*16450*/  LDS.128 R8, [UR6+0x9060] ;  /* 0x00906006ff087984 */ /* 0x000e220008000c00 */
[----:B------:R-:W-:Y:S02]  /*16460*/  IMAD.IADD R14, R14, 0x1, R13 ;  /* 0x000000010e0e7824 */ /* 0x000fe400078e020d */
[----:B------:R-:W-:Y:S02]  /*16470*/  SEL R35, R12, R35, !P0 ;  /* 0x000000230c237207 */ /* 0x000fe40004000000 */
[----:B------:R-:W-:Y:S01]  /*16480*/  ISETP.NE.AND P0, PT, R34, 0x12, PT ;  /* 0x000000122200780c */ /* 0x000fe20003f05270 */
[----:B------:R-:W-:-:S03]  /*16490*/  IMAD.IADD R15, R15, 0x1, R14 ;  /* 0x000000010f0f7824 */ /* 0x000fc600078e020e */
[----:B------:R-:W-:Y:S02]  /*164a0*/  SEL R35, R13, R35, !P0 ;  /* 0x000000230d237207 */ /* 0x000fe40004000000 */
[----:B------:R-:W-:Y:S01]  /*164b0*/  ISETP.NE.AND P0, PT, R34, 0x13, PT ;  /* 0x000000132200780c */ /* 0x000fe20003f05270 */
[----:B-1----:R-:W-:-:S03]  /*164c0*/  IMAD.IADD R4, R15, 0x1, R4 ;  /* 0x000000010f047824 */ /* 0x002fc600078e0204 */
        /* <DEDUP_REMOVED lines=30> */
[----:B------:R-:W-:Y:S02]  /*166b0*/  ISETP.GT.U32.AND P0, PT, R0, 0x1f, PT ;  /* 0x0000001f0000780c */ /* 0x000fe40003f04070 */
[----:B------:R-:W-:Y:S01]  /*166c0*/  SEL R35, R12, R35, !P1 ;  /* 0x000000230c237207 */ /* 0x000fe20004800000 */
[----:B------:R-:W-:Y:S01]  /*166d0*/  IMAD.IADD R15, R15, 0x1, R14 ;  /* 0x000000010f0f7824 */ /* 0x000fe200078e020e */
[----:B------:R-:W-:Y:S02]  /*166e0*/  ISETP.NE.AND P1, PT, R18, RZ, PT ;  /* 0x000000ff1200720c */ /* 0x000fe40003f25270 */
[----:B------:R-:W-:Y:S02]  /*166f0*/  SEL R5, R13, R35, !P4 ;  /* 0x000000230d057207 */ /* 0x000fe40006000000 */
[----:B------:R-:W-:-:S02]  /*16700*/  ISETP.GT.U32.OR P2, PT, R0, 0x1f, P1 ;  /* 0x0000001f0000780c */ /* 0x000fc40000f44470 */
[----:B------:R-:W-:Y:S02]  /*16710*/  SEL R4, R32, RZ, P1 ;  /* 0x000000ff20047207 */ /* 0x000fe40000800000 */
[----:B------:R-:W-:Y:S02]  /*16720*/  SEL R5, R14, R5, !P3 ;  /* 0x000000050e057207 */ /* 0x000fe40005800000 */
[----:B------:R-:W-:-:S03]  /*16730*/  ISETP.NE.AND P1, PT, R0, RZ, PT ;  /* 0x000000ff0000720c */ /* 0x000fc60003f25270 */
[----:B------:R-:W-:Y:S01]  /*16740*/  @P0 IMAD.IADD R32, R5, 0x1, R4 ;  /* 0x0000000105200824 */ /* 0x000fe200078e0204 */
[----:B------:R-:W-:-:S03]  /*16750*/  ISETP.NE.AND P0, PT, R2, 0x7fffffff, PT ;  /* 0x7fffffff0200780c */ /* 0x000fc60003f05270 */
[----:B------:R-:W-:Y:S01]  /*16760*/  @!P2 IMAD.U32 R32, R15, 0x10000, RZ ;  /* 0x000100000f20a824 */ /* 0x000fe200078e00ff */
[----:B------:R-:W-:-:S04]  /*16770*/  SEL R4, R2, 0x80000000, P0 ;  /* 0x8000000002047807 */ /* 0x000fc80000000000 */
[----:B------:R-:W-:Y:S01]  /*16780*/  @!P2 STS [UR6+0x90a0], R32 ;  /* 0x0090a020ff00a988 */ /* 0x000fe20008000806 */
[----:B------:R-:W-:Y:S01]  /*16790*/  SHF.R.U32.HI R4, RZ, UR4, R4 ;  /* 0x00000004ff047c19 */ /* 0x000fe20008011604 */
[----:B------:R-:W-:Y:S03]  /*167a0*/  BAR.SYNC.DEFER_BLOCKING 0x0 ;  /* 0x0000000000007b1d */ /* 0x000fe60000010000 */
[----:B------:R-:W-:-:S05]  /*167b0*/  LOP3.LUT R4, R4, UR7, RZ, 0xc0, !PT ;  /* 0x0000000704047c12 */ /* 0x000fca000f8ec0ff */
[----:B------:R-:W-:Y:S01]  /*167c0*/  IMAD.SHL.U32 R6, R4, 0x1000, RZ ;  /* 0x0000100004067824 */ /* 0x000fe200078e00ff */
[----:B------:R-:W-:-:S04]  /*167d0*/  SHF.R.U32.HI R4, RZ, 0x2, R4 ;  /* 0x00000002ff047819 */ /* 0x000fc80000011604 */
[----:B------:R-:W-:Y:S02]  /*167e0*/  LOP3.LUT R6, R6, 0x7000, RZ, 0xc, !PT ;  /* 0x0000700006067812 */ /* 0x000fe400078e0cff */
[----:B------:R-:W-:-:S04]  /*167f0*/  LOP3.LUT R4, R4, 0x3ffffffe, RZ, 0xc0, !PT ;  /* 0x3ffffffe04047812 */ /* 0x000fc800078ec0ff */
[----:B------:R-:W-:Y:S01]  /*16800*/  IADD3 R6, PT, PT, -R4, R19, R6 ;  /* 0x0000001304067210 */ /* 0x000fe20007ffe106 */
[----:B------:R-:W0:Y:S02]  /*16810*/  @P1 LDS R7, [UR6+0x90a0] ;  /* 0x0090a006ff071984 */ /* 0x000e240008000800 */
[----:B0-----:R-:W-:Y:S02]  /*16820*/  @P1 IMAD.IADD R32, R32, 0x1, R7 ;  /* 0x0000000120201824 */ /* 0x001fe400078e0207 */
[----:B------:R-:W-:Y:S02]  /*16830*/  IMAD R7, R0, 0x20, R19 ;  /* 0x0000002000077824 */ /* 0x000fe400078e0213 */
[--C-:B------:R-:W-:Y:S02]  /*16840*/  IMAD.IADD R24, R24, 0x1, R32.reuse ;  /* 0x0000000118187824 */ /* 0x100fe400078e0220 */
[--C-:B------:R-:W-:Y:S01]  /*16850*/  IMAD.IADD R25, R25, 0x1, R32.reuse ;  /* 0x0000000119197824 */ /* 0x100fe200078e0220 */
[----:B------:R-:W-:Y:S01]  /*16860*/  STS [R7], R32 ;  /* 0x0000002007007388 */ /* 0x000fe20000000800 */
[----:B------:R-:W-:-:S02]  /*16870*/  IMAD.IADD R26, R26, 0x1, R32 ;  /* 0x000000011a1a7824 */ /* 0x000fc400078e0220 */
[--C-:B------:R-:W-:Y:S01]  /*16880*/  IMAD.IADD R27, R27, 0x1, R32.reuse ;  /* 0x000000011b1b7824 */ /* 0x100fe200078e0220 */
[----:B------:R-:W-:Y:S01]  /*16890*/  STS [R7+0x4], R24 ;  /* 0x0000041807007388 */ /* 0x000fe20000000800 */
[--C-:B------:R-:W-:Y:S02]  /*168a0*/  IMAD.IADD R28, R28, 0x1, R32.reuse ;  /* 0x000000011c1c7824 */ /* 0x100fe400078e0220 */
[--C-:B------:R-:W-:Y:S01]  /*168b0*/  IMAD.IADD R29, R29, 0x1, R32.reuse ;  /* 0x000000011d1d7824 */ /* 0x100fe200078e0220 */
[----:B------:R-:W-:Y:S01]  /*168c0*/  STS [R7+0x8], R25 ;  /* 0x0000081907007388 */ /* 0x000fe20000000800 */
[--C-:B------:R-:W-:Y:S02]  /*168d0*/  IMAD.IADD R30, R30, 0x1, R32.reuse ;  /* 0x000000011e1e7824 */ /* 0x100fe400078e0220 */
[----:B------:R-:W-:Y:S01]  /*168e0*/  IMAD.IADD R31, R31, 0x1, R32 ;  /* 0x000000011f1f7824 */ /* 0x000fe200078e0220 */
[----:B------:R-:W-:Y:S04]  /*168f0*/  STS [R7+0xc], R26 ;  /* 0x00000c1a07007388 */ /* 0x000fe80000000800 */
[----:B------:R-:W-:Y:S04]  /*16900*/  STS [R7+0x10], R27 ;  /* 0x0000101b07007388 */ /* 0x000fe80000000800 */
[----:B------:R-:W-:Y:S04]  /*16910*/  STS [R7+0x14], R28 ;  /* 0x0000141c07007388 */ /* 0x000fe80000000800 */
[----:B------:R-:W-:Y:S04]  /*16920*/  STS [R7+0x18], R29 ;  /* 0x0000181d07007388 */ /* 0x000fe80000000800 */
[----:B------:R-:W-:Y:S04]  /*16930*/  STS [R7+0x1c], R30 ;  /* 0x00001c1e07007388 */ /* 0x000fe80000000800 */
[----:B------:R-:W-:Y:S01]  /*16940*/  STS [R7+0x20], R31 ;  /* 0x0000201f07007388 */ /* 0x000fe20000000800 */
[----:B------:R-:W-:Y:S06]  /*16950*/  BAR.SYNC.DEFER_BLOCKING 0x0 ;  /* 0x0000000000007b1d */ /* 0x000fec0000010000 */
[----:B------:R-:W0:Y:S04]  /*16960*/  LDS.U16 R22, [R22+0x2] ;  /* 0x0000020016167984 */ /* 0x000e280000000400 */
[----:B------:R-:W1:Y:S01]  /*16970*/  LDS.U16 R4, [R6+0x2] ;  /* 0x0000020006047984 */ /* 0x000e620000000400 */
[----:B0-----:R-:W-:-:S02]  /*16980*/  IMAD.IADD R23, R23, 0x1, R22 ;  /* 0x0000000117177824 */ /* 0x001fc400078e0216 */
[----:B-1----:R-:W-:Y:S01]  /*16990*/  IMAD.IADD R4, R21, 0x1, R4 ;  /* 0x0000000115047824 */ /* 0x002fe200078e0204 */
[----:B------:R-:W-:Y:S06]  /*169a0*/  BAR.SYNC.DEFER_BLOCKING 0x0 ;  /* 0x0000000000007b1d */ /* 0x000fec0000010000 */
[----:B------:R-:W-:Y:S05]  /*169b0*/  BRA.U UP0, `(.L_x_1235) ;  /* 0x00000001003c7547 */ /* 0x000fea000b800000 */
[----:B------:R-:W-:Y:S01]  /*169c0*/  LEA R7, R4, UR6, 0x2 ;  /* 0x0000000604077c11 */ /* 0x000fe2000f8e10ff */
[----:B------:R-:W-:Y:S01]  /*169d0*/  IMAD R6, R0, 0x4, R19 ;  /* 0x0000000400067824 */ /* 0x000fe200078e0213 */
[----:B------:R-:W-:Y:S01]  /*169e0*/  LEA R4, R23, UR6, 0x2 ;  /* 0x0000000617047c11 */ /* 0x000fe2000f8e10ff */
[----:B------:R-:W-:Y:S02]  /*169f0*/  UIADD3 UR4, UPT, UPT, UR4, 0x4, URZ ;  /* 0x0000000404047890 */ /* 0x000fe4000fffe0ff */
[----:B------:R0:W-:Y:S04]  /*16a00*/  STS [R7], R2 ;  /* 0x0000000207007388 */ /* 0x0001e80000000800 */
[----:B------:R0:W-:Y:S01]  /*16a10*/  STS [R4], R3 ;  /* 0x0000000304007388 */ /* 0x0001e20000000800 */
[----:B------:R-:W-:Y:S06]  /*16a20*/  BAR.SYNC.DEFER_BLOCKING 0x0 ;  /* 0x0000000000007b1d */ /* 0x000fec0000010000 */
[----:B------:R0:W1:Y:S02]  /*16a30*/  LDS.64 R2, [R6] ;  /* 0x0000000006027984 */ /* 0x0000640000000a00 */
[----:B------:R-:W-:Y:S06]  /*16a40*/  BAR.SYNC.DEFER_BLOCKING 0x0 ;  /* 0x0000000000007b1d */ /* 0x000fec0000010000 */
[----:B------:R0:W-:Y:S04]  /*16a50*/  STS [R7], R16 ;  /* 0x0000001007007388 */ /* 0x0001e80000000800 */
[----:B------:R0:W-:Y:S01]  /*16a60*/  STS [R4], R17 ;  /* 0x0000001104007388 */ /* 0x0001e20000000800 */
[----:B------:R-:W-:Y:S06]  /*16a70*/  BAR.SYNC.DEFER_BLOCKING 0x0 ;  /* 0x0000000000007b1d */ /* 0x000fec0000010000 */
[----:B------:R0:W4:Y:S02]  /*16a80*/  LDS.64 R16, [R6] ;  /* 0x0000000006107984 */ /* 0x0001240000000a00 */
[----:B------:R-:W-:Y:S06]  /*16a90*/  BAR.SYNC.DEFER_BLOCKING 0x0 ;  /* 0x0000000000007b1d */ /* 0x000fec0000010000 */
[----:B0-----:R-:W-:Y:S05]  /*16aa0*/  BRA `(.L_x_1236) ;  /* 0xfffffff000607947 */ /* 0x001fea000383ffff */
.L_x_1235:
[----:B------:R-:W-:Y:S01]  /*16ab0*/  LEA R7, R4, UR6, 0x2 ;  /* 0x0000000604077c11 */ /* 0x000fe2000f8e10ff */
[----:B------:R-:W0:Y:S01]  /*16ac0*/  S2R R8, SR_TID.X ;  /* 0x0000000000087919 */ /* 0x000e220000002100 */
[----:B------:R-:W-:Y:S01]  /*16ad0*/  LEA R6, R23, UR6, 0x2 ;  /* 0x0000000617067c11 */ /* 0x000fe2000f8e10ff */
[----:B------:R-:W1:Y:S01]  /*16ae0*/  S2UR UR4, SR_CgaCtaId ;  /* 0x00000000000479c3 */ /* 0x000e620000008800 */
[----:B------:R-:W-:Y:S01]  /*16af0*/  UIADD3 UR5, UPT, UPT, UR5, 0x90d0, URZ ;  /* 0x000090d005057890 */ /* 0x000fe2000fffe0ff */
[----:B------:R-:W-:Y:S04]  /*16b00*/  STS [R7], R2 ;  /* 0x0000000207007388 */ /* 0x000fe80000000800 */
[----:B------:R-:W-:Y:S01]  /*16b10*/  STS [R6], R3 ;  /* 0x0000000306007388 */ /* 0x000fe20000000800 */
[----:B-1----:R-:W-:Y:S01]  /*16b20*/  ULEA UR5, UR4, UR5, 0x18 ;  /* 0x0000000504057291 */ /* 0x002fe2000f8ec0ff */
[----:B0-----:R-:W-:Y:S01]  /*16b30*/  LOP3.LUT R8, R8, 0x400, RZ, 0xfc, !PT ;  /* 0x0000040008087812 */ /* 0x001fe200078efcff */
[----:B------:R-:W-:Y:S08]  /*16b40*/  BAR.SYNC.DEFER_BLOCKING 0x0 ;  /* 0x0000000000007b1d */ /* 0x000ff00000010000 */
[----:B------:R-:W-:Y:S06]  /*16b50*/  BAR.SYNC.DEFER_BLOCKING 0x0 ;  /* 0x0000000000007b1d */ /* 0x000fec0000010000 */
[----:B------:R-:W-:Y:S04]  /*16b60*/  STS [R7], R16 ;  /* 0x0000001007007388 */ /* 0x000fe80000000800 */
[----:B------:R-:W-:Y:S01]  /*16b70*/  STS [R6], R17 ;  /* 0x0000001106007388 */ /* 0x000fe20000000800 */
[----:B------:R-:W-:Y:S06]  /*16b80*/  BAR.SYNC.DEFER_BLOCKING 0x0 ;  /* 0x0000000000007b1d */ /* 0x000fec0000010000 */
[----:B------:R-:W0:Y:S01]  /*16b90*/  LDS R5, [UR6+0x90cc] ;  /* 0x0090cc06ff057984 */ /* 0x000e220008000800 */
[----:B------:R-:W1:Y:S01]  /*16ba0*/  LDCU UR6, c[0x0][0x3a0] ;  /* 0x00007400ff0677ac */ /* 0x000e620008000800 */
[----:B0-----:R-:W-:-:S02]  /*16bb0*/  IMAD.IADD R4, R5, 0x1, R0 ;  /* 0x0000000105047824 */ /* 0x001fc400078e0200 */
[----:B------:R-:W0:Y:S01]  /*16bc0*/  LDS R0, [R19+0x1000] ;  /* 0x0010000013007984 */ /* 0x000e220000000800 */
[----:B------:R-:W-:Y:S02]  /*16bd0*/  IMAD.IADD R5, R8, 0x1, R5 ;  /* 0x0000000108057824 */ /* 0x000fe400078e0205 */
[C---:B-1----:R-:W-:Y:S02]  /*16be0*/  ISETP.GE.AND P0, PT, R4.reuse, UR6, PT ;  /* 0x0000000604007c0c */ /* 0x042fe4000bf06270 */
[----:B------:R-:W-:Y:S02]  /*16bf0*/  LEA R3, R4, UR5, 0x2 ;  /* 0x0000000504037c11 */ /* 0x000fe4000f8e10ff */
[----:B------:R-:W-:-:S09]  /*16c00*/  ISETP.GE.AND P1, PT, R5, UR6, PT ;  /* 0x0000000605007c0c */ /* 0x000fd2000bf26270 */
[----:B------:R-:W1:Y:S04]  /*16c10*/  @!P0 LDS R2, [R19] ;  /* 0x0000000013028984 */ /* 0x000e680000000800 */
[----:B0-----:R0:W-:Y:S04]  /*16c20*/  @!P1 STS [R3+0x1000], R0 ;  /* 0x0010000003009388 */ /* 0x0011e80000000800 */
[----:B-1----:R0:W-:Y:S01]  /*16c30*/  @!P0 STS [R3], R2 ;  /* 0x0000000203008388 */ /* 0x0021e20000000800 */
[----:B------:R-:W-:Y:S06]  /*16c40*/  BAR.SYNC.DEFER_BLOCKING 0x0 ;  /* 0x0000000000007b1d */ /* 0x000fec0000010000 */
.L_x_1234:
[----:B------:R-:W2:Y:S01]  /*16c50*/  S2R R5, SR_TID.X ;  /* 0x0000000000057919 */ /* 0x000ea20000002100 */
[----:B0---4-:R-:W2:Y:S02]  /*16c60*/  LDC R0, c[0x0][0x3a0] ;  /* 0x0000e800ff007b82 */ /* 0x011ea40000000800 */
[----:B--2---:R-:W-:-:S13]  /*16c70*/  ISETP.GE.AND P0, PT, R5, R0, PT ;  /* 0x000000000500720c */ /* 0x004fda0003f06270 */
[----:B------:R-:W-:Y:S05]  /*16c80*/  @P0 EXIT ;  /* 0x000000000000094d */ /* 0x000fea0003800000 */
[----:B------:R-:W0:Y:S01]  /*16c90*/  S2UR UR4, SR_CTAID.X ;  /* 0x00000000000479c3 */ /* 0x000e220000002500 */
[----:B------:R-:W2:Y:S01]  /*16ca0*/  LDCU UR5, c[0x0][0x39c] ;  /* 0x00007380ff0577ac */ /* 0x000ea20008000800 */
[----:B------:R-:W-:Y:S01]  /*16cb0*/  SHF.R.S32.HI R2, RZ, 0x1f, R0 ;  /* 0x0000001fff027819 */ /* 0x000fe20000011400 */
[----:B--2---:R-:W-:-:S04]  /*16cc0*/  UISETP.NE.AND UP0, UPT, UR5, 0x1, UPT ;  /* 0x000000010500788c */ /* 0x004fc8000bf05270 */
[----:B0-----:R-:W-:Y:S02]  /*16cd0*/  IMAD R7, R2, UR4, RZ ;  /* 0x0000000402077c24 */ /* 0x001fe4000f8e02ff */
[----:B------:R-:W-:-:S04]  /*16ce0*/  IMAD.WIDE.U32 R2, R0, UR4, RZ ;  /* 0x0000000400027c25 */ /* 0x000fc8000f8e00ff */
[----:B------:R-:W-:Y:S01]  /*16cf0*/  IMAD.IADD R15, R3, 0x1, R7 ;  /* 0x00000001030f7824 */ /* 0x000fe200078e0207 */
        /* <DEDUP_REMOVED lines=10> */
[C---:B------:R-:W-:Y:S01]  /*16da0*/  IMAD.SHL.U32 R7, R5.reuse, 0x4, RZ ;  /* 0x0000000405077824 */ /* 0x040fe200078e00ff */
[----:B------:R-:W-:Y:S01]  /*16db0*/  LEA.HI R4, R4, 0x1, RZ, 0x16 ;  /* 0x0000000104047811 */ /* 0x000fe200078fb0ff */
[----:B------:R-:W-:Y:S01]  /*16dc0*/  UMOV UR4, 0x400 ;  /* 0x0000040000047882 */ /* 0x000fe20000000000 */
[----:B------:R-:W-:Y:S01]  /*16dd0*/  SHF.L.U64.HI R13, R5, 0x2, RZ ;  /* 0x00000002050d7819 */ /* 0x000fe200000102ff */
[----:B------:R-:W-:Y:S01]  /*16de0*/  UIADD3 UR4, UPT, UPT, UR4, 0x90d0, URZ ;  /* 0x000090d004047890 */ /* 0x000fe2000fffe0ff */
[----:B------:R-:W-:Y:S02]  /*16df0*/  LEA R10, P0, R2, R7, 0x2 ;  /* 0x00000007020a7211 */ /* 0x000fe400078010ff */
[C---:B------:R-:W-:Y:S01]  /*16e00*/  LOP3.LUT R6, R4.reuse, 0x3, RZ, 0xc0, !PT ;  /* 0x0000000304067812 */ /* 0x040fe200078ec0ff */
[----:B------:R-:W-:Y:S01]  /*16e10*/  IMAD.SHL.U32 R4, R4, 0x400, RZ ;  /* 0x0000040004047824 */ /* 0x000fe200078e00ff */
[----:B------:R-:W-:-:S03]  /*16e20*/  LEA.HI.X R13, R2, R13, R15, 0x2, P0 ;  /* 0x0000000d020d7211 */ /* 0x000fc600000f140f */
[----:B------:R-:W-:Y:S01]  /*16e30*/  IMAD.MOV R9, RZ, RZ, -R6 ;  /* 0x000000ffff097224 */ /* 0x000fe200078e0a06 */
[----:B-1----:R-:W-:-:S04]  /*16e40*/  IADD3 R10, P2, PT, R10, UR6, RZ ;  /* 0x000000060a0a7c10 */ /* 0x002fc8000ff5e0ff */
[----:B------:R-:W-:Y:S01]  /*16e50*/  IADD3.X R13, PT, PT, R13, UR7, RZ, P2, !PT ;  /* 0x000000070d0d7c10 */ /* 0x000fe200097fe4ff */
[----:B0-----:R-:W-:-:S06]  /*16e60*/  ULEA UR4, UR5, UR4, 0x18 ;  /* 0x0000000405047291 */ /* 0x001fcc000f8ec0ff */
[C---:B------:R-:W-:Y:S02]  /*16e70*/  LEA R8, R5.reuse, UR4, 0x2 ;  /* 0x0000000405087c11 */ /* 0x040fe4000f8e10ff */
[----:B------:R-:W-:-:S07]  /*16e80*/  LOP3.LUT R5, R5, 0xc00, R4, 0xf8, !PT ;  /* 0x00000c0005057812 */ /* 0x000fce00078ef804 */
.L_x_1240:
        /* <DEDUP_REMOVED lines=10> */
.L_x_1239:
[----:B------:R-:W-:Y:S05]  /*16f30*/  BSYNC.RECONVERGENT B0 ;  /* 0x0000000000007941 */ /* 0x000fea0003800200 */
.L_x_1238:
        /* <DEDUP_REMOVED lines=21> */
.L_x_1243:
        /* <DEDUP_REMOVED lines=40> */
.L_x_1242:
[----:B------:R-:W-:Y:S05]  /*17310*/  BSYNC.RECONVERGENT B0 ;  /* 0x0000000000007941 */ /* 0x000fea0003800200 */
.L_x_1241:
        /* <DEDUP_REMOVED lines=27> */
.L_x_1245:
[----:B------:R-:W-:Y:S05]  /*174d0*/  BSYNC.RECONVERGENT B0 ;  /* 0x0000000000007941 */ /* 0x000fea0003800200 */
.L_x_1244:
        /* <DEDUP_REMOVED lines=11> */
.L_x_1237:
        /* <DEDUP_REMOVED lines=8> */
[----:B------:R-:W2:Y:S01]  /*17610*/  LDCU.64 UR6, c[0x0][0x390] ;  /* 0x00007200ff0677ac */ /* 0x000ea20008000a00 */
[C---:B------:R-:W-:Y:S01]  /*17620*/  IMAD.SHL.U32 R9, R5.reuse, 0x4, RZ ;  /* 0x0000000405097824 */ /* 0x040fe200078e00ff */
[----:B-1----:R-:W-:Y:S01]  /*17630*/  SHF.L.U64.HI R6, R5, 0x2, RZ ;  /* 0x0000000205067819 */ /* 0x002fe200000102ff */
[----:B------:R-:W-:Y:S01]  /*17640*/  UMOV UR4, 0x400 ;  /* 0x0000040000047882 */ /* 0x000fe20000000000 */
[----:B------:R-:W-:Y:S01]  /*17650*/  LEA.HI R4, R7, 0x1, RZ, 0x16 ;  /* 0x0000000107047811 */ /* 0x000fe200078fb0ff */
[----:B------:R-:W-:Y:S01]  /*17660*/  UIADD3 UR4, UPT, UPT, UR4, 0x90d0, URZ ;  /* 0x000090d004047890 */ /* 0x000fe2000fffe0ff */
[----:B------:R-:W-:-:S04]  /*17670*/  LEA R9, P0, R2, R9, 0x2 ;  /* 0x0000000902097211 */ /* 0x000fc800078010ff */
[----:B------:R-:W-:Y:S02]  /*17680*/  LEA.HI.X R13, R2, R6, R15, 0x2, P0 ;  /* 0x00000006020d7211 */ /* 0x000fe400000f140f */
[C---:B------:R-:W-:Y:S01]  /*17690*/  LOP3.LUT R6, R4.reuse, 0x3, RZ, 0xc0, !PT ;  /* 0x0000000304067812 */ /* 0x040fe200078ec0ff */
[----:B------:R-:W-:Y:S01]  /*176a0*/  IMAD.SHL.U32 R4, R4, 0x400, RZ ;  /* 0x0000040004047824 */ /* 0x000fe200078e00ff */
[----:B--2---:R-:W-:-:S03]  /*176b0*/  IADD3 R10, P2, PT, R9, UR6, RZ ;  /* 0x00000006090a7c10 */ /* 0x004fc6000ff5e0ff */
[----:B------:R-:W-:Y:S01]  /*176c0*/  IMAD.MOV R9, RZ, RZ, -R6 ;  /* 0x000000ffff097224 */ /* 0x000fe200078e0a06 */
[----:B------:R-:W-:Y:S01]  /*176d0*/  IADD3.X R13, PT, PT, R13, UR7, RZ, P2, !PT ;  /* 0x000000070d0d7c10 */ /* 0x000fe200097fe4ff */
[----:B0-----:R-:W-:-:S06]  /*176e0*/  ULEA UR4, UR5, UR4, 0x18 ;  /* 0x0000000405047291 */ /* 0x001fcc000f8ec0ff */
[C---:B------:R-:W-:Y:S02]  /*176f0*/  LEA R8, R5.reuse, UR4, 0x2 ;  /* 0x0000000405087c11 */ /* 0x040fe4000f8e10ff */
[----:B------:R-:W-:-:S07]  /*17700*/  LOP3.LUT R5, R5, 0xc00, R4, 0xf8, !PT ;  /* 0x00000c0005057812 */ /* 0x000fce00078ef804 */
.L_x_1248:
        /* <DEDUP_REMOVED lines=10> */
.L_x_1247:
[----:B------:R-:W-:Y:S05]  /*177b0*/  BSYNC.RECONVERGENT B0 ;  /* 0x0000000000007941 */ /* 0x000fea0003800200 */
.L_x_1246:
[----:B------:R-:W-:Y:S05]  /*177c0*/  @!P1 EXIT ;  /* 0x000000000000994d */ /* 0x000fea0003800000 */
[----:B------:R-:W2:Y:S01]  /*177d0*/  S2UR UR5, SR_CgaCtaId ;  /* 0x00000000000579c3 */ /* 0x000ea20000008800 */
[----:B------:R-:W3:Y:S01]  /*177e0*/  LDCU.64 UR6, c[0x0][0x390] ;  /* 0x00007200ff0677ac */ /* 0x000ee20008000a00 */
        /* <DEDUP_REMOVED lines=8> */
[----:B---3--:R-:W-:-:S04]  /*17870*/  IADD3 R2, P0, PT, R2, UR6, RZ ;  /* 0x0000000602027c10 */ /* 0x008fc8000ff1e0ff */
[----:B------:R-:W-:Y:S01]  /*17880*/  IADD3 R2, P1, PT, R2, 0x2000, RZ ;  /* 0x0000200002027810 */ /* 0x000fe20007f3e0ff */
[----:B--2---:R-:W-:-:S03]  /*17890*/  ULEA UR4, UR5, UR4, 0x18 ;  /* 0x0000000405047291 */ /* 0x004fc6000f8ec0ff */
[----:B------:R-:W-:Y:S02]  /*178a0*/  IADD3.X R3, PT, PT, RZ, UR7, R3, P1, P0 ;  /* 0x00000007ff037c10 */ /* 0x000fe40008fe0403 */
[----:B------:R-:W-:Y:S02]  /*178b0*/  PLOP3.LUT P0, PT, PT, PT, PT, 0x80, 0x8 ;  /* 0x000000000008781c */ /* 0x000fe40003f0f070 */
[----:B------:R-:W-:-:S05]  /*178c0*/  LEA R4, R5, UR4, 0x2 ;  /* 0x0000000405047c11 */ /* 0x000fca000f8e10ff */
[----:B------:R-:W-:Y:S01]  /*178d0*/  VIADD R4, R4, 0x2000 ;  /* 0x0000200004047836 */ /* 0x000fe20000000000 */
[----:B------:R-:W-:Y:S06]  /*178e0*/  @!P2 BRA `(.L_x_1250) ;  /* 0x0000000000a8a947 */ /* 0x000fec0003800000 */
[----:B------:R-:W-:Y:S01]  /*178f0*/  PLOP3.LUT P0, PT, PT, PT, PT, 0x8, 0x80 ;  /* 0x000000000080781c */ /* 0x000fe20003f0e170 */
[----:B------:R-:W-:-:S12]  /*17900*/  VIADD R8, R0, 0xffffd000 ;  /* 0xffffd00000087836 */ /* 0x000fd80000000000 */
.L_x_1251:
[----:B0-----:R-:W0:Y:S01]  /*17910*/  LDS R7, [R4+-0x2000] ;  /* 0xffe0000004077984 */ /* 0x001e220000000800 */
[----:B------:R-:W-:Y:S01]  /*17920*/  VIADD R5, R5, 0x4000 ;  /* 0x0000400005057836 */ /* 0x000fe20000000000 */
[----:B-1----:R-:W-:Y:S02]  /*17930*/  IADD3 R6, P1, PT, R2, 0x10000, RZ ;  /* 0x0001000002067810 */ /* 0x002fe40007f3e0ff */
        /* <DEDUP_REMOVED lines=20> */
[----:B0-----:R-:W-:-:S03]  /*17a80*/  IMAD.X R7, RZ, RZ, R3, P1 ;  /* 0x000000ffff077224 */ /* 0x001fc600008e0603 */
[----:B---3--:R-:W-:Y:S04]  /*17a90*/  STG.E desc[UR12][R2.64+0x1000], R13 ;  /* 0x0010000d02007986 */ /* 0x008fe8000c10190c */
        /* <DEDUP_REMOVED lines=15> */
.L_x_1250:
[----:B------:R-:W-:Y:S05]  /*17b90*/  BSYNC.RECONVERGENT B0 ;  /* 0x0000000000007941 */ /* 0x000fea0003800200 */
.L_x_1249:
[----:B01----:R-:W-:Y:S01]  /*17ba0*/  IMAD.IADD R6, R0, 0x1, -R5 ;  /* 0x0000000100067824 */ /* 0x003fe200078e0a05 */
        /* <DEDUP_REMOVED lines=26> */
.L_x_1253:
[----:B------:R-:W-:Y:S05]  /*17d50*/  BSYNC.RECONVERGENT B0 ;  /* 0x0000000000007941 */ /* 0x000fea0003800200 */
.L_x_1252:
        /* <DEDUP_REMOVED lines=11> */
.L_x_885:
[----:B------:R-:W-:Y:S02]  /*17e10*/  IMAD.MOV.U32 R6, RZ, RZ, R46 ;  /* 0x000000ffff067224 */ /* 0x000fe400078e002e */
[----:B------:R-:W-:Y:S02]  /*17e20*/  IMAD.MOV.U32 R5, RZ, RZ, 0x1 ;  /* 0x00000001ff057424 */ /* 0x000fe400078e00ff */
[----:B------:R-:W-:Y:S02]  /*17e30*/  IMAD.MOV.U32 R4, RZ, RZ, RZ ;  /* 0x000000ffff047224 */ /* 0x000fe400078e00ff */
[----:B------:R-:W-:-:S07]  /*17e40*/  IMAD.MOV.U32 R3, RZ, RZ, -0x1 ;  /* 0xffffffffff037424 */ /* 0x000fce00078e00ff */
[----:B------:R-:W-:Y:S05]  /*17e50*/  WARPSYNC.COLLECTIVE R3, `(.L_x_1254) ;  /* 0x0000000003087348 */ /* 0x000fea0003c00000 */
[----:B------:R0:W1:Y:S02]  /*17e60*/  SHFL.UP P0, R7, R6, R5, R4 ;  /* 0x0400000506077389 */ /* 0x0000640000000004 */
[----:B01----:R-:W-:Y:S05]  /*17e70*/  ENDCOLLECTIVE ;  /* 0x000000000000791b */ /* 0x003fea0003800000 */
.L_x_1254:
[----:B------:R-:W-:Y:S02]  /*17e80*/  IMAD.MOV.U32 R5, RZ, RZ, 0x2 ;  /* 0x00000002ff057424 */ /* 0x000fe400078e00ff */
[----:B------:R-:W-:-:S04]  /*17e90*/  IMAD.MOV.U32 R43, RZ, RZ, R7 ;  /* 0x000000ffff2b7224 */ /* 0x000fc800078e0007 */
[----:B------:R-:W-:-:S04]  /*17ea0*/  @P0 IMAD.IADD R43, R46, 0x1, R43 ;  /* 0x000000012e2b0824 */ /* 0x000fc800078e022b */
[----:B------:R-:W-:-:S07]  /*17eb0*/  IMAD.MOV.U32 R6, RZ, RZ, R43 ;  /* 0x000000ffff067224 */ /* 0x000fce00078e002b */
[----:B------:R-:W-:Y:S05]  /*17ec0*/  WARPSYNC.COLLECTIVE R3, `(.L_x_1255) ;  /* 0x0000000003087348 */ /* 0x000fea0003c00000 */
[----:B------:R0:W1:Y:S02]  /*17ed0*/  SHFL.UP P0, R7, R6, R5, R4 ;  /* 0x0400000506077389 */ /* 0x0000640000000004 */
[----:B01----:R-:W-:Y:S05]  /*17ee0*/  ENDCOLLECTIVE ;  /* 0x000000000000791b */ /* 0x003fea0003800000 */
.L_x_1255:
[----:B------:R-:W-:Y:S02]  /*17ef0*/  IMAD.MOV.U32 R5, RZ, RZ, 0x4 ;  /* 0x00000004ff057424 */ /* 0x000fe400078e00ff */
[----:B------:R-:W-:-:S04]  /*17f00*/  IMAD.MOV.U32 R48, RZ, RZ, R7 ;  /* 0x000000ffff307224 */ /* 0x000fc800078e0007 */
[----:B------:R-:W-:-:S04]  /*17f10*/  @P0 IMAD.IADD R48, R43, 0x1, R48 ;  /* 0x000000012b300824 */ /* 0x000fc800078e0230 */
[----:B------:R-:W-:-:S07]  /*17f20*/  IMAD.MOV.U32 R6, RZ, RZ, R48 ;  /* 0x000000ffff067224 */ /* 0x000fce00078e0030 */
[----:B------:R-:W-:Y:S05]  /*17f30*/  WARPSYNC.COLLECTIVE R3, `(.L_x_1256) ;  /* 0x0000000003087348 */ /* 0x000fea0003c00000 */
[----:B------:R0:W1:Y:S02]  /*17f40*/  SHFL.UP P0, R7, R6, R5, R4 ;  /* 0x0400000506077389 */ /* 0x0000640000000004 */
[----:B01----:R-:W-:Y:S05]  /*17f50*/  ENDCOLLECTIVE ;  /* 0x000000000000791b */ /* 0x003fea0003800000 */
.L_x_1256:
[----:B------:R-:W-:Y:S02]  /*17f60*/  IMAD.MOV.U32 R5, RZ, RZ, 0x8 ;  /* 0x00000008ff057424 */ /* 0x000fe400078e00ff */
[----:B------:R-:W-:-:S04]  /*17f70*/  IMAD.MOV.U32 R45, RZ, RZ, R7 ;  /* 0x000000ffff2d7224 */ /* 0x000fc800078e0007 */
[----:B------:R-:W-:-:S04]  /*17f80*/  @P0 IMAD.IADD R45, R48, 0x1, R45 ;  /* 0x00000001302d0824 */ /* 0x000fc800078e022d */
[----:B------:R-:W-:-:S07]  /*17f90*/  IMAD.MOV.U32 R6, RZ, RZ, R45 ;  /* 0x000000ffff067224 */ /* 0x000fce00078e002d */
[----:B------:R-:W-:Y:S05]  /*17fa0*/  WARPSYNC.COLLECTIVE R3, `(.L_x_1257) ;  /* 0x0000000003087348 */ /* 0x000fea0003c00000 */
[----:B------:R0:W1:Y:S02]  /*17fb0*/  SHFL.UP P0, R7, R6, R5, R4 ;  /* 0x0400000506077389 */ /* 0x0000640000000004 */
[----:B01----:R-:W-:Y:S05]  /*17fc0*/  ENDCOLLECTIVE ;  /* 0x000000000000791b */ /* 0x003fea0003800000 */
.L_x_1257:
[----:B------:R-:W-:Y:S02]  /*17fd0*/  IMAD.MOV.U32 R5, RZ, RZ, 0x10 ;  /* 0x00000010ff057424 */ /* 0x000fe400078e00ff */
[----:B------:R-:W-:-:S04]  /*17fe0*/  IMAD.MOV.U32 R50, RZ, RZ, R7 ;  /* 0x000000ffff327224 */ /* 0x000fc800078e0007 */
[----:B------:R-:W-:-:S04]  /*17ff0*/  @P0 IMAD.IADD R50, R45, 0x1, R50 ;  /* 0x000000012d320824 */ /* 0x000fc800078e0232 */
[----:B------:R-:W-:-:S07]  /*18000*/  IMAD.MOV.U32 R6, RZ, RZ, R50 ;  /* 0x000000ffff067224 */ /* 0x000fce00078e0032 */
[----:B------:R-:W-:Y:S05]  /*18010*/  WARPSYNC.COLLECTIVE R3, `(.L_x_1258) ;  /* 0x0000000003087348 */ /* 0x000fea0003c00000 */
[----:B------:R0:W1:Y:S02]  /*18020*/  SHFL.UP P0, R7, R6, R5, R4 ;  /* 0x0400000506077389 */ /* 0x0000640000000004 */
[----:B01----:R-:W-:Y:S05]  /*18030*/  ENDCOLLECTIVE ;  /* 0x000000000000791b */ /* 0x003fea0003800000 */
.L_x_1258:
[----:B------:R-:W-:Y:S05]  /*18040*/  BRA `(.L_x_1259) ;  /* 0xfffffea400d07947 */ /* 0x000fea000383ffff */
.L_x_959:
[----:B------:R-:W-:Y:S02]  /*18050*/  IMAD.MOV.U32 R6, RZ, RZ, R46 ;  /* 0x000000ffff067224 */ /* 0x000fe400078e002e */
[----:B------:R-:W-:Y:S02]  /*18060*/  IMAD.MOV.U32 R5, RZ, RZ, 0x1 ;  /* 0x00000001ff057424 */ /* 0x000fe400078e00ff */
[----:B------:R-:W-:Y:S02]  /*18070*/  IMAD.MOV.U32 R4, RZ, RZ, RZ ;  /* 0x000000ffff047224 */ /* 0x000fe400078e00ff */
[----:B------:R-:W-:-:S07]  /*18080*/  IMAD.MOV.U32 R3, RZ, RZ, -0x1 ;  /* 0xffffffffff037424 */ /* 0x000fce00078e00ff */
[----:B------:R-:W-:Y:S05]  /*18090*/  WARPSYNC.COLLECTIVE R3, `(.L_x_1260) ;  /* 0x0000000003087348 */ /* 0x000fea0003c00000 */
[----:B------:R0:W1:Y:S02]  /*180a0*/  SHFL.UP P0, R7, R6, R5, R4 ;  /* 0x0400000506077389 */ /* 0x0000640000000004 */
[----:B01----:R-:W-:Y:S05]  /*180b0*/  ENDCOLLECTIVE ;  /* 0x000000000000791b */ /* 0x003fea0003800000 */
.L_x_1260:
[----:B------:R-:W-:Y:S02]  /*180c0*/  IMAD.MOV.U32 R5, RZ, RZ, 0x2 ;  /* 0x00000002ff057424 */ /* 0x000fe400078e00ff */
[----:B------:R-:W-:-:S04]  /*180d0*/  IMAD.MOV.U32 R43, RZ, RZ, R7 ;  /* 0x000000ffff2b7224 */ /* 0x000fc800078e0007 */
[----:B------:R-:W-:-:S04]  /*180e0*/  @P0 IMAD.IADD R43, R46, 0x1, R43 ;  /* 0x000000012e2b0824 */ /* 0x000fc800078e022b */
[----:B------:R-:W-:-:S07]  /*180f0*/  IMAD.MOV.U32 R6, RZ, RZ, R43 ;  /* 0x000000ffff067224 */ /* 0x000fce00078e002b */
[----:B------:R-:W-:Y:S05]  /*18100*/  WARPSYNC.COLLECTIVE R3, `(.L_x_1261) ;  /* 0x0000000003087348 */ /* 0x000fea0003c00000 */
[----:B------:R0:W1:Y:S02]  /*18110*/  SHFL.UP P0, R7, R6, R5, R4 ;  /* 0x0400000506077389 */ /* 0x0000640000000004 */
[----:B01----:R-:W-:Y:S05]  /*18120*/  ENDCOLLECTIVE ;  /* 0x000000000000791b */ /* 0x003fea0003800000 */
.L_x_1261:
[----:B------:R-:W-:Y:S02]  /*18130*/  IMAD.MOV.U32 R5, RZ, RZ, 0x4 ;  /* 0x00000004ff057424 */ /* 0x000fe400078e00ff */
[----:B------:R-:W-:-:S04]  /*18140*/  IMAD.MOV.U32 R48, RZ, RZ, R7 ;  /* 0x000000ffff307224 */ /* 0x000fc800078e0007 */
[----:B------:R-:W-:-:S04]  /*18150*/  @P0 IMAD.IADD R48, R43, 0x1, R48 ;  /* 0x000000012b300824 */ /* 0x000fc800078e0230 */
[----:B------:R-:W-:-:S07]  /*18160*/  IMAD.MOV.U32 R6, RZ, RZ, R48 ;  /* 0x000000ffff067224 */ /* 0x000fce00078e0030 */
[----:B------:R-:W-:Y:S05]  /*18170*/  WARPSYNC.COLLECTIVE R3, `(.L_x_1262) ;  /* 0x0000000003087348 */ /* 0x000fea0003c00000 */
[----:B------:R0:W1:Y:S02]  /*18180*/  SHFL.UP P0, R7, R6, R5, R4 ;  /* 0x0400000506077389 */ /* 0x0000640000000004 */
[----:B01----:R-:W-:Y:S05]  /*18190*/  ENDCOLLECTIVE ;  /* 0x000000000000791b */ /* 0x003fea0003800000 */
.L_x_1262:
[----:B------:R-:W-:Y:S02]  /*181a0*/  IMAD.MOV.U32 R5, RZ, RZ, 0x8 ;  /* 0x00000008ff057424 */ /* 0x000fe400078e00ff */
[----:B------:R-:W-:-:S04]  /*181b0*/  IMAD.MOV.U32 R45, RZ, RZ, R7 ;  /* 0x000000ffff2d7224 */ /* 0x000fc800078e0007 */
[----:B------:R-:W-:-:S04]  /*181c0*/  @P0 IMAD.IADD R45, R48, 0x1, R45 ;  /* 0x00000001302d0824 */ /* 0x000fc800078e022d */
[----:B------:R-:W-:-:S07]  /*181d0*/  IMAD.MOV.U32 R6, RZ, RZ, R45 ;  /* 0x000000ffff067224 */ /* 0x000fce00078e002d */
[----:B------:R-:W-:Y:S05]  /*181e0*/  WARPSYNC.COLLECTIVE R3, `(.L_x_1263) ;  /* 0x0000000003087348 */ /* 0x000fea0003c00000 */
[----:B------:R0:W1:Y:S02]  /*181f0*/  SHFL.UP P0, R7, R6, R5, R4 ;  /* 0x0400000506077389 */ /* 0x0000640000000004 */
[----:B01----:R-:W-:Y:S05]  /*18200*/  ENDCOLLECTIVE ;  /* 0x000000000000791b */ /* 0x003fea0003800000 */
.L_x_1263:
[----:B------:R-:W-:Y:S02]  /*18210*/  IMAD.MOV.U32 R5, RZ, RZ, 0x10 ;  /* 0x00000010ff057424 */ /* 0x000fe400078e00ff */
[----:B------:R-:W-:-:S04]  /*18220*/  IMAD.MOV.U32 R50, RZ, RZ, R7 ;  /* 0x000000ffff327224 */ /* 0x000fc800078e0007 */
[----:B------:R-:W-:-:S04]  /*18230*/  @P0 IMAD.IADD R50, R45, 0x1, R50 ;  /* 0x000000012d320824 */ /* 0x000fc800078e0232 */
[----:B------:R-:W-:-:S07]  /*18240*/  IMAD.MOV.U32 R6, RZ, RZ, R50 ;  /* 0x000000ffff067224 */ /* 0x000fce00078e0032 */
[----:B------:R-:W-:Y:S05]  /*18250*/  WARPSYNC.COLLECTIVE R3, `(.L_x_1264) ;  /* 0x0000000003087348 */ /* 0x000fea0003c00000 */
[----:B------:R0:W1:Y:S02]  /*18260*/  SHFL.UP P0, R7, R6, R5, R4 ;  /* 0x0400000506077389 */ /* 0x0000640000000004 */
[----:B01----:R-:W-:Y:S05]  /*18270*/  ENDCOLLECTIVE ;  /* 0x000000000000791b */ /* 0x003fea0003800000 */
.L_x_1264:
[----:B------:R-:W-:Y:S05]  /*18280*/  BRA `(.L_x_1265) ;  /* 0xfffffef0000c7947 */ /* 0x000fea000383ffff */
.L_x_1068:
[----:B------:R-:W-:Y:S02]  /*18290*/  IMAD.MOV.U32 R6, RZ, RZ, R46 ;  /* 0x000000ffff067224 */ /* 0x000fe400078e002e */
[----:B------:R-:W-:Y:S02]  /*182a0*/  IMAD.MOV.U32 R5, RZ, RZ, 0x1 ;  /* 0x00000001ff057424 */ /* 0x000fe400078e00ff */
[----:B------:R-:W-:Y:S02]  /*182b0*/  IMAD.MOV.U32 R4, RZ, RZ, RZ ;  /* 0x000000ffff047224 */ /* 0x000fe400078e00ff */
[----:B------:R-:W-:-:S07]  /*182c0*/  IMAD.MOV.U32 R3, RZ, RZ, -0x1 ;  /* 0xffffffffff037424 */ /* 0x000fce00078e00ff */
[----:B------:R-:W-:Y:S05]  /*182d0*/  WARPSYNC.COLLECTIVE R3, `(.L_x_1266) ;  /* 0x0000000003087348 */ /* 0x000fea0003c00000 */
[----:B------:R0:W1:Y:S02]  /*182e0*/  SHFL.UP P0, R7, R6, R5, R4 ;  /* 0x0400000506077389 */ /* 0x0000640000000004 */
[----:B01----:R-:W-:Y:S05]  /*182f0*/  ENDCOLLECTIVE ;  /* 0x000000000000791b */ /* 0x003fea0003800000 */
.L_x_1266:
[----:B------:R-:W-:Y:S02]  /*18300*/  IMAD.MOV.U32 R5, RZ, RZ, 0x2 ;  /* 0x00000002ff057424 */ /* 0x000fe400078e00ff */
[----:B------:R-:W-:-:S04]  /*18310*/  IMAD.MOV.U32 R45, RZ, RZ, R7 ;  /* 0x000000ffff2d7224 */ /* 0x000fc800078e0007 */
[----:B------:R-:W-:-:S04]  /*18320*/  @P0 IMAD.IADD R45, R46, 0x1, R45 ;  /* 0x000000012e2d0824 */ /* 0x000fc800078e022d */
[----:B------:R-:W-:-:S07]  /*18330*/  IMAD.MOV.U32 R6, RZ, RZ, R45 ;  /* 0x000000ffff067224 */ /* 0x000fce00078e002d */
[----:B------:R-:W-:Y:S05]  /*18340*/  WARPSYNC.COLLECTIVE R3, `(.L_x_1267) ;  /* 0x0000000003087348 */ /* 0x000fea0003c00000 */
[----:B------:R0:W1:Y:S02]  /*18350*/  SHFL.UP P0, R7, R6, R5, R4 ;  /* 0x0400000506077389 */ /* 0x0000640000000004 */
[----:B01----:R-:W-:Y:S05]  /*18360*/  ENDCOLLECTIVE ;  /* 0x000000000000791b */ /* 0x003fea0003800000 */
.L_x_1267:
[----:B------:R-:W-:Y:S02]  /*18370*/  IMAD.MOV.U32 R5, RZ, RZ, 0x4 ;  /* 0x00000004ff057424 */ /* 0x000fe400078e00ff */
[----:B------:R-:W-:-:S04]  /*18380*/  IMAD.MOV.U32 R48, RZ, RZ, R7 ;  /* 0x000000ffff307224 */ /* 0x000fc800078e0007 */
[----:B------:R-:W-:-:S04]  /*18390*/  @P0 IMAD.IADD R48, R45, 0x1, R48 ;  /* 0x000000012d300824 */ /* 0x000fc800078e0230 */
[----:B------:R-:W-:-:S07]  /*183a0*/  IMAD.MOV.U32 R6, RZ, RZ, R48 ;  /* 0x000000ffff067224 */ /* 0x000fce00078e0030 */
[----:B------:R-:W-:Y:S05]  /*183b0*/  WARPSYNC.COLLECTIVE R3, `(.L_x_1268) ;  /* 0x0000000003087348 */ /* 0x000fea0003c00000 */
[----:B------:R0:W1:Y:S02]  /*183c0*/  SHFL.UP P0, R7, R6, R5, R4 ;  /* 0x0400000506077389 */ /* 0x0000640000000004 */
[----:B01----:R-:W-:Y:S05]  /*183d0*/  ENDCOLLECTIVE ;  /* 0x000000000000791b */ /* 0x003fea0003800000 */
.L_x_1268:
[----:B------:R-:W-:Y:S02]  /*183e0*/  IMAD.MOV.U32 R5, RZ, RZ, 0x8 ;  /* 0x00000008ff057424 */ /* 0x000fe400078e00ff */
[----:B------:R-:W-:-:S04]  /*183f0*/  IMAD.MOV.U32 R47, RZ, RZ, R7 ;  /* 0x000000ffff2f7224 */ /* 0x000fc800078e0007 */
[----:B------:R-:W-:-:S04]  /*18400*/  @P0 IMAD.IADD R47, R48, 0x1, R47 ;  /* 0x00000001302f0824 */ /* 0x000fc800078e022f */
[----:B------:R-:W-:-:S07]  /*18410*/  IMAD.MOV.U32 R6, RZ, RZ, R47 ;  /* 0x000000ffff067224 */ /* 0x000fce00078e002f */
[----:B------:R-:W-:Y:S05]  /*18420*/  WARPSYNC.COLLECTIVE R3, `(.L_x_1269) ;  /* 0x0000000003087348 */ /* 0x000fea0003c00000 */
[----:B------:R0:W1:Y:S02]  /*18430*/  SHFL.UP P0, R7, R6, R5, R4 ;  /* 0x0400000506077389 */ /* 0x0000640000000004 */
[----:B01----:R-:W-:Y:S05]  /*18440*/  ENDCOLLECTIVE ;  /* 0x000000000000791b */ /* 0x003fea0003800000 */
.L_x_1269:
[----:B------:R-:W-:Y:S02]  /*18450*/  IMAD.MOV.U32 R5, RZ, RZ, 0x10 ;  /* 0x00000010ff057424 */ /* 0x000fe400078e00ff */
[----:B------:R-:W-:-:S04]  /*18460*/  IMAD.MOV.U32 R50, RZ, RZ, R7 ;  /* 0x000000ffff327224 */ /* 0x000fc800078e0007 */
[----:B------:R-:W-:-:S04]  /*18470*/  @P0 IMAD.IADD R50, R47, 0x1, R50 ;  /* 0x000000012f320824 */ /* 0x000fc800078e0232 */
[----:B------:R-:W-:-:S07]  /*18480*/  IMAD.MOV.U32 R6, RZ, RZ, R50 ;  /* 0x000000ffff067224 */ /* 0x000fce00078e0032 */
[----:B------:R-:W-:Y:S05]  /*18490*/  WARPSYNC.COLLECTIVE R3, `(.L_x_1270) ;  /* 0x0000000003087348 */ /* 0x000fea0003c00000 */
[----:B------:R0:W1:Y:S02]  /*184a0*/  SHFL.UP P0, R7, R6, R5, R4 ;  /* 0x0400000506077389 */ /* 0x0000640000000004 */
[----:B01----:R-:W-:Y:S05]  /*184b0*/  ENDCOLLECTIVE ;  /* 0x000000000000791b */ /* 0x003fea0003800000 */
.L_x_1270:
[----:B------:R-:W-:Y:S05]  /*184c0*/  BRA `(.L_x_1271) ;  /* 0xffffff4400247947 */ /* 0x000fea000383ffff */
.L_x_1177:
[----:B------:R-:W-:Y:S02]  /*184d0*/  IMAD.MOV.U32 R6, RZ, RZ, R46 ;  /* 0x000000ffff067224 */ /* 0x000fe400078e002e */
[----:B------:R-:W-:Y:S02]  /*184e0*/  IMAD.MOV.U32 R5, RZ, RZ, 0x1 ;  /* 0x00000001ff057424 */ /* 0x000fe400078e00ff */
[----:B------:R-:W-:Y:S02]  /*184f0*/  IMAD.MOV.U32 R4, RZ, RZ, RZ ;  /* 0x000000ffff047224 */ /* 0x000fe400078e00ff */
[----:B------:R-:W-:-:S07]  /*18500*/  IMAD.MOV.U32 R3, RZ, RZ, -0x1 ;  /* 0xffffffffff037424 */ /* 0x000fce00078e00ff */
[----:B------:R-:W-:Y:S05]  /*18510*/  WARPSYNC.COLLECTIVE R3, `(.L_x_1272) ;  /* 0x0000000003087348 */ /* 0x000fea0003c00000 */
[----:B------:R0:W1:Y:S02]  /*18520*/  SHFL.UP P0, R7, R6, R5, R4 ;  /* 0x0400000506077389 */ /* 0x0000640000000004 */
[----:B01----:R-:W-:Y:S05]  /*18530*/  ENDCOLLECTIVE ;  /* 0x000000000000791b */ /* 0x003fea0003800000 */
.L_x_1272:
[----:B------:R-:W-:Y:S02]  /*18540*/  IMAD.MOV.U32 R5, RZ, RZ, 0x2 ;  /* 0x00000002ff057424 */ /* 0x000fe400078e00ff */
[----:B------:R-:W-:-:S04]  /*18550*/  IMAD.MOV.U32 R45, RZ, RZ, R7 ;  /* 0x000000ffff2d7224 */ /* 0x000fc800078e0007 */
[----:B------:R-:W-:-:S04]  /*18560*/  @P0 IMAD.IADD R45, R46, 0x1, R45 ;  /* 0x000000012e2d0824 */ /* 0x000fc800078e022d */
[----:B------:R-:W-:-:S07]  /*18570*/  IMAD.MOV.U32 R6, RZ, RZ, R45 ;  /* 0x000000ffff067224 */ /* 0x000fce00078e002d */
[----:B------:R-:W-:Y:S05]  /*18580*/  WARPSYNC.COLLECTIVE R3, `(.L_x_1273) ;  /* 0x0000000003087348 */ /* 0x000fea0003c00000 */
[----:B------:R0:W1:Y:S02]  /*18590*/  SHFL.UP P0, R7, R6, R5, R4 ;  /* 0x0400000506077389 */ /* 0x0000640000000004 */
[----:B01----:R-:W-:Y:S05]  /*185a0*/  ENDCOLLECTIVE ;  /* 0x000000000000791b */ /* 0x003fea0003800000 */
.L_x_1273:
[----:B------:R-:W-:Y:S02]  /*185b0*/  IMAD.MOV.U32 R5, RZ, RZ, 0x4 ;  /* 0x00000004ff057424 */ /* 0x000fe400078e00ff */
[----:B------:R-:W-:-:S04]  /*185c0*/  IMAD.MOV.U32 R48, RZ, RZ, R7 ;  /* 0x000000ffff307224 */ /* 0x000fc800078e0007 */
[----:B------:R-:W-:-:S04]  /*185d0*/  @P0 IMAD.IADD R48, R45, 0x1, R48 ;  /* 0x000000012d300824 */ /* 0x000fc800078e0230 */
[----:B------:R-:W-:-:S07]  /*185e0*/  IMAD.MOV.U32 R6, RZ, RZ, R48 ;  /* 0x000000ffff067224 */ /* 0x000fce00078e0030 */
[----:B------:R-:W-:Y:S05]  /*185f0*/  WARPSYNC.COLLECTIVE R3, `(.L_x_1274) ;  /* 0x0000000003087348 */ /* 0x000fea0003c00000 */
[----:B------:R0:W1:Y:S02]  /*18600*/  SHFL.UP P0, R7, R6, R5, R4 ;  /* 0x0400000506077389 */ /* 0x0000640000000004 */
[----:B01----:R-:W-:Y:S05]  /*18610*/  ENDCOLLECTIVE ;  /* 0x000000000000791b */ /* 0x003fea0003800000 */
.L_x_1274:
[----:B------:R-:W-:Y:S02]  /*18620*/  IMAD.MOV.U32 R5, RZ, RZ, 0x8 ;  /* 0x00000008ff057424 */ /* 0x000fe400078e00ff */
[----:B------:R-:W-:-:S04]  /*18630*/  IMAD.MOV.U32 R47, RZ, RZ, R7 ;  /* 0x000000ffff2f7224 */ /* 0x000fc800078e0007 */
[----:B------:R-:W-:-:S04]  /*18640*/  @P0 IMAD.IADD R47, R48, 0x1, R47 ;  /* 0x00000001302f0824 */ /* 0x000fc800078e022f */
[----:B------:R-:W-:-:S07]  /*18650*/  IMAD.MOV.U32 R6, RZ, RZ, R47 ;  /* 0x000000ffff067224 */ /* 0x000fce00078e002f */
[----:B------:R-:W-:Y:S05]  /*18660*/  WARPSYNC.COLLECTIVE R3, `(.L_x_1275) ;  /* 0x0000000003087348 */ /* 0x000fea0003c00000 */
[----:B------:R0:W1:Y:S02]  /*18670*/  SHFL.UP P0, R7, R6, R5, R4 ;  /* 0x0400000506077389 */ /* 0x0000640000000004 */
[----:B01----:R-:W-:Y:S05]  /*18680*/  ENDCOLLECTIVE ;  /* 0x000000000000791b */ /* 0x003fea0003800000 */
.L_x_1275:
[----:B------:R-:W-:Y:S02]  /*18690*/  IMAD.MOV.U32 R5, RZ, RZ, 0x10 ;  /* 0x00000010ff057424 */ /* 0x000fe400078e00ff */
[----:B------:R-:W-:-:S04]  /*186a0*/  IMAD.MOV.U32 R50, RZ, RZ, R7 ;  /* 0x000000ffff327224 */ /* 0x000fc800078e0007 */
[----:B------:R-:W-:-:S04]  /*186b0*/  @P0 IMAD.IADD R50, R47, 0x1, R50 ;  /* 0x000000012f320824 */ /* 0x000fc800078e0232 */
[----:B------:R-:W-:-:S07]  /*186c0*/  IMAD.MOV.U32 R6, RZ, RZ, R50 ;  /* 0x000000ffff067224 */ /* 0x000fce00078e0032 */
[----:B------:R-:W-:Y:S05]  /*186d0*/  WARPSYNC.COLLECTIVE R3, `(.L_x_1276) ;  /* 0x0000000003087348 */ /* 0x000fea0003c00000 */
[----:B------:R0:W1:Y:S02]  /*186e0*/  SHFL.UP P0, R7, R6, R5, R4 ;  /* 0x0400000506077389 */ /* 0x0000640000000004 */
[----:B01----:R-:W-:Y:S05]  /*186f0*/  ENDCOLLECTIVE ;  /* 0x000000000000791b */ /* 0x003fea0003800000 */
.L_x_1276:
[----:B------:R-:W-:Y:S05]  /*18700*/  BRA `(.L_x_1277) ;  /* 0xffffff9c000c7947 */ /* 0x000fea000383ffff */
.L_x_1278:
        /* <DEDUP_REMOVED lines=15> */
.L_x_2577:


//--------------------- .text._ZN4vllm16topKPerRowDecodeILi512ELb1ELb1ELb0EEEvPKfPKiPiiiiiiPfiS4_ --------------------------
	.section	.text._ZN4vllm16topKPerRowDecodeILi512ELb1ELb1ELb0EEEvPKfPKiPiiiiiiPfiS4_,"ax",@progbits
	.align	128
.text._ZN4vllm16topKPerRowDecodeILi512ELb1ELb1ELb0EEEvPKfPKiPiiiiiiPfiS4_:
        .type           _ZN4vllm16topKPerRowDecodeILi512ELb1ELb1ELb0EEEvPKfPKiPiiiiiiPfiS4_,@function
        .size           _ZN4vllm16topKPerRowDecodeILi512ELb1ELb1ELb0EEEvPKfPKiPiiiiiiPfiS4_,(.L_x_2578 - _ZN4vllm16topKPerRowDecodeILi512ELb1ELb1ELb0EEEvPKfPKiPiiiiiiPfiS4_)
        .other          _ZN4vllm16topKPerRowDecodeILi512ELb1ELb1ELb0EEEvPKfPKiPiiiiiiPfiS4_,@"STO_CUDA_ENTRY STV_DEFAULT"
_ZN4vllm16topKPerRowDecodeILi512ELb1ELb1ELb0EEEvPKfPKiPiiiiiiPfiS4_:
[----:B------:R-:W0:Y:S01]  /*0000*/  LDC R1, c[0x0][0x37c] ;  /* 0x0000df00ff017b82 */ /* 0x000e220000000800 */
[----:B------:R-:W1:Y:S01]  /*0010*/  LDCU UR4, c[0x0][0x3a8] ;  /* 0x00007500ff0477ac */ /* 0x000e620008000800 */
[----:B------:R-:W2:Y:S01]  /*0020*/  S2R R35, SR_CTAID.X ;  /* 0x0000000000237919 */ /* 0x000ea20000002500 */
[----:B0-----:R-:W-:Y:S01]  /*0030*/  VIADD R1, R1, 0xfffffff0 ;  /* 0xfffffff001017836 */ /* 0x001fe20000000000 */
[----:B------:R-:W0:Y:S01]  /*0040*/  LDCU.64 UR8, c[0x0][0x358] ;  /* 0x00006b00ff0877ac */ /* 0x000e220008000a00 */
[----:B-1----:R-:W-:-:S09]  /*0050*/  UISETP.NE.AND UP0, UPT, UR4, URZ, UPT ;  /* 0x000000ff0400728c */ /* 0x002fd2000bf05270 */
[----:B--2---:R-:W-:Y:S05]  /*0060*/  BRA.U !UP0, `(.L_x_1279) ;  /* 0x0000000108147547 */ /* 0x004fea000b800000 */
[----:B------:R-:W1:Y:S02]  /*0070*/  LDC.64 R2, c[0x0][0x388] ;  /* 0x0000e200ff027b82 */ /* 0x000e640000000a00 */
[----:B-1----:R-:W-:-:S06]  /*0080*/  IMAD.WIDE.U32 R2, R35, 0x4, R2 ;  /* 0x0000000423027825 */ /* 0x002fcc00078e0002 */
[----:B0-----:R-:W2:Y:S02]  /*0090*/  LDG.E R2, desc[UR8][R2.64] ;  /* 0x0000000802027981 */ /* 0x001ea4000c1e1900 */
[----:B--2---:R-:W-:Y:S01]  /*00a0*/  VIMNMX R4, PT, PT, RZ, R2, !PT ;  /* 0x00000002ff047248 */ /* 0x004fe20007fe0100 */
[----:B------:R-:W-:Y:S06]  /*00b0*/  BRA `(.L_x_1280) ;  /* 0x0000000000807947 */ /* 0x000fec0003800000 */
.L_x_1279:
[----:B------:R-:W1:Y:S01]  /*00c0*/  LDC R6, c[0x0][0x3a4] ;  /* 0x0000e900ff067b82 */ /* 0x000e620000000800 */
[----:B------:R-:W-:Y:S02]  /*00d0*/  IABS R8, R35 ;  /* 0x0000002300087213 */ /* 0x000fe40000000000 */
[----:B-1----:R-:W-:-:S04]  /*00e0*/  IABS R5, R6 ;  /* 0x0000000600057213 */ /* 0x002fc80000000000 */
[----:B------:R-:W1:Y:S08]  /*00f0*/  I2F.RP R0, R5 ;  /* 0x0000000500007306 */ /* 0x000e700000209400 */
[----:B-1----:R-:W1:Y:S02]  /*0100*/  MUFU.RCP R0, R0 ;  /* 0x0000000000007308 */ /* 0x002e640000001000 */
[----:B-1----:R-:W-:-:S06]  /*0110*/  VIADD R2, R0, 0xffffffe ;  /* 0x0ffffffe00027836 */ /* 0x002fcc0000000000 */
[----:B------:R1:W2:Y:S02]  /*0120*/  F2I.FTZ.U32.TRUNC.NTZ R3, R2 ;  /* 0x0000000200037305 */ /* 0x0002a4000021f000 */
[----:B-1----:R-:W-:Y:S02]  /*0130*/  IMAD.MOV.U32 R2, RZ, RZ, RZ ;  /* 0x000000ffff027224 */ /* 0x002fe400078e00ff */
[----:B--2---:R-:W-:-:S04]  /*0140*/  IMAD.MOV R4, RZ, RZ, -R3 ;  /* 0x000000ffff047224 */ /* 0x004fc800078e0a03 */
[----:B------:R-:W-:-:S04]  /*0150*/  IMAD R7, R4, R5, RZ ;  /* 0x0000000504077224 */ /* 0x000fc800078e02ff */
[----:B------:R-:W-:-:S06]  /*0160*/  IMAD.HI.U32 R3, R3, R7, R2 ;  /* 0x0000000703037227 */ /* 0x000fcc00078e0002 */
[----:B------:R-:W-:Y:S02]  /*0170*/  IMAD.HI.U32 R4, R3, R8, RZ ;  /* 0x0000000803047227 */ /* 0x000fe400078e00ff */
[----:B------:R-:W1:Y:S02]  /*0180*/  LDC.64 R2, c[0x0][0x388] ;  /* 0x0000e200ff027b82 */ /* 0x000e640000000a00 */
[----:B------:R-:W-:-:S04]  /*0190*/  IMAD.MOV R0, RZ, RZ, -R4 ;  /* 0x000000ffff007224 */ /* 0x000fc800078e0a04 */
[----:B------:R-:W-:-:S05]  /*01a0*/  IMAD R0, R5, R0, R8 ;  /* 0x0000000005007224 */ /* 0x000fca00078e0208 */
[----:B------:R-:W-:-:S13]  /*01b0*/  ISETP.GT.U32.AND P1, PT, R5, R0, PT ;  /* 0x000000000500720c */ /* 0x000fda0003f24070 */
[----:B------:R-:W-:Y:S02]  /*01c0*/  @!P1 IMAD.IADD R0, R0, 0x1, -R5 ;  /* 0x0000000100009824 */ /* 0x000fe400078e0a05 */
[----:B------:R-:W-:Y:S01]  /*01d0*/  @!P1 VIADD R4, R4, 0x1 ;  /* 0x0000000104049836 */ /* 0x000fe20000000000 */
[----:B------:R-:W-:Y:S02]  /*01e0*/  ISETP.NE.AND P1, PT, R6, RZ, PT ;  /* 0x000000ff0600720c */ /* 0x000fe40003f25270 */
[----:B------:R-:W-:Y:S02]  /*01f0*/  ISETP.GE.U32.AND P0, PT, R0, R5, PT ;  /* 0x000000050000720c */ /* 0x000fe40003f06070 */
[----:B------:R-:W-:-:S04]  /*0200*/  LOP3.LUT R0, R35, R6, RZ, 0x3c, !PT ;  /* 0x0000000623007212 */ /* 0x000fc800078e3cff */
[----:B------:R-:W-:-:S07]  /*0210*/  ISETP.GE.AND P2, PT, R0, RZ, PT ;  /* 0x000000ff0000720c */ /* 0x000fce0003f46270 */
[----:B------:R-:W-:-:S06]  /*0220*/  @P0 VIADD R4, R4, 0x1 ;  /* 0x0000000104040836 */ /* 0x000fcc0000000000 */
[----:B------:R-:W-:Y:S01]  /*0230*/  @!P2 IMAD.MOV R4, RZ, RZ, -R4 ;  /* 0x000000ffff04a224 */ /* 0x000fe200078e0a04 */
[----:B------:R-:W-:-:S05]  /*0240*/  @!P1 LOP3.LUT R4, RZ, R6, RZ, 0x33, !PT ;  /* 0x00000006ff049212 */ /* 0x000fca00078e33ff */
[----:B-1----:R-:W-:-:S06]  /*0250*/  IMAD.WIDE R2, R4, 0x4, R2 ;  /* 0x0000000404027825 */ /* 0x002fcc00078e0202 */
[----:B0-----:R-:W2:Y:S01]  /*0260*/  LDG.E R2, desc[UR8][R2.64] ;  /* 0x0000000802027981 */ /* 0x001ea2000c1e1900 */
[----:B------:R-:W-:-:S04]  /*0270*/  IMAD.MOV R5, RZ, RZ, -R4 ;  /* 0x000000ffff057224 */ /* 0x000fc800078e0a04 */
[----:B------:R-:W-:-:S05]  /*0280*/  IMAD R5, R6, R5, R35 ;  /* 0x0000000506057224 */ /* 0x000fca00078e0223 */
[----:B--2---:R-:W-:-:S04]  /*0290*/  IADD3 R5, PT, PT, R2, -R6, R5 ;  /* 0x8000000602057210 */ /* 0x004fc80007ffe005 */
[----:B------:R-:W-:-:S05]  /*02a0*/  VIMNMX R5, PT, PT, R5, -0x1, !PT ;  /* 0xffffffff05057848 */ /* 0x000fca0007fe0100 */
[----:B------:R-:W-:-:S07]  /*02b0*/  VIADD R4, R5, 0x1 ;  /* 0x0000000105047836 */ /* 0x000fce0000000000 */
.L_x_1280:
[----:B------:R-:W0:Y:S01]  /*02c0*/  LDC R7, c[0x0][0x374] ;  /* 0x0000dd00ff077b82 */ /* 0x000e220000000800 */
[----:B------:R-:W1:Y:S07]  /*02d0*/  S2R R12, SR_CTAID.Y ;  /* 0x00000000000c7919 */ /* 0x000e6e0000002600 */
[----:B------:R-:W2:Y:S08]  /*02e0*/  LDC R14, c[0x0][0x398] ;  /* 0x0000e600ff0e7b82 */ /* 0x000eb00000000800 */
[----:B------:R-:W3:Y:S01]  /*02f0*/  LDC.64 R8, c[0x0][0x380] ;  /* 0x0000e000ff087b82 */ /* 0x000ee20000000a00 */
[----:B0-----:R-:W0:Y:S01]  /*0300*/  I2F.U32.RP R0, R7 ;  /* 0x0000000700007306 */ /* 0x001e220000209000 */
[----:B------:R-:W-:-:S07]  /*0310*/  ISETP.NE.U32.AND P2, PT, R7, RZ, PT ;  /* 0x000000ff0700720c */ /* 0x000fce0003f45070 */
[----:B0-----:R-:W0:Y:S02]  /*0320*/  MUFU.RCP R0, R0 ;  /* 0x0000000000007308 */ /* 0x001e240000001000 */
[----:B0-----:R-:W-:-:S06]  /*0330*/  VIADD R2, R0, 0xffffffe ;  /* 0x0ffffffe00027836 */ /* 0x001fcc0000000000 */
[----:B------:R0:W4:Y:S02]  /*0340*/  F2I.FTZ.U32.TRUNC.NTZ R3, R2 ;  /* 0x0000000200037305 */ /* 0x000124000021f000 */
[----:B0-----:R-:W-:Y:S02]  /*0350*/  IMAD.MOV.U32 R2, RZ, RZ, RZ ;  /* 0x000000ffff027224 */ /* 0x001fe400078e00ff */
[----:B----4-:R-:W-:-:S04]  /*0360*/  IMAD.MOV R6, RZ, RZ, -R3 ;  /* 0x000000ffff067224 */ /* 0x010fc800078e0a03 */
[----:B------:R-:W-:-:S04]  /*0370*/  IMAD R5, R6, R7, RZ ;  /* 0x0000000706057224 */ /* 0x000fc800078e02ff */
[----:B------:R-:W-:Y:S02]  /*0380*/  IMAD.HI.U32 R3, R3, R5, R2 ;  /* 0x0000000503037227 */ /* 0x000fe400078e0002 */
[----:B------:R-:W0:Y:S04]  /*0390*/  LDC R5, c[0x0][0x3a0] ;  /* 0x0000e800ff057b82 */ /* 0x000e280000000800 */
[----:B------:R-:W-:-:S04]  /*03a0*/  IMAD.HI.U32 R10, R3, R4, RZ ;  /* 0x00000004030a7227 */ /* 0x000fc800078e00ff */
[----:B------:R-:W-:-:S04]  /*03b0*/  IMAD.MOV R3, RZ, RZ, -R10 ;  /* 0x000000ffff037224 */ /* 0x000fc800078e0a0a */
[----:B------:R-:W-:-:S05]  /*03c0*/  IMAD R0, R7, R3, R4 ;  /* 0x0000000307007224 */ /* 0x000fca00078e0204 */
[----:B------:R-:W-:Y:S02]  /*03d0*/  ISETP.GE.U32.AND P0, PT, R0, R7, PT ;  /* 0x000000070000720c */ /* 0x000fe40003f06070 */
[----:B0-----:R-:W-:-:S11]  /*03e0*/  SHF.R.S32.HI R13, RZ, 0x1f, R5 ;  /* 0x0000001fff0d7819 */ /* 0x001fd60000011405 */
[----:B------:R-:W-:Y:S02]  /*03f0*/  @P0 IMAD.IADD R0, R0, 0x1, -R7 ;  /* 0x0000000100000824 */ /* 0x000fe400078e0a07 */
[----:B------:R-:W-:-:S03]  /*0400*/  @P0 VIADD R10, R10, 0x1 ;  /* 0x000000010a0a0836 */ /* 0x000fc60000000000 */
[----:B------:R-:W-:Y:S01]  /*0410*/  ISETP.GE.U32.AND P1, PT, R0, R7, PT ;  /* 0x000000070000720c */ /* 0x000fe20003f26070 */
[----:B-1----:R-:W-:-:S05]  /*0420*/  VIADD R0, R12, 0x1 ;  /* 0x000000010c007836 */ /* 0x002fca0000000000 */
[----:B------:R-:W-:Y:S02]  /*0430*/  ISETP.NE.AND P0, PT, R7, R0, PT ;  /* 0x000000000700720c */ /* 0x000fe40003f05270 */
[----:B--2---:R-:W-:-:S05]  /*0440*/  SHF.R.S32.HI R0, RZ, 0x1f, R14 ;  /* 0x0000001fff007819 */ /* 0x004fca000001140e */
[----:B------:R-:W-:Y:S01]  /*0450*/  @P1 VIADD R10, R10, 0x1 ;  /* 0x000000010a0a1836 */ /* 0x000fe20000000000 */
[-C--:B------:R-:W-:Y:S01]  /*0460*/  @!P2 LOP3.LUT R10, RZ, R7.reuse, RZ, 0x33, !PT ;  /* 0x00000007ff0aa212 */ /* 0x080fe200078e33ff */
[----:B------:R-:W-:-:S04]  /*0470*/  IMAD.WIDE.U32 R6, R35, R7, RZ ;  /* 0x0000000723067225 */ /* 0x000fc800078e00ff */
[----:B------:R-:W-:Y:S02]  /*0480*/  IMAD R2, R7, R5, RZ ;  /* 0x0000000507027224 */ /* 0x000fe400078e02ff */
[----:B------:R-:W-:Y:S02]  /*0490*/  IMAD R3, R10, R12, RZ ;  /* 0x0000000c0a037224 */ /* 0x000fe400078e02ff */
[----:B------:R-:W-:Y:S02]  /*04a0*/  IMAD R7, R6, R13, R2 ;  /* 0x0000000d06077224 */ /* 0x000fe400078e0202 */
[----:B------:R-:W-:Y:S02]  /*04b0*/  IMAD R12, R12, R5, RZ ;  /* 0x000000050c0c7224 */ /* 0x000fe400078e02ff */
[----:B------:R-:W-:Y:S02]  /*04c0*/  IMAD.MOV.U32 R13, RZ, RZ, RZ ;  /* 0x000000ffff0d7224 */ /* 0x000fe400078e00ff */
[----:B------:R-:W-:-:S02]  /*04d0*/  @P0 IMAD.IADD R4, R10, 0x1, R3 ;  /* 0x000000010a040824 */ /* 0x000fc400078e0203 */
[----:B------:R-:W-:-:S04]  /*04e0*/  IMAD.WIDE.U32 R16, R6, R5, R12 ;  /* 0x0000000506107225 */ /* 0x000fc800078e000c */
[----:B------:R-:W-:Y:S01]  /*04f0*/  IMAD.IADD R18, R17, 0x1, R7 ;  /* 0x0000000111127824 */ /* 0x000fe200078e0207 */
[----:B------:R0:W-:Y:S01]  /*0500*/  STL.64 [R1], R16 ;  /* 0x0000001001007387 */ /* 0x0001e20000100a00 */
[----:B------:R-:W-:Y:S02]  /*0510*/  IMAD.IADD R2, R4, 0x1, -R3 ;  /* 0x0000000104027824 */ /* 0x000fe400078e0a03 */
[----:B------:R-:W-:Y:S01]  /*0520*/  IMAD.WIDE.U32 R10, R35, R14, RZ ;  /* 0x0000000e230a7225 */ /* 0x000fe200078e00ff */
[----:B------:R0:W-:Y:S02]  /*0530*/  STL [R1+0x8], R18 ;  /* 0x0000081201007387 */ /* 0x0001e40000100800 */
[----:B------:R-:W-:Y:S01]  /*0540*/  ISETP.GT.AND P0, PT, R2, R5, PT ;  /* 0x000000050200720c */ /* 0x000fe20003f04270 */
[----:B------:R-:W-:Y:S01]  /*0550*/  IMAD R15, R0, R35, RZ ;  /* 0x00000023000f7224 */ /* 0x000fe200078e02ff */
[----:B---3--:R-:W-:-:S03]  /*0560*/  LEA R14, P1, R10, R8, 0x2 ;  /* 0x000000080a0e7211 */ /* 0x008fc600078210ff */
[----:B------:R-:W-:-:S05]  /*0570*/  IMAD.IADD R0, R11, 0x1, R15 ;  /* 0x000000010b007824 */ /* 0x000fca00078e020f */
[----:B------:R-:W-:-:S03]  /*0580*/  LEA.HI.X R15, R10, R9, R0, 0x2, P1 ;  /* 0x000000090a0f7211 */ /* 0x000fc600008f1400 */
[----:B0-----:R-:W-:Y:S05]  /*0590*/  @P0 BRA `(.L_x_1281) ;  /* 0x00000008009c0947 */ /* 0x001fea0003800000 */
[----:B------:R-:W0:Y:S01]  /*05a0*/  S2R R13, SR_TID.X ;  /* 0x00000000000d7919 */ /* 0x000e220000002100 */
[----:B------:R-:W1:Y:S01]  /*05b0*/  LDCU.64 UR4, c[0x0][0x390] ;  /* 0x00007200ff0477ac */ /* 0x000e620008000a00 */
[C---:B------:R-:W-:Y:S01]  /*05c0*/  IMAD.SHL.U32 R10, R16.reuse, 0x4, RZ ;  /* 0x00000004100a7824 */ /* 0x040fe200078e00ff */
[----:B------:R-:W-:Y:S01]  /*05d0*/  SHF.L.U64.HI R11, R16, 0x2, R18 ;  /* 0x00000002100b7819 */ /* 0x000fe20000010212 */
[----:B------:R-:W-:Y:S01]  /*05e0*/  BSSY.RECONVERGENT B0, `(.L_x_1282) ;  /* 0x0000048000007945 */ /* 0x000fe20003800200 */
[----:B------:R-:W2:Y:S02]  /*05f0*/  LDCU.64 UR6, c[0x0][0x3b0] ;  /* 0x00007600ff0677ac */ /* 0x000ea40008000a00 */
[C---:B-1----:R-:W-:Y:S02]  /*0600*/  IADD3 R6, P1, PT, R10.reuse, UR4, RZ ;  /* 0x000000040a067c10 */ /* 0x042fe4000ff3e0ff */
[----:B--2---:R-:W-:Y:S02]  /*0610*/  IADD3 R8, P2, PT, R10, UR6, RZ ;  /* 0x000000060a087c10 */ /* 0x004fe4000ff5e0ff */
[----:B------:R-:W-:-:S02]  /*0620*/  IADD3.X R7, PT, PT, R11, UR5, RZ, P1, !PT ;  /* 0x000000050b077c10 */ /* 0x000fc40008ffe4ff */
[----:B------:R-:W-:Y:S02]  /*0630*/  IADD3.X R9, PT, PT, R11, UR7, RZ, P2, !PT ;  /* 0x000000070b097c10 */ /* 0x000fe400097fe4ff */
[----:B0-----:R-:W-:-:S13]  /*0640*/  ISETP.GE.AND P0, PT, R13, R2, PT ;  /* 0x000000020d00720c */ /* 0x001fda0003f06270 */
[----:B------:R-:W-:Y:S05]  /*0650*/  @P0 BRA `(.L_x_1283) ;  /* 0x0000000400000947 */ /* 0x000fea0003800000 */
[----:B------:R-:W-:Y:S01]  /*0660*/  LOP3.LUT R0, RZ, R3, RZ, 0x33, !PT ;  /* 0x00000003ff007212 */ /* 0x000fe200078e33ff */
[----:B------:R-:W-:Y:S03]  /*0670*/  BSSY.RECONVERGENT B1, `(.L_x_1284) ;  /* 0x0000023000017945 */ /* 0x000fe60003800200 */
[----:B------:R-:W-:-:S04]  /*0680*/  IADD3 R12, PT, PT, -R13, R4, R0 ;  /* 0x000000040d0c7210 */ /* 0x000fc80007ffe100 */
[C---:B------:R-:W-:Y:S02]  /*0690*/  LOP3.LUT R0, R12.reuse, 0x600, RZ, 0xc0, !PT ;  /* 0x000006000c007812 */ /* 0x040fe400078ec0ff */
[----:B------:R-:W-:Y:S02]  /*06a0*/  ISETP.GE.U32.AND P1, PT, R12, 0x600, PT ;  /* 0x000006000c00780c */ /* 0x000fe40003f26070 */
[----:B------:R-:W-:Y:S01]  /*06b0*/  ISETP.NE.AND P0, PT, R0, 0x600, PT ;  /* 0x000006000000780c */ /* 0x000fe20003f05270 */
[----:B------:R-:W-:-:S12]  /*06c0*/  IMAD.MOV.U32 R0, RZ, RZ, R13 ;  /* 0x000000ffff007224 */ /* 0x000fd800078e000d */
[----:B------:R-:W-:Y:S05]  /*06d0*/  @!P0 BRA `(.L_x_1285) ;  /* 0x0000000000708947 */ /* 0x000fea0003800000 */
[----:B------:R-:W-:Y:S01]  /*06e0*/  LEA.HI R0, R12, 0x1, RZ, 0x17 ;  /* 0x000000010c007811 */ /* 0x000fe200078fb8ff */
[----:B------:R-:W-:-:S04]  /*06f0*/  IMAD.WIDE.U32 R16, R13, 0x4, R10 ;  /* 0x000000040d107825 */ /* 0x000fc800078e000a */
[C---:B------:R-:W-:Y:S01]  /*0700*/  IMAD.SHL.U32 R12, R0.reuse, 0x200, RZ ;  /* 0x00000200000c7824 */ /* 0x040fe200078e00ff */
[----:B------:R-:W-:Y:S01]  /*0710*/  LOP3.LUT R0, R0, 0x3, RZ, 0xc0, !PT ;  /* 0x0000000300007812 */ /* 0x000fe200078ec0ff */
[--C-:B------:R-:W-:Y:S01]  /*0720*/  IMAD.IADD R21, R3, 0x1, R13.reuse ;  /* 0x0000000103157824 */ /* 0x100fe200078e020d */
[----:B------:R-:W-:Y:S02]  /*0730*/  IADD3 R24, P0, PT, R16, UR6, RZ ;  /* 0x0000000610187c10 */ /* 0x000fe4000ff1e0ff */
[----:B------:R-:W-:Y:S01]  /*0740*/  LOP3.LUT R12, R12, 0x600, RZ, 0xc0, !PT ;  /* 0x000006000c0c7812 */ /* 0x000fe200078ec0ff */
[----:B------:R-:W-:Y:S01]  /*0750*/  IMAD.MOV R20, RZ, RZ, -R0 ;  /* 0x000000ffff147224 */ /* 0x000fe200078e0a00 */
[----:B------:R-:W-:Y:S02]  /*0760*/  IADD3 R22, P2, PT, R16, UR4, RZ ;  /* 0x0000000410167c10 */ /* 0x000fe4000ff5e0ff */
[C---:B------:R-:W-:Y:S01]  /*0770*/  IADD3.X R27, PT, PT, R17.reuse, UR7, RZ, P0, !PT ;  /* 0x00000007111b7c10 */ /* 0x040fe200087fe4ff */
[----:B------:R-:W-:Y:S01]  /*0780*/  IMAD.IADD R0, R12, 0x1, R13 ;  /* 0x000000010c007824 */ /* 0x000fe200078e020d */
[----:B------:R-:W-:-:S09]  /*0790*/  IADD3.X R25, PT, PT, R17, UR5, RZ, P2, !PT ;  /* 0x0000000511197c10 */ /* 0x000fd200097fe4ff */
.L_x_1286:
[----:B------:R-:W-:Y:S02]  /*07a0*/  IMAD.MOV.U32 R18, RZ, RZ, R22 ;  /* 0x000000ffff127224 */ /* 0x000fe400078e0016 */
[----:B------:R-:W-:Y:S02]  /*07b0*/  IMAD.MOV.U32 R19, RZ, RZ, R25 ;  /* 0x000000ffff137224 */ /* 0x000fe400078e0019 */
[----:B0-----:R-:W-:-:S03]  /*07c0*/  IMAD.WIDE R16, R21, 0x4, R14 ;  /* 0x0000000415107825 */ /* 0x001fc600078e020e */
[----:B------:R0:W-:Y:S04]  /*07d0*/  STG.E desc[UR8][R18.64], R21 ;  /* 0x0000001512007986 */ /* 0x0001e8000c101908 */
[----:B------:R1:W2:Y:S01]  /*07e0*/  LDG.E R23, desc[UR8][R16.64] ;  /* 0x0000000810177981 */ /* 0x0002a2000c1e1900 */
[----:B------:R-:W-:Y:S01]  /*07f0*/  VIADD R20, R20, 0x1 ;  /* 0x0000000114147836 */ /* 0x000fe20000000000 */
[----:B------:R-:W-:-:S04]  /*0800*/  IADD3 R22, P3, PT, R22, 0x800, RZ ;  /* 0x0000080016167810 */ /* 0x000fc80007f7e0ff */
[----:B------:R-:W-:Y:S01]  /*0810*/  ISETP.NE.AND P0, PT, R20, RZ, PT ;  /* 0x000000ff1400720c */ /* 0x000fe20003f05270 */
[----:B------:R-:W-:Y:S02]  /*0820*/  IMAD.X R25, RZ, RZ, R25, P3 ;  /* 0x000000ffff197224 */ /* 0x000fe400018e0619 */
[----:B0-----:R-:W-:Y:S02]  /*0830*/  VIADD R21, R21, 0x200 ;  /* 0x0000020015157836 */ /* 0x001fe40000000000 */
[----:B-1----:R-:W-:Y:S01]  /*0840*/  IMAD.MOV.U32 R16, RZ, RZ, R24 ;  /* 0x000000ffff107224 */ /* 0x002fe200078e0018 */
[----:B------:R-:W-:Y:S01]  /*0850*/  IADD3 R24, P2, PT, R24, 0x800, RZ ;  /* 0x0000080018187810 */ /* 0x000fe20007f5e0ff */
[----:B------:R-:W-:-:S04]  /*0860*/  IMAD.MOV.U32 R17, RZ, RZ, R27 ;  /* 0x000000ffff117224 */ /* 0x000fc800078e001b */
[----:B------:R-:W-:Y:S01]  /*0870*/  IMAD.X R27, RZ, RZ, R27, P2 ;  /* 0x000000ffff1b7224 */ /* 0x000fe200010e061b */
[----:B--2---:R0:W-:Y:S01]  /*0880*/  STG.E desc[UR8][R16.64], R23 ;  /* 0x0000001710007986 */ /* 0x0041e2000c101908 */
[----:B------:R-:W-:Y:S06]  /*0890*/  @P0 BRA `(.L_x_1286) ;  /* 0xfffffffc00c00947 */ /* 0x000fec000383ffff */
.L_x_1285:
[----:B------:R-:W-:Y:S05]  /*08a0*/  BSYNC.RECONVERGENT B1 ;  /* 0x0000000000017941 */ /* 0x000fea0003800200 */
.L_x_1284:
[----:B------:R-:W-:Y:S05]  /*08b0*/  @!P1 BRA `(.L_x_1283) ;  /* 0x0000000000689947 */ /* 0x000fea0003800000 */
[----:B------:R-:W-:Y:S02]  /*08c0*/  VIADD R12, R0, 0x400 ;  /* 0x00000400000c7836 */ /* 0x000fe40000000000 */
[----:B0-----:R-:W-:-:S07]  /*08d0*/  IMAD.IADD R23, R3, 0x1, R0 ;  /* 0x0000000103177824 */ /* 0x001fce00078e0200 */
.L_x_1287:
[----:B-1----:R-:W-:Y:S02]  /*08e0*/  VIADD R21, R12, 0xfffffc00 ;  /* 0xfffffc000c157836 */ /* 0x002fe40000000000 */
[----:B------:R-:W-:-:S04]  /*08f0*/  IMAD.WIDE R16, R23, 0x4, R14 ;  /* 0x0000000417107825 */ /* 0x000fc800078e020e */
[----:B------:R-:W-:-:S05]  /*0900*/  IMAD.WIDE.U32 R18, R21, 0x4, R6 ;  /* 0x0000000415127825 */ /* 0x000fca00078e0006 */
[----:B------:R-:W-:Y:S04]  /*0910*/  STG.E desc[UR8][R18.64], R23 ;  /* 0x0000001712007986 */ /* 0x000fe8000c101908 */
[----:B------:R-:W2:Y:S01]  /*0920*/  LDG.E R25, desc[UR8][R16.64] ;  /* 0x0000000810197981 */ /* 0x000ea2000c1e1900 */
[----:B------:R-:W-:-:S04]  /*0930*/  IMAD.WIDE.U32 R20, R21, 0x4, R8 ;  /* 0x0000000415147825 */ /* 0x000fc800078e0008 */
[C---:B------:R-:W-:Y:S01]  /*0940*/  VIADD R27, R23.reuse, 0x200 ;  /* 0x00000200171b7836 */ /* 0x040fe20000000000 */
[----:B--2---:R0:W-:Y:S04]  /*0950*/  STG.E desc[UR8][R20.64], R25 ;  /* 0x0000001914007986 */ /* 0x0041e8000c101908 */
[----:B------:R1:W-:Y:S04]  /*0960*/  STG.E desc[UR8][R18.64+0x800], R27 ;  /* 0x0008001b12007986 */ /* 0x0003e8000c101908 */
[----:B------:R-:W2:Y:S01]  /*0970*/  LDG.E R29, desc[UR8][R16.64+0x800] ;  /* 0x00080008101d7981 */ /* 0x000ea2000c1e1900 */
[----:B------:R-:W-:-:S03]  /*0980*/  VIADD R31, R23, 0x400 ;  /* 0x00000400171f7836 */ /* 0x000fc60000000000 */
[----:B--2---:R1:W-:Y:S04]  /*0990*/  STG.E desc[UR8][R20.64+0x800], R29 ;  /* 0x0008001d14007986 */ /* 0x0043e8000c101908 */
[----:B------:R1:W-:Y:S04]  /*09a0*/  STG.E desc[UR8][R18.64+0x1000], R31 ;  /* 0x0010001f12007986 */ /* 0x0003e8000c101908 */
[----:B------:R-:W2:Y:S01]  /*09b0*/  LDG.E R33, desc[UR8][R16.64+0x1000] ;  /* 0x0010000810217981 */ /* 0x000ea2000c1e1900 */
[----:B------:R-:W-:-:S03]  /*09c0*/  VIADD R35, R23, 0x600 ;  /* 0x0000060017237836 */ /* 0x000fc60000000000 */
[----:B--2---:R1:W-:Y:S04]  /*09d0*/  STG.E desc[UR8][R20.64+0x1000], R33 ;  /* 0x0010002114007986 */ /* 0x0043e8000c101908 */
[----:B------:R1:W-:Y:S04]  /*09e0*/  STG.E desc[UR8][R18.64+0x1800], R35 ;  /* 0x0018002312007986 */ /* 0x0003e8000c101908 */
[----:B------:R-:W2:Y:S01]  /*09f0*/  LDG.E R37, desc[UR8][R16.64+0x1800] ;  /* 0x0018000810257981 */ /* 0x000ea2000c1e1900 */
[C---:B0-----:R-:W-:Y:S02]  /*0a00*/  VIADD R25, R12.reuse, 0x400 ;  /* 0x000004000c197836 */ /* 0x041fe40000000000 */
[----:B------:R-:W-:-:S02]  /*0a10*/  VIADD R12, R12, 0x800 ;  /* 0x000008000c0c7836 */ /* 0x000fc40000000000 */
[----:B------:R-:W-:Y:S01]  /*0a20*/  VIADD R23, R23, 0x800 ;  /* 0x0000080017177836 */ /* 0x000fe20000000000 */
[----:B------:R-:W-:Y:S01]  /*0a30*/  ISETP.GE.AND P0, PT, R25, R2, PT ;  /* 0x000000021900720c */ /* 0x000fe20003f06270 */
[----:B--2---:R1:W-:-:S12]  /*0a40*/  STG.E desc[UR8][R20.64+0x1800], R37 ;  /* 0x0018002514007986 */ /* 0x0043d8000c101908 */
[----:B------:R-:W-:Y:S05]  /*0a50*/  @!P0 BRA `(.L_x_1287) ;  /* 0xfffffffc00a08947 */ /* 0x000fea000383ffff */
.L_x_1283:
[----:B------:R-:W-:Y:S05]  /*0a60*/  BSYNC.RECONVERGENT B0 ;  /* 0x0000000000007941 */ /* 0x000fea0003800200 */
.L_x_1282:
[----:B------:R-:W-:-:S05]  /*0a70*/  IMAD.IADD R2, R2, 0x1, R13 ;  /* 0x0000000102027824 */ /* 0x000fca00078e020d */
[----:B------:R-:W-:-:S13]  /*0a80*/  ISETP.GE.AND P0, PT, R2, R5, PT ;  /* 0x000000050200720c */ /* 0x000fda0003f06270 */
[----:B------:R-:W-:Y:S05]  /*0a90*/  @P0 EXIT ;  /* 0x000000000000094d */ /* 0x000fea0003800000 */
[-C--:B------:R-:W-:Y:S01]  /*0aa0*/  IADD3 R0, PT, PT, -R3, R4.reuse, R13 ;  /* 0x0000000403007210 */ /* 0x080fe20007ffe10d */
[----:B------:R-:W-:Y:S01]  /*0ab0*/  BSSY.RECONVERGENT B0, `(.L_x_1288) ;  /* 0x000002b000007945 */ /* 0x000fe20003800200 */
[----:B------:R-:W-:Y:S02]  /*0ac0*/  LOP3.LUT R4, RZ, R4, RZ, 0x33, !PT ;  /* 0x00000004ff047212 */ /* 0x000fe400078e33ff */
[----:B------:R-:W-:-:S04]  /*0ad0*/  VIADDMNMX R0, R0, 0x200, R5, !PT ;  /* 0x0000020000007846 */ /* 0x000fc80007800105 */
[----:B------:R-:W-:Y:S01]  /*0ae0*/  IADD3 R0, PT, PT, R4, R0, R3 ;  /* 0x0000000004007210 */ /* 0x000fe20007ffe003 */
[----:B------:R-:W-:-:S04]  /*0af0*/  IMAD.MOV.U32 R3, RZ, RZ, R2 ;  /* 0x000000ffff037224 */ /* 0x000fc800078e0002 */
[----:B0-----:R-:W-:-:S05]  /*0b00*/  IMAD.IADD R16, R0, 0x1, -R13 ;  /* 0x0000000100107824 */ /* 0x001fca00078e0a0d */
[C---:B------:R-:W-:Y:S02]  /*0b10*/  ISETP.GE.U32.AND P0, PT, R16.reuse, 0xe00, PT ;  /* 0x00000e001000780c */ /* 0x040fe40003f06070 */
[----:B-1----:R-:W-:-:S04]  /*0b20*/  LEA.HI R18, R16, 0x1, RZ, 0x17 ;  /* 0x0000000110127811 */ /* 0x002fc800078fb8ff */
[----:B------:R-:W-:-:S04]  /*0b30*/  LOP3.LUT R20, R18, 0x7, RZ, 0xc0, !PT ;  /* 0x0000000712147812 */ /* 0x000fc800078ec0ff */
[----:B------:R-:W-:-:S03]  /*0b40*/  ISETP.NE.AND P1, PT, R20, RZ, PT ;  /* 0x000000ff1400720c */ /* 0x000fc60003f25270 */
[----:B------:R-:W-:Y:S10]  /*0b50*/  @!P0 BRA `(.L_x_1289) ;  /* 0x0000000000808947 */ /* 0x000ff40003800000 */
[----:B------:R-:W-:Y:S02]  /*0b60*/  IADD3 R14, P0, PT, R10, 0x2000, RZ ;  /* 0x000020000a0e7810 */ /* 0x000fe40007f1e0ff */
[----:B------:R-:W-:Y:S02]  /*0b70*/  LOP3.LUT R0, R18, 0xfffff8, RZ, 0xc0, !PT ;  /* 0x00fffff812007812 */ /* 0x000fe400078ec0ff */
[C---:B------:R-:W-:Y:S01]  /*0b80*/  IADD3 R12, P2, PT, R14.reuse, UR4, RZ ;  /* 0x000000040e0c7c10 */ /* 0x040fe2000ff5e0ff */
[----:B------:R-:W-:Y:S01]  /*0b90*/  IMAD.X R10, RZ, RZ, R11, P0 ;  /* 0x000000ffff0a7224 */ /* 0x000fe200000e060b */
[----:B------:R-:W-:Y:S01]  /*0ba0*/  IADD3 R14, P3, PT, R14, UR6, RZ ;  /* 0x000000060e0e7c10 */ /* 0x000fe2000ff7e0ff */
[----:B------:R-:W-:-:S03]  /*0bb0*/  IMAD.MOV R0, RZ, RZ, -R0 ;  /* 0x000000ffff007224 */ /* 0x000fc600078e0a00 */
[C---:B------:R-:W-:Y:S02]  /*0bc0*/  IADD3.X R13, PT, PT, R10.reuse, UR5, RZ, P2, !PT ;  /* 0x000000050a0d7c10 */ /* 0x040fe400097fe4ff */
[----:B------:R-:W-:-:S07]  /*0bd0*/  IADD3.X R15, PT, PT, R10, UR7, RZ, P3, !PT ;  /* 0x000000070a0f7c10 */ /* 0x000fce0009ffe4ff */
.L_x_1290:
[----:B0-----:R-:W-:Y:S02]  /*0be0*/  IMAD.MOV.U32 R17, RZ, RZ, -0x1 ;  /* 0xffffffffff117424 */ /* 0x001fe400078e00ff */
[----:B------:R-:W-:-:S04]  /*0bf0*/  IMAD.WIDE R4, R3, 0x4, R12 ;  /* 0x0000000403047825 */ /* 0x000fc800078e020c */
[----:B------:R-:W-:Y:S01]  /*0c00*/  IMAD.MOV.U32 R19, RZ, RZ, -0x800001 ;  /* 0xff7fffffff137424 */ /* 0x000fe200078e00ff */
[----:B------:R0:W-:Y:S01]  /*0c10*/  STG.E desc[UR8][R4.64+-0x2000], R17 ;  /* 0xffe0001104007986 */ /* 0x0001e2000c101908 */
        /* <DEDUP_REMOVED lines=20> */
.L_x_1289:
[----:B------:R-:W-:Y:S05]  /*0d60*/  BSYNC.RECONVERGENT B0 ;  /* 0x0000000000007941 */ /* 0x000fea0003800200 */
.L_x_1288:
[----:B------:R-:W-:Y:S05]  /*0d70*/  @!P1 EXIT ;  /* 0x000000000000994d */ /* 0x000fea0003800000 */
[----:B------:R-:W-:Y:S01]  /*0d80*/  ISETP.GE.U32.AND P0, PT, R20, 0x4, PT ;  /* 0x000000041400780c */ /* 0x000fe20003f06070 */
[----:B------:R-:W-:Y:S01]  /*0d90*/  BSSY.RECONVERGENT B0, `(.L_x_1291) ;  /* 0x0000010000007945 */ /* 0x000fe20003800200 */
[----:B------:R-:W-:-:S11]  /*0da0*/  LOP3.LUT P1, R18, R18, 0x3, RZ, 0xc0, !PT ;  /* 0x0000000312127812 */ /* 0x000fd6000782c0ff */
[----:B------:R-:W-:Y:S05]  /*0db0*/  @!P0 BRA `(.L_x_1292) ;  /* 0x0000000000348947 */ /* 0x000fea0003800000 */
[----:B------:R-:W-:Y:S02]  /*0dc0*/  IMAD.MOV.U32 R13, RZ, RZ, -0x1 ;  /* 0xffffffffff0d7424 */ /* 0x000fe400078e00ff */
[----:B0-----:R-:W-:-:S04]  /*0dd0*/  IMAD.WIDE R4, R3, 0x4, R6 ;  /* 0x0000000403047825 */ /* 0x001fc800078e0206 */
[----:B------:R-:W-:Y:S01]  /*0de0*/  IMAD.MOV.U32 R15, RZ, RZ, -0x800001 ;  /* 0xff7fffffff0f7424 */ /* 0x000fe200078e00ff */
[----:B------:R1:W-:Y:S01]  /*0df0*/  STG.E desc[UR8][R4.64], R13 ;  /* 0x0000000d04007986 */ /* 0x0003e2000c101908 */
[----:B------:R-:W-:-:S04]  /*0e00*/  IMAD.WIDE R10, R3, 0x4, R8 ;  /* 0x00000004030a7825 */ /* 0x000fc800078e0208 */
[----:B------:R-:W-:Y:S01]  /*0e10*/  VIADD R3, R3, 0x800 ;  /* 0x0000080003037836 */ /* 0x000fe20000000000 */
[----:B------:R1:W-:Y:S04]  /*0e20*/  STG.E desc[UR8][R10.64], R15 ;  /* 0x0000000f0a007986 */ /* 0x0003e8000c101908 */
[----:B------:R1:W-:Y:S04]  /*0e30*/  STG.E desc[UR8][R4.64+0x800], R13 ;  /* 0x0008000d04007986 */ /* 0x0003e8000c101908 */
[----:B------:R1:W-:Y:S04]  /*0e40*/  STG.E desc[UR8][R10.64+0x800], R15 ;  /* 0x0008000f0a007986 */ /* 0x0003e8000c101908 */
[----:B------:R1:W-:Y:S04]  /*0e50*/  STG.E desc[UR8][R4.64+0x1000], R13 ;  /* 0x0010000d04007986 */ /* 0x0003e8000c101908 */
[----:B------:R1:W-:Y:S04]  /*0e60*/  STG.E desc[UR8][R10.64+0x1000], R15 ;  /* 0x0010000f0a007986 */ /* 0x0003e8000c101908 */
[----:B------:R1:W-:Y:S04]  /*0e70*/  STG.E desc[UR8][R4.64+0x1800], R13 ;  /* 0x0018000d04007986 */ /* 0x0003e8000c101908 */
[----:B------:R1:W-:Y:S02]  /*0e80*/  STG.E desc[UR8][R10.64+0x1800], R15 ;  /* 0x0018000f0a007986 */ /* 0x0003e4000c101908 */
.L_x_1292:
[----:B------:R-:W-:Y:S05]  /*0e90*/  BSYNC.RECONVERGENT B0 ;  /* 0x0000000000007941 */ /* 0x000fea0003800200 */
.L_x_1291:
[----:B------:R-:W-:Y:S05]  /*0ea0*/  @!P1 EXIT ;  /* 0x000000000000994d */ /* 0x000fea0003800000 */
[----:B------:R-:W-:Y:S01]  /*0eb0*/  ISETP.NE.AND P1, PT, R18, 0x1, PT ;  /* 0x000000011200780c */ /* 0x000fe20003f25270 */
[----:B------:R-:W-:Y:S01]  /*0ec0*/  BSSY.RECONVERGENT B0, `(.L_x_1293) ;  /* 0x000000c000007945 */ /* 0x000fe20003800200 */
[----:B------:R-:W-:-:S11]  /*0ed0*/  LOP3.LUT P0, RZ, R16, 0x200, RZ, 0xc0, !PT ;  /* 0x0000020010ff7812 */ /* 0x000fd6000780c0ff */
[----:B------:R-:W-:Y:S05]  /*0ee0*/  @!P1 BRA `(.L_x_1294) ;  /* 0x0000000000249947 */ /* 0x000fea0003800000 */
[----:B-1----:R-:W-:Y:S02]  /*0ef0*/  IMAD.MOV.U32 R13, RZ, RZ, -0x1 ;  /* 0xffffffffff0d7424 */ /* 0x002fe400078e00ff */
[----:B0-----:R-:W-:-:S04]  /*0f00*/  IMAD.WIDE R4, R3, 0x4, R6 ;  /* 0x0000000403047825 */ /* 0x001fc800078e0206 */
[----:B------:R-:W-:Y:S01]  /*0f10*/  IMAD.MOV.U32 R15, RZ, RZ, -0x800001 ;  /* 0xff7fffffff0f7424 */ /* 0x000fe200078e00ff */
[----:B------:R2:W-:Y:S01]  /*0f20*/  STG.E desc[UR8][R4.64], R13 ;  /* 0x0000000d04007986 */ /* 0x0005e2000c101908 */
[----:B------:R-:W-:-:S04]  /*0f30*/  IMAD.WIDE R10, R3, 0x4, R8 ;  /* 0x00000004030a7825 */ /* 0x000fc800078e0208 */
[----:B------:R-:W-:Y:S01]  /*0f40*/  VIADD R3, R3, 0x400 ;  /* 0x0000040003037836 */ /* 0x000fe20000000000 */
[----:B------:R2:W-:Y:S04]  /*0f50*/  STG.E desc[UR8][R10.64], R15 ;  /* 0x0000000f0a007986 */ /* 0x0005e8000c101908 */
[----:B------:R2:W-:Y:S04]  /*0f60*/  STG.E desc[UR8][R4.64+0x800], R13 ;  /* 0x0008000d04007986 */ /* 0x0005e8000c101908 */
[----:B------:R2:W-:Y:S02]  /*0f70*/  STG.E desc[UR8][R10.64+0x800], R15 ;  /* 0x0008000f0a007986 */ /* 0x0005e4000c101908 */
.L_x_1294:
[----:B------:R-:W-:Y:S05]  /*0f80*/  BSYNC.RECONVERGENT B0 ;  /* 0x0000000000007941 */ /* 0x000fea0003800200 */
.L_x_1293:
[----:B------:R-:W-:Y:S05]  /*0f90*/  @P0 EXIT ;  /* 0x000000000000094d */ /* 0x000fea0003800000 */
[----:B------:R-:W-:-:S04]  /*0fa0*/  IMAD.WIDE R6, R3, 0x4, R6 ;  /* 0x0000000403067825 */ /* 0x000fc800078e0206 */
[----:B------:R-:W-:-:S04]  /*0fb0*/  IMAD.WIDE R8, R3, 0x4, R8 ;  /* 0x0000000403087825 */ /* 0x000fc800078e0208 */
[----:B------:R-:W-:Y:S02]  /*0fc0*/  IMAD.MOV.U32 R3, RZ, RZ, -0x1 ;  /* 0xffffffffff037424 */ /* 0x000fe400078e00ff */
[----:B012---:R-:W-:-:S03]  /*0fd0*/  IMAD.MOV.U32 R5, RZ, RZ, -0x800001 ;  /* 0xff7fffffff057424 */ /* 0x007fc600078e00ff */
[----:B------:R-:W-:Y:S04]  /*0fe0*/  STG.E desc[UR8][R6.64], R3 ;  /* 0x0000000306007986 */ /* 0x000fe8000c101908 */
[----:B------:R-:W-:Y:S01]  /*0ff0*/  STG.E desc[UR8][R8.64], R5 ;  /* 0x0000000508007986 */ /* 0x000fe2000c101908 */
[----:B------:R-:W-:Y:S05]  /*1000*/  EXIT ;  /* 0x000000000000794d */ /* 0x000fea0003800000 */
.L_x_1281:
[----:B------:R-:W0:Y:S01]  /*1010*/  S2R R30, SR_TID.X ;  /* 0x00000000001e7919 */ /* 0x000e220000002100 */
[----:B------:R-:W1:Y:S01]  /*1020*/  S2UR UR5, SR_CgaCtaId ;  /* 0x00000000000579c3 */ /* 0x000e620000008800 */
[----:B------:R-:W-:Y:S01]  /*1030*/  UMOV UR4, 0x400 ;  /* 0x0000040000047882 */ /* 0x000fe20000000000 */
[----:B------:R-:W-:Y:S01]  /*1040*/  IMAD.IADD R11, R3, 0x1, R10 ;  /* 0x00000001030b7824 */ /* 0x000fe200078e020a */
[----:B------:R-:W-:Y:S03]  /*1050*/  BSSY.RECONVERGENT B0, `(.L_x_1295) ;  /* 0x0000158000007945 */ /* 0x000fe60003800200 */
[----:B------:R-:W-:Y:S02]  /*1060*/  IMAD.U32 R11, R11, 0x4, R8 ;  /* 0x000000040b0b7824 */ /* 0x000fe400078e0008 */
[----:B------:R-:W2:Y:S01]  /*1070*/  LDC R0, c[0x0][0x39c] ;  /* 0x0000e700ff007b82 */ /* 0x000ea20000000800 */
[----:B-1----:R-:W-:-:S06]  /*1080*/  ULEA UR4, UR5, UR4, 0x18 ;  /* 0x0000000405047291 */ /* 0x002fcc000f8ec0ff */
[----:B------:R-:W-:Y:S01]  /*1090*/  IMAD.U32 R6, RZ, RZ, UR4 ;  /* 0x00000004ff067e24 */ /* 0x000fe2000f8e00ff */
[C---:B0-----:R-:W-:Y:S02]  /*10a0*/  ISETP.NE.AND P0, PT, R30.reuse, RZ, PT ;  /* 0x000000ff1e00720c */ /* 0x041fe40003f05270 */
[C---:B------:R-:W-:Y:S01]  /*10b0*/  ISETP.GT.U32.AND P1, PT, R30.reuse, 0x1ff, PT ;  /* 0x000001ff1e00780c */ /* 0x040fe20003f24070 */
[----:B------:R-:W-:-:S10]  /*10c0*/  IMAD R5, R30, 0x4, R6 ;  /* 0x000000041e057824 */ /* 0x000fd400078e0206 */
[----:B------:R-:W-:Y:S04]  /*10d0*/  @!P0 STS [UR4+0x4864], RZ ;  /* 0x004864ffff008988 */ /* 0x000fe80008000804 */
[----:B------:R-:W-:Y:S01]  /*10e0*/  @!P0 STS [UR4+0x486c], RZ ;  /* 0x00486cffff008988 */ /* 0x000fe20008000804 */
[----:B------:R-:W-:Y:S01]  /*10f0*/  BAR.SYNC.DEFER_BLOCKING 0x0 ;  /* 0x0000000000007b1d */ /* 0x000fe20000010000 */
[----:B--2---:R-:W-:-:S05]  /*1100*/  ISETP.NE.AND P0, PT, R0, 0x1, PT ;  /* 0x000000010000780c */ /* 0x004fca0003f05270 */
[----:B------:R0:W-:Y:S04]  /*1110*/  STS [R5+0x8a0], RZ ;  /* 0x0008a0ff05007388 */ /* 0x0001e80000000800 */
[----:B------:R0:W-:Y:S04]  /*1120*/  STS [R5+0x10a0], RZ ;  /* 0x0010a0ff05007388 */ /* 0x0001e80000000800 */
[----:B------:R0:W-:Y:S04]  /*1130*/  STS [R5+0x18a0], RZ ;  /* 0x0018a0ff05007388 */ /* 0x0001e80000000800 */
[----:B------:R0:W-:Y:S01]  /*1140*/  @!P1 STS [R5+0x20a0], RZ ;  /* 0x0020a0ff05009388 */ /* 0x0001e20000000800 */
[----:B------:R-:W-:Y:S06]  /*1150*/  BAR.SYNC.DEFER_BLOCKING 0x0 ;  /* 0x0000000000007b1d */ /* 0x000fec0000010000 */
[----:B------:R-:W-:Y:S05]  /*1160*/  @P0 BRA `(.L_x_1296) ;  /* 0x00000004007c0947 */ /* 0x000fea0003800000 */
[----:B------:R-:W-:Y:S01]  /*1170*/  LOP3.LUT R0, R11, 0xf, RZ, 0xc0, !PT ;  /* 0x0000000f0b007812 */ /* 0x000fe200078ec0ff */
[----:B------:R-:W-:Y:S01]  /*1180*/  BSSY.RECONVERGENT B1, `(.L_x_1297) ;  /* 0x0000042000017945 */ /* 0x000fe20003800200 */
[----:B------:R-:W-:Y:S02]  /*1190*/  IMAD.WIDE R14, R3, 0x4, R14 ;  /* 0x00000004030e7825 */ /* 0x000fe400078e020e */
        /* <DEDUP_REMOVED lines=20> */
.L_x_1299:
        /* <DEDUP_REMOVED lines=44> */
.L_x_1298:
[----:B------:R-:W-:Y:S05]  /*15a0*/  BSYNC.RECONVERGENT B1 ;  /* 0x0000000000017941 */ /* 0x000fea0003800200 */
.L_x_1297:
        /* <DEDUP_REMOVED lines=13> */
.L_x_1301:
[----:B------:R-:W-:Y:S05]  /*1680*/  BSYNC.RECONVERGENT B1 ;  /* 0x0000000000017941 */ /* 0x000fea0003800200 */
.L_x_1300:
        /* <DEDUP_REMOVED lines=13> */
.L_x_1296:
[----:B------:R-:W-:-:S05]  /*1760*/  IMAD.IADD R9, R3, 0x1, R30 ;  /* 0x0000000103097824 */ /* 0x000fca00078e021e */
[----:B------:R-:W-:-:S13]  /*1770*/  ISETP.GE.AND P0, PT, R9, R4, PT ;  /* 0x000000040900720c */ /* 0x000fda0003f06270 */
[----:B------:R-:W-:Y:S05]  /*1780*/  @P0 BRA `(.L_x_1302) ;  /* 0x0000000c00900947 */ /* 0x000fea0003800000 */
[----:B------:R-:W-:Y:S01]  /*1790*/  IADD3 R11, PT, PT, R3, 0x200, R30 ;  /* 0x00000200030b7810 */ /* 0x000fe20007ffe01e */
[----:B------:R-:W-:Y:S01]  /*17a0*/  BSSY.RECONVERGENT B1, `(.L_x_1303) ;  /* 0x000007d000017945 */ /* 0x000fe20003800200 */
[----:B------:R-:W-:Y:S02]  /*17b0*/  LOP3.LUT R8, RZ, R3, RZ, 0x33, !PT ;  /* 0x00000003ff087212 */ /* 0x000fe400078e33ff */
[----:B------:R-:W-:-:S04]  /*17c0*/  VIMNMX R7, PT, PT, R4, R11, !PT ;  /* 0x0000000b04077248 */ /* 0x000fc80007fe0100 */
[----:B------:R-:W-:-:S04]  /*17d0*/  IADD3 R7, PT, PT, -R30, R7, R8 ;  /* 0x000000071e077210 */ /* 0x000fc80007ffe108 */
[C---:B------:R-:W-:Y:S02]  /*17e0*/  ISETP.GE.U32.AND P1, PT, R7.reuse, 0xe00, PT ;  /* 0x00000e000700780c */ /* 0x040fe40003f26070 */
[----:B------:R-:W-:-:S04]  /*17f0*/  LEA.HI R8, R7, 0x1, RZ, 0x17 ;  /* 0x0000000107087811 */ /* 0x000fc800078fb8ff */
[----:B------:R-:W-:-:S07]  /*1800*/  LOP3.LUT P0, R32, R8, 0x7, RZ, 0xc0, !PT ;  /* 0x0000000708207812 */ /* 0x000fce000780c0ff */
[----:B------:R-:W-:Y:S06]  /*1810*/  @!P1 BRA `(.L_x_1304) ;  /* 0x0000000400d49947 */ /* 0x000fec0003800000 */
[C---:B------:R-:W-:Y:S01]  /*1820*/  VIADD R13, R9.reuse, 0xe00 ;  /* 0x00000e00090d7836 */ /* 0x040fe20000000000 */
[----:B------:R-:W-:Y:S01]  /*1830*/  LOP3.LUT R28, R8, 0xfffff8, RZ, 0xc0, !PT ;  /* 0x00fffff8081c7812 */ /* 0x000fe200078ec0ff */
        /* <DEDUP_REMOVED lines=14> */
.L_x_1305:
[----:B-1----:R-:W-:-:S04]  /*1920*/  IMAD.WIDE R16, R11, 0x4, R14 ;  /* 0x000000040b107825 */ /* 0x002fc800078e020e */
[--C-:B------:R-:W-:Y:S01]  /*1930*/  IMAD.WIDE R18, R10, 0x4, R14.reuse ;  /* 0x000000040a127825 */ /* 0x100fe200078e020e */
[----:B------:R1:W2:Y:S03]  /*1940*/  LDG.E R29, desc[UR8][R16.64] ;  /* 0x00000008101d7981 */ /* 0x0002a6000c1e1900 */
[--C-:B------:R-:W-:Y:S01]  /*1950*/  IMAD.WIDE R20, R27, 0x4, R14.reuse ;  /* 0x000000041b147825 */ /* 0x100fe200078e020e */
[----:B------:R3:W4:Y:S04]  /*1960*/  LDG.E R31, desc[UR8][R18.64] ;  /* 0x00000008121f7981 */ /* 0x000728000c1e1900 */
[----:B------:R5:W4:Y:S01]  /*1970*/  LDG.E R33, desc[UR8][R20.64] ;  /* 0x0000000814217981 */ /* 0x000b22000c1e1900 */
[----:B-1----:R-:W-:-:S04]  /*1980*/  IMAD.WIDE R16, R26, 0x4, R14 ;  /* 0x000000041a107825 */ /* 0x002fc800078e020e */
[--C-:B---3--:R-:W-:Y:S01]  /*1990*/  IMAD.WIDE R18, R24, 0x4, R14.reuse ;  /* 0x0000000418127825 */ /* 0x108fe200078e020e */
[----:B------:R1:W3:Y:S03]  /*19a0*/  LDG.E R34, desc[UR8][R16.64] ;  /* 0x0000000810227981 */ /* 0x0002e6000c1e1900 */
[--C-:B-----5:R-:W-:Y:S02]  /*19b0*/  IMAD.WIDE R20, R25, 0x4, R14.reuse ;  /* 0x0000000419147825 */ /* 0x120fe400078e020e */
[----:B------:R-:W5:Y:S02]  /*19c0*/  LDG.E R18, desc[UR8][R18.64] ;  /* 0x0000000812127981 */ /* 0x000f64000c1e1900 */
[--C-:B------:R-:W-:Y:S02]  /*19d0*/  IMAD.WIDE R22, R13, 0x4, R14.reuse ;  /* 0x000000040d167825 */ /* 0x100fe400078e020e */
[----:B------:R-:W3:Y:S02]  /*19e0*/  LDG.E R20, desc[UR8][R20.64] ;  /* 0x0000000814147981 */ /* 0x000ee4000c1e1900 */
[----:B-1----:R-:W-:-:S02]  /*19f0*/  IMAD.WIDE R16, R12, 0x4, R14 ;  /* 0x000000040c107825 */ /* 0x002fc400078e020e */
[----:B------:R-:W5:Y:S04]  /*1a00*/  LDG.E R22, desc[UR8][R22.64] ;  /* 0x0000000816167981 */ /* 0x000f68000c1e1900 */
[----:B------:R1:W5:Y:S01]  /*1a10*/  LDG.E R17, desc[UR8][R16.64] ;  /* 0x0000000810117981 */ /* 0x000362000c1e1900 */
        /* <DEDUP_REMOVED lines=10> */
[----:B--2---:R-:W1:Y:S08]  /*1ac0*/  F2F.F16.F32 R29, R29 ;  /* 0x0000001d001d7304 */ /* 0x004e700000200800 */
[----:B----4-:R-:W2:Y:S08]  /*1ad0*/  F2F.F16.F32 R31, R31 ;  /* 0x0000001f001f7304 */ /* 0x010eb00000200800 */
[----:B------:R-:W4:Y:S01]  /*1ae0*/  F2F.F16.F32 R33, R33 ;  /* 0x0000002100217304 */ /* 0x000f220000200800 */
[----:B-1----:R-:W-:-:S07]  /*1af0*/  PRMT R16, R29, 0x9910, RZ ;  /* 0x000099101d107816 */ /* 0x002fce00000000ff */
[----:B---3--:R-:W1:Y:S01]  /*1b00*/  F2F.F16.F32 R20, R20 ;  /* 0x0000001400147304 */ /* 0x008e620000200800 */
[----:B--2---:R-:W-:-:S07]  /*1b10*/  PRMT R21, R31, 0x9910, RZ ;  /* 0x000099101f157816 */ /* 0x004fce00000000ff */
[----:B------:R-:W2:Y:S01]  /*1b20*/  F2F.F16.F32 R34, R34 ;  /* 0x0000002200227304 */ /* 0x000ea20000200800 */
[----:B----4-:R-:W-:-:S07]  /*1b30*/  PRMT R19, R33, 0x9910, RZ ;  /* 0x0000991021137816 */ /* 0x010fce00000000ff */
[----:B-----5:R-:W3:Y:S01]  /*1b40*/  F2F.F16.F32 R18, R18 ;  /* 0x0000001200127304 */ /* 0x020ee20000200800 */
[----:B------:R-:W-:Y:S02]  /*1b50*/  ISETP.GE.AND P6, PT, R16, RZ, PT ;  /* 0x000000ff1000720c */ /* 0x000fe40003fc6270 */
[----:B------:R-:W-:-:S05]  /*1b60*/  ISETP.GE.AND P1, PT, R21, RZ, PT ;  /* 0x000000ff1500720c */ /* 0x000fca0003f26270 */
[----:B------:R-:W4:Y:S08]  /*1b70*/  F2F.F16.F32 R22, R22 ;  /* 0x0000001600167304 */ /* 0x000f300000200800 */
[----:B------:R-:W5:Y:S01]  /*1b80*/  F2F.F16.F32 R17, R17 ;  /* 0x0000001100117304 */ /* 0x000f620000200800 */
[----:B------:R-:W-:Y:S02]  /*1b90*/  ISETP.GE.AND P2, PT, R19, RZ, PT ;  /* 0x000000ff1300720c */ /* 0x000fe40003f46270 */
[----:B-1----:R-:W-:-:S02]  /*1ba0*/  PRMT R19, R20, 0x9910, RZ ;  /* 0x0000991014137816 */ /* 0x002fc400000000ff */
[----:B--2---:R-:W-:Y:S02]  /*1bb0*/  PRMT R16, R34, 0x9910, RZ ;  /* 0x0000991022107816 */ /* 0x004fe400000000ff */
[----:B---3--:R-:W-:Y:S02]  /*1bc0*/  PRMT R21, R18, 0x9910, RZ ;  /* 0x0000991012157816 */ /* 0x008fe400000000ff */
[----:B------:R-:W-:Y:S02]  /*1bd0*/  ISETP.GE.AND P5, PT, R19, RZ, PT ;  /* 0x000000ff1300720c */ /* 0x000fe40003fa6270 */
[----:B----4-:R-:W-:Y:S02]  /*1be0*/  PRMT R23, R22, 0x9910, RZ ;  /* 0x0000991016177816 */ /* 0x010fe400000000ff */
[----:B------:R-:W-:Y:S02]  /*1bf0*/  ISETP.GE.AND P3, PT, R16, RZ, PT ;  /* 0x000000ff1000720c */ /* 0x000fe40003f66270 */
[----:B-----5:R-:W-:-:S02]  /*1c00*/  PRMT R19, R17, 0x9910, RZ ;  /* 0x0000991011137816 */ /* 0x020fc400000000ff */
[----:B------:R-:W-:Y:S02]  /*1c10*/  ISETP.GE.AND P4, PT, R21, RZ, PT ;  /* 0x000000ff1500720c */ /* 0x000fe40003f86270 */
[----:B------:R-:W-:Y:S02]  /*1c20*/  @P6 LOP3.LUT R29, R29, 0x7fe0, RZ, 0xc, !PT ;  /* 0x00007fe01d1d6812 */ /* 0x000fe400078e0cff */
[----:B------:R-:W-:Y:S02]  /*1c30*/  @P1 LOP3.LUT R31, R31, 0x7fe0, RZ, 0xc, !PT ;  /* 0x00007fe01f1f1812 */ /* 0x000fe400078e0cff */
[----:B------:R-:W-:Y:S02]  /*1c40*/  ISETP.GE.AND P6, PT, R23, RZ, PT ;  /* 0x000000ff1700720c */ /* 0x000fe40003fc6270 */
[----:B------:R-:W-:Y:S02]  /*1c50*/  ISETP.GE.AND P1, PT, R19, RZ, PT ;  /* 0x000000ff1300720c */ /* 0x000fe40003f26270 */
[----:B------:R-:W-:-:S02]  /*1c60*/  LOP3.LUT R29, R29, 0xffff, RZ, 0xc0, !PT ;  /* 0x0000ffff1d1d7812 */ /* 0x000fc400078ec0ff */
[----:B------:R-:W-:Y:S02]  /*1c70*/  @P2 LOP3.LUT R33, R33, 0x7fe0, RZ, 0xc, !PT ;  /* 0x00007fe021212812 */ /* 0x000fe400078e0cff */
[----:B------:R-:W-:Y:S02]  /*1c80*/  SHF.R.U32.HI R29, RZ, 0x5, R29 ;  /* 0x00000005ff1d7819 */ /* 0x000fe4000001161d */
[----:B------:R-:W-:Y:S02]  /*1c90*/  @P3 LOP3.LUT R34, R34, 0x7fe0, RZ, 0xc, !PT ;  /* 0x00007fe022223812 */ /* 0x000fe400078e0cff */
[----:B------:R-:W-:Y:S02]  /*1ca0*/  @P4 LOP3.LUT R18, R18, 0x7fe0, RZ, 0xc, !PT ;  /* 0x00007fe012124812 */ /* 0x000fe400078e0cff */
[----:B------:R-:W-:Y:S02]  /*1cb0*/  LOP3.LUT R31, R31, 0xffff, RZ, 0xc0, !PT ;  /* 0x0000ffff1f1f7812 */ /* 0x000fe400078ec0ff */
[----:B------:R-:W-:-:S02]  /*1cc0*/  @P5 LOP3.LUT R20, R20, 0x7fe0, RZ, 0xc, !PT ;  /* 0x00007fe014145812 */ /* 0x000fc400078e0cff */
[----:B------:R-:W-:Y:S02]  /*1cd0*/  LOP3.LUT R33, R33, 0xffff, RZ, 0xc0, !PT ;  /* 0x0000ffff21217812 */ /* 0x000fe400078ec0ff */
[----:B------:R-:W-:Y:S02]  /*1ce0*/  @P6 LOP3.LUT R22, R22, 0x7fe0, RZ, 0xc, !PT ;  /* 0x00007fe016166812 */ /* 0x000fe400078e0cff */
[----:B------:R-:W-:Y:S01]  /*1cf0*/  @P1 LOP3.LUT R17, R17, 0x7fe0, RZ, 0xc, !PT ;  /* 0x00007fe011111812 */ /* 0x000fe200078e0cff */
[----:B------:R-:W-:Y:S01]  /*1d00*/  VIADD R16, R6, 0x8a0 ;  /* 0x000008a006107836 */ /* 0x000fe20000000000 */
[----:B------:R-:W-:Y:S02]  /*1d10*/  LOP3.LUT R29, R29, 0xffff, RZ, 0xc0, !PT ;  /* 0x0000ffff1d1d7812 */ /* 0x000fe400078ec0ff */
[----:B------:R-:W-:Y:S02]  /*1d20*/  LOP3.LUT R34, R34, 0xffff, RZ, 0xc0, !PT ;  /* 0x0000ffff22227812 */ /* 0x000fe400078ec0ff */
[----:B------:R-:W-:-:S02]  /*1d30*/  LOP3.LUT R18, R18, 0xffff, RZ, 0xc0, !PT ;  /* 0x0000ffff12127812 */ /* 0x000fc400078ec0ff */
[----:B------:R-:W-:Y:S02]  /*1d40*/  SHF.R.U32.HI R31, RZ, 0x5, R31 ;  /* 0x00000005ff1f7819 */ /* 0x000fe4000001161f */
[----:B------:R-:W-:Y:S02]  /*1d50*/  LOP3.LUT R19, R20, 0xffff, RZ, 0xc0, !PT ;  /* 0x0000ffff14137812 */ /* 0x000fe400078ec0ff */
[----:B------:R-:W-:Y:S02]  /*1d60*/  SHF.R.U32.HI R33, RZ, 0x5, R33 ;  /* 0x00000005ff217819 */ /* 0x000fe40000011621 */
[----:B------:R-:W-:Y:S02]  /*1d70*/  LOP3.LUT R20, R22, 0xffff, RZ, 0xc0, !PT ;  /* 0x0000ffff16147812 */ /* 0x000fe400078ec0ff */
[----:B------:R-:W-:Y:S01]  /*1d80*/  LOP3.LUT R21, R17, 0xffff, RZ, 0xc0, !PT ;  /* 0x0000ffff11157812 */ /* 0x000fe200078ec0ff */
[----:B------:R-:W-:Y:S01]  /*1d90*/  IMAD R29, R29, 0x4, R16 ;  /* 0x000000041d1d7824 */ /* 0x000fe200078e0210 */
[----:B------:R-:W-:-:S02]  /*1da0*/  SHF.R.U32.HI R17, RZ, 0x5, R34 ;  /* 0x00000005ff117819 */ /* 0x000fc40000011622 */
[----:B------:R-:W-:Y:S02]  /*1db0*/  SHF.R.U32.HI R18, RZ, 0x5, R18 ;  /* 0x00000005ff127819 */ /* 0x000fe40000011612 */
[----:B------:R-:W-:Y:S01]  /*1dc0*/  LOP3.LUT R31, R31, 0xffff, RZ, 0xc0, !PT ;  /* 0x0000ffff1f1f7812 */ /* 0x000fe200078ec0ff */
[----:B------:R1:W-:Y:S01]  /*1dd0*/  ATOMS.POPC.INC.32 RZ, [R29+URZ] ;  /* 0x000000001dff7f8c */ /* 0x0003e2000d8000ff */
[----:B------:R-:W-:Y:S02]  /*1de0*/  SHF.R.U32.HI R19, RZ, 0x5, R19 ;  /* 0x00000005ff137819 */ /* 0x000fe40000011613 */
[----:B------:R-:W-:Y:S02]  /*1df0*/  LOP3.LUT R33, R33, 0xffff, RZ, 0xc0, !PT ;  /* 0x0000ffff21217812 */ /* 0x000fe400078ec0ff */
[----:B------:R-:W-:Y:S02]  /*1e00*/  SHF.R.U32.HI R20, RZ, 0x5, R20 ;  /* 0x00000005ff147819 */ /* 0x000fe40000011614 */
[----:B------:R-:W-:-:S02]  /*1e10*/  SHF.R.U32.HI R21, RZ, 0x5, R21 ;  /* 0x00000005ff157819 */ /* 0x000fc40000011615 */
[----:B------:R-:W-:Y:S02]  /*1e20*/  LOP3.LUT R17, R17, 0xffff, RZ, 0xc0, !PT ;  /* 0x0000ffff11117812 */ /* 0x000fe400078ec0ff */
[----:B------:R-:W-:Y:S01]  /*1e30*/  LOP3.LUT R23, R18, 0xffff, RZ, 0xc0, !PT ;  /* 0x0000ffff12177812 */ /* 0x000fe200078ec0ff */
[--C-:B------:R-:W-:Y:S01]  /*1e40*/  IMAD R31, R31, 0x4, R16.reuse ;  /* 0x000000041f1f7824 */ /* 0x100fe200078e0210 */
[----:B------:R-:W-:Y:S02]  /*1e50*/  LOP3.LUT R19, R19, 0xffff, RZ, 0xc0, !PT ;  /* 0x0000ffff13137812 */ /* 0x000fe400078ec0ff */
[----:B------:R-:W-:Y:S01]  /*1e60*/  ISETP.NE.AND P1, PT, R28, RZ, PT ;  /* 0x000000ff1c00720c */ /* 0x000fe20003f25270 */
[--C-:B------:R-:W-:Y:S01]  /*1e70*/  IMAD R33, R33, 0x4, R16.reuse ;  /* 0x0000000421217824 */ /* 0x100fe200078e0210 */
[----:B-1----:R-:W-:Y:S01]  /*1e80*/  LOP3.LUT R29, R20, 0xffff, RZ, 0xc0, !PT ;  /* 0x0000ffff141d7812 */ /* 0x002fe200078ec0ff */
        /* <DEDUP_REMOVED lines=11> */
[----:B------:R1:W-:Y:S04]  /*1f40*/  ATOMS.POPC.INC.32 RZ, [R20+URZ] ;  /* 0x0000000014ff7f8c */ /* 0x0003e8000d8000ff */
[----:B------:R1:W-:Y:S01]  /*1f50*/  ATOMS.POPC.INC.32 RZ, [R16+URZ] ;  /* 0x0000000010ff7f8c */ /* 0x0003e2000d8000ff */
[----:B------:R-:W-:Y:S05]  /*1f60*/  @P1 BRA `(.L_x_1305) ;  /* 0xfffffff8006c1947 */ /* 0x000fea000383ffff */
.L_x_1304:
[----:B------:R-:W-:Y:S05]  /*1f70*/  BSYNC.RECONVERGENT B1 ;  /* 0x0000000000017941 */ /* 0x000fea0003800200 */
.L_x_1303:
        /* <DEDUP_REMOVED lines=55> */
.L_x_1307:
[----:B------:R-:W-:Y:S05]  /*22f0*/  BSYNC.RECONVERGENT B1 ;  /* 0x0000000000017941 */ /* 0x000fea0003800200 */
.L_x_1306:
[----:B------:R-:W-:Y:S05]  /*2300*/  @!P4 BRA `(.L_x_1302) ;  /* 0x0000000000b0c947 */ /* 0x000fea0003800000 */
[----:B------:R-:W-:Y:S01]  /*2310*/  ISETP.NE.AND P1, PT, R8, 0x1, PT ;  /* 0x000000010800780c */ /* 0x000fe20003f25270 */
[----:B------:R-:W-:Y:S01]  /*2320*/  BSSY.RECONVERGENT B1, `(.L_x_1308) ;  /* 0x000001d000017945 */ /* 0x000fe20003800200 */
[----:B------:R-:W-:-:S11]  /*2330*/  LOP3.LUT P0, RZ, R7, 0x200, RZ, 0xc0, !PT ;  /* 0x0000020007ff7812 */ /* 0x000fd6000780c0ff */
[----:B------:R-:W-:Y:S05]  /*2340*/  @!P1 BRA `(.L_x_1309) ;  /* 0x0000000000689947 */ /* 0x000fea0003800000 */
[----:B--2---:R-:W-:-:S04]  /*2350*/  IMAD R11, R9, R0, RZ ;  /* 0x00000000090b7224 */ /* 0x004fc800078e02ff */
[----:B------:R-:W-:Y:S02]  /*2360*/  IMAD R13, R0, 0x200, R11 ;  /* 0x00000200000d7824 */ /* 0x000fe400078e020b */
[----:B------:R-:W-:-:S04]  /*2370*/  IMAD.WIDE R10, R11, 0x4, R14 ;  /* 0x000000040b0a7825 */ /* 0x000fc800078e020e */
[----:B------:R-:W-:Y:S02]  /*2380*/  IMAD.WIDE R12, R13, 0x4, R14 ;  /* 0x000000040d0c7825 */ /* 0x000fe400078e020e */
[----:B------:R-:W2:Y:S04]  /*2390*/  LDG.E R10, desc[UR8][R10.64] ;  /* 0x000000080a0a7981 */ /* 0x000ea8000c1e1900 */
[----:B------:R-:W1:Y:S01]  /*23a0*/  LDG.E R12, desc[UR8][R12.64] ;  /* 0x000000080c0c7981 */ /* 0x000e62000c1e1900 */
[----:B------:R-:W-:Y:S01]  /*23b0*/  VIADD R9, R9, 0x400 ;  /* 0x0000040009097836 */ /* 0x000fe20000000000 */
[----:B--2---:R-:W2:Y:S08]  /*23c0*/  F2F.F16.F32 R7, R10 ;  /* 0x0000000a00077304 */ /* 0x004eb00000200800 */
[----:B-1----:R-:W1:Y:S01]  /*23d0*/  F2F.F16.F32 R16, R12 ;  /* 0x0000000c00107304 */ /* 0x002e620000200800 */
[----:B--2---:R-:W-:-:S04]  /*23e0*/  PRMT R8, R7, 0x9910, RZ ;  /* 0x0000991007087816 */ /* 0x004fc800000000ff */
[----:B------:R-:W-:Y:S01]  /*23f0*/  ISETP.GE.AND P1, PT, R8, RZ, PT ;  /* 0x000000ff0800720c */ /* 0x000fe20003f26270 */
[----:B------:R-:W-:Y:S01]  /*2400*/  VIADD R8, R6, 0x8a0 ;  /* 0x000008a006087836 */ /* 0x000fe20000000000 */
        /* <DEDUP_REMOVED lines=14> */
.L_x_1309:
[----:B------:R-:W-:Y:S05]  /*24f0*/  BSYNC.RECONVERGENT B1 ;  /* 0x0000000000017941 */ /* 0x000fea0003800200 */
.L_x_1308:
[----:B------:R-:W-:Y:S05]  /*2500*/  @P0 BRA `(.L_x_1302) ;  /* 0x0000000000300947 */ /* 0x000fea0003800000 */
[----:B------:R-:W-:-:S04]  /*2510*/  IMAD R9, R9, R0, RZ ;  /* 0x0000000009097224 */ /* 0x000fc800078e02ff */
[----:B------:R-:W-:-:S06]  /*2520*/  IMAD.WIDE R14, R9, 0x4, R14 ;  /* 0x00000004090e7825 */ /* 0x000fcc00078e020e */
[----:B------:R-:W4:Y:S02]  /*2530*/  LDG.E R14, desc[UR8][R14.64] ;  /* 0x000000080e0e7981 */ /* 0x000f24000c1e1900 */
[----:B----4-:R-:W3:Y:S02]  /*2540*/  F2F.F16.F32 R0, R14 ;  /* 0x0000000e00007304 */ /* 0x010ee40000200800 */
        /* <DEDUP_REMOVED lines=8> */
.L_x_1302:
[----:B------:R-:W-:Y:S05]  /*25d0*/  BSYNC.RECONVERGENT B0 ;  /* 0x0000000000007941 */ /* 0x000fea0003800200 */
.L_x_1295:
[----:B------:R-:W-:Y:S01]  /*25e0*/  BAR.SYNC.DEFER_BLOCKING 0x0 ;  /* 0x0000000000007b1d */ /* 0x000fe20000010000 */
[C---:B--2---:R-:W-:Y:S01]  /*25f0*/  LEA.HI R13, R30.reuse, R30, RZ, 0x1c ;  /* 0x0000001e1e0d7211 */ /* 0x044fe200078fe0ff */
[----:B------:R-:W-:Y:S01]  /*2600*/  IMAD.MOV.U32 R12, RZ, RZ, RZ ;  /* 0x000000ffff0c7224 */ /* 0x000fe200078e00ff */
[----:B------:R-:W-:-:S03]  /*2610*/  ISETP.GT.U32.AND P2, PT, R30, 0x1f, PT ;  /* 0x0000001f1e00780c */ /* 0x000fc60003f44070 */
[----:B------:R-:W-:Y:S01]  /*2620*/  IMAD R13, R13, 0x4, R6 ;  /* 0x000000040d0d7824 */ /* 0x000fe200078e0206 */
[----:B------:R-:W2:Y:S01]  /*2630*/  LDCU UR6, c[0x0][0x3a0] ;  /* 0x00007400ff0677ac */ /* 0x000ea20008000800 */
[----:B---3--:R3:W0:Y:S08]  /*2640*/  LDS R7, [R6+0x486c] ;  /* 0x00486c0006077984 */ /* 0x0086300000000800 */
.L_x_1314:
[----:B------:R-:W-:Y:S01]  /*2650*/  IMAD R14, R12, 0x800, R5 ;  /* 0x000008000c0e7824 */ /* 0x000fe200078e0205 */
[----:B------:R-:W-:Y:S05]  /*2660*/  WARPSYNC.ALL ;  /* 0x0000000000007948 */ /* 0x000fea0003800000 */
[----:B-1--4-:R-:W1:Y:S01]  /*2670*/  LDS R0, [R14+0x8a0] ;  /* 0x0008a0000e007984 */ /* 0x012e620000000800 */
[----:B------:R-:W-:Y:S06]  /*2680*/  BAR.SYNC.DEFER_BLOCKING 0x0 ;  /* 0x0000000000007b1d */ /* 0x000fec0000010000 */
[----:B-1----:R1:W-:Y:S02]  /*2690*/  STS [R13+0x10], R0 ;  /* 0x000010000d007388 */ /* 0x0023e40000000800 */
[----:B------:R-:W-:Y:S06]  /*26a0*/  BAR.SYNC.DEFER_BLOCKING 0x0 ;  /* 0x0000000000007b1d */ /* 0x000fec0000010000 */
[----:B0-----:R-:W-:Y:S05]  /*26b0*/  @P2 BRA `(.L_x_1310) ;  /* 0x0000000400342947 */ /* 0x001fea0003800000 */
[----:B------:R-:W4:Y:S01]  /*26c0*/  S2R R30, SR_TID.X ;  /* 0x00000000001e7919 */ /* 0x000f220000002100 */
[----:B------:R-:W-:Y:S01]  /*26d0*/  UMOV UR7, 0xffffffff ;  /* 0xffffffff00077882 */ /* 0x000fe20000000000 */
[C---:B----4-:R-:W-:Y:S01]  /*26e0*/  IMAD R15, R30.reuse, 0x44, R6 ;  /* 0x000000441e0f7824 */ /* 0x050fe200078e0206 */
[----:B------:R-:W-:-:S04]  /*26f0*/  ISETP.NE.AND P1, PT, R30, RZ, PT ;  /* 0x000000ff1e00720c */ /* 0x000fc80003f25270 */
[----:B------:R-:W-:Y:S04]  /*2700*/  LDS R31, [R15+0x10] ;  /* 0x000010000f1f7984 */ /* 0x000fe80000000800 */
[----:B------:R-:W-:Y:S04]  /*2710*/  LDS R29, [R15+0x14] ;  /* 0x000014000f1d7984 */ /* 0x000fe80000000800 */
[----:B------:R-:W1:Y:S04]  /*2720*/  LDS R26, [R15+0x18] ;  /* 0x000018000f1a7984 */ /* 0x000e680000000800 */
[----:B------:R-:W-:Y:S04]  /*2730*/  LDS R27, [R15+0x1c] ;  /* 0x00001c000f1b7984 */ /* 0x000fe80000000800 */
[----:B------:R-:W4:Y:S04]  /*2740*/  LDS R24, [R15+0x20] ;  /* 0x000020000f187984 */ /* 0x000f280000000800 */
[----:B------:R-:W-:Y:S04]  /*2750*/  LDS R17, [R15+0x24] ;  /* 0x000024000f117984 */ /* 0x000fe80000000800 */
[----:B------:R-:W5:Y:S04]  /*2760*/  LDS R20, [R15+0x28] ;  /* 0x000028000f147984 */ /* 0x000f680000000800 */
[----:B------:R-:W-:Y:S04]  /*2770*/  LDS R23, [R15+0x2c] ;  /* 0x00002c000f177984 */ /* 0x000fe80000000800 */
[----:B------:R-:W0:Y:S04]  /*2780*/  LDS R16, [R15+0x30] ;  /* 0x000030000f107984 */ /* 0x000e280000000800 */
[----:B------:R-:W-:Y:S04]  /*2790*/  LDS R19, [R15+0x34] ;  /* 0x000034000f137984 */ /* 0x000fe80000000800 */
[----:B---3--:R-:W3:Y:S04]  /*27a0*/  LDS R6, [R15+0x38] ;  /* 0x000038000f067984 */ /* 0x008ee80000000800 */
[----:B------:R-:W-:Y:S04]  /*27b0*/  LDS R25, [R15+0x3c] ;  /* 0x00003c000f197984 */ /* 0x000fe80000000800 */
[----:B------:R-:W2:Y:S01]  /*27c0*/  LDS R22, [R15+0x40] ;  /* 0x000040000f167984 */ /* 0x000ea20000000800 */
[----:B-1----:R-:W-:-:S03]  /*27d0*/  IADD3 R0, PT, PT, R26, R29, R31 ;  /* 0x0000001d1a007210 */ /* 0x002fc60007ffe01f */
[----:B------:R-:W-:Y:S04]  /*27e0*/  LDS R21, [R15+0x44] ;  /* 0x000044000f157984 */ /* 0x000fe80000000800 */
[----:B------:R-:W1:Y:S01]  /*27f0*/  LDS R18, [R15+0x48] ;  /* 0x000048000f127984 */ /* 0x000e620000000800 */
[----:B----4-:R-:W-:-:S03]  /*2800*/  IADD3 R0, PT, PT, R24, R0, R27 ;  /* 0x0000000018007210 */ /* 0x010fc60007ffe01b */
[----:B------:R-:W4:Y:S01]  /*2810*/  LDS R33, [R15+0x4c] ;  /* 0x00004c000f217984 */ /* 0x000f220000000800 */
[----:B-----5:R-:W-:-:S04]  /*2820*/  IADD3 R0, PT, PT, R20, R0, R17 ;  /* 0x0000000014007210 */ /* 0x020fc80007ffe011 */
[----:B0-----:R-:W-:-:S04]  /*2830*/  IADD3 R0, PT, PT, R16, R0, R23 ;  /* 0x0000000010007210 */ /* 0x001fc80007ffe017 */
[----:B---3--:R-:W-:-:S04]  /*2840*/  IADD3 R0, PT, PT, R6, R0, R19 ;  /* 0x0000000006007210 */ /* 0x008fc80007ffe013 */
[----:B--2---:R-:W-:-:S04]  /*2850*/  IADD3 R0, PT, PT, R22, R0, R25 ;  /* 0x0000000016007210 */ /* 0x004fc80007ffe019 */
[----:B-1----:R-:W-:-:S05]  /*2860*/  IADD3 R0, PT, PT, R18, R0, R21 ;  /* 0x0000000012007210 */ /* 0x002fca0007ffe015 */
        /* <DEDUP_REMOVED lines=11> */
.L_x_1672:
        /* <DEDUP_REMOVED lines=39> */
.L_x_1310:
[----:B------:R-:W-:Y:S05]  /*2b90*/  WARPSYNC.ALL ;  /* 0x0000000000007948 */ /* 0x000fea0003800000 */
[----:B------:R-:W-:Y:S01]  /*2ba0*/  BAR.SYNC.DEFER_BLOCKING 0x0 ;  /* 0x0000000000007b1d */ /* 0x000fe20000010000 */
[----:B------:R-:W-:-:S07]  /*2bb0*/  PLOP3.LUT P0, PT, PT, PT, PT, 0x8, 0x80 ;  /* 0x000000000080781c */ /* 0x000fce0003f0e170 */
[----:B------:R-:W5:Y:S01]  /*2bc0*/  S2UR UR5, SR_CgaCtaId ;  /* 0x00000000000579c3 */ /* 0x000f620000008800 */
[----:B------:R-:W-:Y:S01]  /*2bd0*/  UMOV UR4, 0x400 ;  /* 0x0000040000047882 */ /* 0x000fe20000000000 */
[----:B------:R-:W-:Y:S01]  /*2be0*/  BSSY.RECONVERGENT B0, `(.L_x_1312) ;  /* 0x0000014000007945 */ /* 0x000fe20003800200 */
[----:B-1--4-:R-:W0:Y:S01]  /*2bf0*/  LDS R0, [R13+0x10] ;  /* 0x000010000d007984 */ /* 0x012e220000000800 */
[----:B-----5:R-:W-:-:S06]  /*2c00*/  ULEA UR7, UR5, UR4, 0x18 ;  /* 0x0000000405077291 */ /* 0x020fcc000f8ec0ff */
[----:B---3--:R-:W-:-:S05]  /*2c10*/  IMAD.U32 R6, RZ, RZ, UR7 ;  /* 0x00000007ff067e24 */ /* 0x008fca000f8e00ff */
[----:B------:R-:W1:Y:S01]  /*2c20*/  LDS R8, [R6+0x890] ;  /* 0x0008900006087984 */ /* 0x000e620000000800 */
[----:B0-----:R-:W-:-:S05]  /*2c30*/  IMAD.IADD R11, R0, 0x1, R7 ;  /* 0x00000001000b7824 */ /* 0x001fca00078e0207 */
[----:B--2---:R-:W-:Y:S01]  /*2c40*/  ISETP.GE.AND P1, PT, R11, UR6, PT ;  /* 0x000000060b007c0c */ /* 0x004fe2000bf26270 */
        /* <DEDUP_REMOVED lines=13> */
.L_x_1313:
[----:B------:R-:W-:Y:S05]  /*2d20*/  BSYNC.RECONVERGENT B0 ;  /* 0x0000000000007941 */ /* 0x000fea0003800200 */
.L_x_1312:
[----:B------:R-:W-:Y:S06]  /*2d30*/  BAR.RED.OR.DEFER_BLOCKING 0x0, P0 ;  /* 0x0000000000007b1d */ /* 0x000fec0000014800 */
[----:B------:R-:W1:Y:S01]  /*2d40*/  B2R.RESULT RZ, P0 ;  /* 0x0000000000ff731c */ /* 0x000e620000004000 */
[C---:B------:R-:W-:Y:S01]  /*2d50*/  ISETP.LT.U32.AND P1, PT, R12.reuse, 0x3, PT ;  /* 0x000000030c00780c */ /* 0x040fe20003f21070 */
[----:B------:R-:W-:-:S12]  /*2d60*/  VIADD R12, R12, 0x1 ;  /* 0x000000010c0c7836 */ /* 0x000fd80000000000 */
[----:B-1----:R-:W-:Y:S05]  /*2d70*/  @!P0 BRA P1, `(.L_x_1314) ;  /* 0xfffffff800348947 */ /* 0x002fea000083ffff */
[----:B------:R-:W1:Y:S01]  /*2d80*/  LDCU.64 UR10, c[0x0][0x398] ;  /* 0x00007300ff0a77ac */ /* 0x000e620008000a00 */
[----:B0-----:R-:W0:Y:S01]  /*2d90*/  LDC.64 R10, c[0x0][0x380] ;  /* 0x0000e000ff0a7b82 */ /* 0x001e220000000a00 */
[----:B-1----:R-:W-:Y:S02]  /*2da0*/  USHF.R.S32.HI UR7, URZ, 0x1f, UR10 ;  /* 0x0000001fff077899 */ /* 0x002fe4000801140a */
[----:B------:R-:W-:-:S04]  /*2db0*/  IMAD.WIDE.U32 R8, R35, UR10, RZ ;  /* 0x0000000a23087c25 */ /* 0x000fc8000f8e00ff */
[----:B------:R-:W-:Y:S02]  /*2dc0*/  IMAD.U32 R29, RZ, RZ, UR11 ;  /* 0x0000000bff1d7e24 */ /* 0x000fe4000f8e00ff */
[----:B------:R-:W-:Y:S01]  /*2dd0*/  IMAD R7, R35, UR7, RZ ;  /* 0x0000000723077c24 */ /* 0x000fe2000f8e02ff */
[----:B0-----:R-:W-:Y:S01]  /*2de0*/  LEA R12, P0, R8, R10, 0x2 ;  /* 0x0000000a080c7211 */ /* 0x001fe200078010ff */
[----:B------:R-:W-:Y:S05]  /*2df0*/  WARPSYNC.ALL ;  /* 0x0000000000007948 */ /* 0x000fea0003800000 */
[----:B------:R-:W-:Y:S02]  /*2e00*/  IMAD.IADD R7, R9, 0x1, R7 ;  /* 0x0000000109077824 */ /* 0x000fe400078e0207 */
[----:B------:R-:W-:-:S03]  /*2e10*/  IMAD.IADD R9, R3, 0x1, R8 ;  /* 0x0000000103097824 */ /* 0x000fc600078e0208 */
[----:B------:R-:W-:Y:S01]  /*2e20*/  LEA.HI.X R13, R8, R11, R7, 0x2, P0 ;  /* 0x0000000b080d7211 */ /* 0x000fe200000f1407 */
[----:B------:R-:W-:Y:S01]  /*2e30*/  IMAD.U32 R7, R9, 0x4, R10 ;  /* 0x0000000409077824 */ /* 0x000fe200078e000a */
[----:B------:R-:W-:Y:S01]  /*2e40*/  ISETP.NE.AND P0, PT, R29, 0x1, PT ;  /* 0x000000011d00780c */ /* 0x000fe20003f05270 */
[----:B------:R-:W-:Y:S01]  /*2e50*/  IMAD.WIDE R14, R3, 0x4, R12 ;  /* 0x00000004030e7825 */ /* 0x000fe200078e020c */
[----:B------:R-:W-:Y:S01]  /*2e60*/  BAR.SYNC.DEFER_BLOCKING 0x0 ;  /* 0x0000000000007b1d */ /* 0x000fe20000010000 */
[----:B------:R-:W-:-:S04]  /*2e70*/  UIADD3 UR4, UPT, UPT, UR4, 0x4870, URZ ;  /* 0x0000487004047890 */ /* 0x000fc8000fffe0ff */
[----:B------:R-:W-:Y:S01]  /*2e80*/  ULEA UR4, UR5, UR4, 0x18 ;  /* 0x0000000405047291 */ /* 0x000fe2000f8ec0ff */
[----:B------:R-:W-:Y:S03]  /*2e90*/  BSSY.RECONVERGENT B1, `(.L_x_1315) ;  /* 0x00002bd000017945 */ /* 0x000fe60003800200 */
[----:B------:R-:W-:Y:S01]  /*2ea0*/  ULEA UR5, UR6, UR4, 0x2 ;  /* 0x0000000406057291 */ /* 0x000fe2000f8e10ff */
[----:B------:R0:W1:Y:S01]  /*2eb0*/  LDS R0, [R6+0x4860] ;  /* 0x0048600006007984 */ /* 0x0000620000000800 */
[----:B------:R-:W-:Y:S10]  /*2ec0*/  @P0 BRA `(.L_x_1316) ;  /* 0x0000001400cc0947 */ /* 0x000ff40003800000 */
        /* <DEDUP_REMOVED lines=15> */
[----:B------:R-:W2:Y:S01]  /*2fc0*/  LDS R8, [R6+0x4868] ;  /* 0x0048680006087984 */ /* 0x000ea20000000800 */
[--C-:B------:R-:W-:Y:S02]  /*2fd0*/  IMAD.MOV.U32 R23, RZ, RZ, R30.reuse ;  /* 0x000000ffff177224 */ /* 0x100fe400078e001e */
[----:B------:R-:W-:Y:S02]  /*2fe0*/  IMAD.MOV.U32 R18, RZ, RZ, R30 ;  /* 0x000000ffff127224 */ /* 0x000fe400078e001e */
[----:B------:R-:W-:Y:S01]  /*2ff0*/  IMAD.WIDE R16, R19, 0x4, R14 ;  /* 0x0000000413107825 */ /* 0x000fe200078e020e */
[----:B--2---:R-:W-:-:S13]  /*3000*/  ISETP.GT.AND P4, PT, R8, 0x800, PT ;  /* 0x000008000800780c */ /* 0x004fda0003f84270 */
.L_x_1335:
[----:B-1-34-:R-:W-:-:S04]  /*3010*/  SHF.R.S64 R9, RZ, 0x1c, R23 ;  /* 0x0000001cff097819 */ /* 0x01afc80000001017 */
[----:B--2---:R-:W-:-:S04]  /*3020*/  IADD3 R8, P0, PT, R16, R9, RZ ;  /* 0x0000000910087210 */ /* 0x004fc80007f1e0ff */
[----:B------:R-:W-:-:S06]  /*3030*/  LEA.HI.X.SX32 R9, R23, R17, 0x4, P0 ;  /* 0x0000001117097211 */ /* 0x000fcc00000f26ff */
[----:B------:R-:W2:Y:S01]  /*3040*/  LDG.E.128 R8, desc[UR8][R8.64] ;  /* 0x0000000808087981 */ /* 0x000ea2000c1e1d00 */
[----:B------:R-:W-:Y:S01]  /*3050*/  BSSY.RECONVERGENT B2, `(.L_x_1319) ;  /* 0x000003a000027945 */ /* 0x000fe20003800200 */
[----:B------:R-:W-:Y:S01]  /*3060*/  IMAD R18, R18, 0x4, R19 ;  /* 0x0000000412127824 */ /* 0x000fe200078e0213 */
[----:B--2---:R-:W2:Y:S08]  /*3070*/  F2F.F16.F32 R25, R8 ;  /* 0x0000000800197304 */ /* 0x004eb00000200800 */
[----:B------:R-:W3:Y:S01]  /*3080*/  F2F.F16.F32 R24, R9 ;  /* 0x0000000900187304 */ /* 0x000ee20000200800 */
[----:B--2---:R-:W-:-:S07]  /*3090*/  PRMT R26, R25, 0x9910, RZ ;  /* 0x00009910191a7816 */ /* 0x004fce00000000ff */
[----:B------:R-:W2:Y:S01]  /*30a0*/  F2F.F16.F32 R22, R10 ;  /* 0x0000000a00167304 */ /* 0x000ea20000200800 */
[----:B------:R-:W-:Y:S02]  /*30b0*/  ISETP.GE.AND P0, PT, R26, RZ, PT ;  /* 0x000000ff1a00720c */ /* 0x000fe40003f06270 */
[----:B---3--:R-:W-:-:S05]  /*30c0*/  PRMT R27, R24, 0x9910, RZ ;  /* 0x00009910181b7816 */ /* 0x008fca00000000ff */
[----:B------:R-:W3:Y:S01]  /*30d0*/  F2F.F16.F32 R20, R11 ;  /* 0x0000000b00147304 */ /* 0x000ee20000200800 */
[----:B------:R-:W-:Y:S02]  /*30e0*/  ISETP.GE.AND P1, PT, R27, RZ, PT ;  /* 0x000000ff1b00720c */ /* 0x000fe40003f26270 */
[----:B--2---:R-:W-:-:S03]  /*30f0*/  PRMT R28, R22, 0x9910, RZ ;  /* 0x00009910161c7816 */ /* 0x004fc600000000ff */
[----:B------:R-:W-:Y:S02]  /*3100*/  @P0 LOP3.LUT R25, R25, 0x7fe0, RZ, 0xc, !PT ;  /* 0x00007fe019190812 */ /* 0x000fe400078e0cff */
[----:B------:R-:W-:Y:S02]  /*3110*/  IMAD.MOV.U32 R26, RZ, RZ, R28 ;  /* 0x000000ffff1a7224 */ /* 0x000fe400078e001c */
[----:B------:R-:W-:-:S04]  /*3120*/  LOP3.LUT R25, R25, 0xffff, RZ, 0xc0, !PT ;  /* 0x0000ffff19197812 */ /* 0x000fc800078ec0ff */
[----:B------:R-:W-:Y:S02]  /*3130*/  @P1 LOP3.LUT R24, R24, 0x7fe0, RZ, 0xc, !PT ;  /* 0x00007fe018181812 */ /* 0x000fe400078e0cff */
[----:B------:R-:W-:Y:S02]  /*3140*/  ISETP.GE.AND P2, PT, R26, RZ, PT ;  /* 0x000000ff1a00720c */ /* 0x000fe40003f46270 */
[----:B---3--:R-:W-:-:S04]  /*3150*/  PRMT R26, R20, 0x9910, RZ ;  /* 0x00009910141a7816 */ /* 0x008fc800000000ff */
[----:B------:R-:W-:Y:S02]  /*3160*/  ISETP.GE.AND P0, PT, R26, RZ, PT ;  /* 0x000000ff1a00720c */ /* 0x000fe40003f06270 */
[----:B------:R-:W-:Y:S02]  /*3170*/  LOP3.LUT R26, R24, 0xffff, RZ, 0xc0, !PT ;  /* 0x0000ffff181a7812 */ /* 0x000fe400078ec0ff */
[----:B------:R-:W-:-:S03]  /*3180*/  SHF.R.U32.HI R24, RZ, 0x5, R25 ;  /* 0x00000005ff187819 */ /* 0x000fc60000011619 */
[----:B------:R-:W-:Y:S02]  /*3190*/  @P2 LOP3.LUT R22, R22, 0x7fe0, RZ, 0xc, !PT ;  /* 0x00007fe016162812 */ /* 0x000fe400078e0cff */
[----:B------:R-:W-:Y:S02]  /*31a0*/  LOP3.LUT R27, R24, 0xffff, RZ, 0xc0, !PT ;  /* 0x0000ffff181b7812 */ /* 0x000fe400078ec0ff */
[----:B------:R-:W-:Y:S02]  /*31b0*/  LOP3.LUT R25, R22, 0xffff, RZ, 0xc0, !PT ;  /* 0x0000ffff16197812 */ /* 0x000fe400078ec0ff */
[----:B------:R-:W-:Y:S02]  /*31c0*/  SHF.R.U32.HI R22, RZ, 0x5, R26 ;  /* 0x00000005ff167819 */ /* 0x000fe4000001161a */
[----:B-1----:R-:W-:Y:S02]  /*31d0*/  ISETP.GT.U32.AND P6, PT, R0, R27, PT ;  /* 0x0000001b0000720c */ /* 0x002fe40003fc4070 */
[----:B------:R-:W-:-:S02]  /*31e0*/  SHF.R.U32.HI R24, RZ, 0x5, R25 ;  /* 0x00000005ff187819 */ /* 0x000fc40000011619 */
[----:B------:R-:W-:Y:S02]  /*31f0*/  LOP3.LUT R25, R22, 0xffff, RZ, 0xc0, !PT ;  /* 0x0000ffff16197812 */ /* 0x000fe400078ec0ff */
[----:B------:R-:W-:Y:S02]  /*3200*/  @P0 LOP3.LUT R20, R20, 0x7fe0, RZ, 0xc, !PT ;  /* 0x00007fe014140812 */ /* 0x000fe400078e0cff */
[CC--:B------:R-:W-:Y:S02]  /*3210*/  ISETP.GT.U32.AND P3, PT, R0.reuse, R25.reuse, PT ;  /* 0x000000190000720c */ /* 0x0c0fe40003f64070 */
[----:B------:R-:W-:Y:S02]  /*3220*/  ISETP.NE.OR P2, PT, R0, R25, P4 ;  /* 0x000000190000720c */ /* 0x000fe40002745670 */
[----:B------:R-:W-:Y:S02]  /*3230*/  LOP3.LUT R25, R20, 0xffff, RZ, 0xc0, !PT ;  /* 0x0000ffff14197812 */ /* 0x000fe400078ec0ff */
[----:B------:R-:W-:-:S02]  /*3240*/  ISETP.NE.OR P5, PT, R0, R27, P4 ;  /* 0x0000001b0000720c */ /* 0x000fc400027a5670 */
[----:B------:R-:W-:Y:S02]  /*3250*/  LOP3.LUT R27, R24, 0xffff, RZ, 0xc0, !PT ;  /* 0x0000ffff181b7812 */ /* 0x000fe400078ec0ff */
[----:B------:R-:W-:Y:S02]  /*3260*/  SHF.R.U32.HI R25, RZ, 0x5, R25 ;  /* 0x00000005ff197819 */ /* 0x000fe40000011619 */
        /* <DEDUP_REMOVED lines=14> */
[----:B---3--:R-:W-:Y:S01]  /*3350*/  LOP3.LUT R28, R22, UR10, RZ, 0xc0, !PT ;  /* 0x0000000a161c7c12 */ /* 0x008fe2000f8ec0ff */
[----:B------:R-:W-:-:S03]  /*3360*/  IMAD.IADD R22, R3, 0x1, R18 ;  /* 0x0000000103167824 */ /* 0x000fc600078e0212 */
[----:B------:R-:W1:Y:S07]  /*3370*/  POPC R27, R28 ;  /* 0x0000001c001b7309 */ /* 0x000e6e0000000000 */
[----:B----4-:R-:W2:Y:S04]  /*3380*/  @P6 ATOMS.ADD R31, [UR6], R24 ;  /* 0x00000018ff1f698c */ /* 0x010ea80008000006 */
[----:B--2---:R-:W1:Y:S02]  /*3390*/  SHFL.IDX PT, R20, R31, R26, 0x1f ;  /* 0x00001f1a1f147589 */ /* 0x004e6400000e0000 */
[----:B-1----:R-:W-:-:S05]  /*33a0*/  IMAD.IADD R20, R20, 0x1, R27 ;  /* 0x0000000114147824 */ /* 0x002fca00078e021b */
[C---:B------:R-:W-:Y:S02]  /*33b0*/  LEA R27, R20.reuse, UR4, 0x2 ;  /* 0x00000004141b7c11 */ /* 0x040fe4000f8e10ff */
[----:B------:R-:W-:-:S03]  /*33c0*/  LEA R29, R20, UR5, 0x2 ;  /* 0x00000005141d7c11 */ /* 0x000fc6000f8e10ff */
[----:B------:R1:W-:Y:S04]  /*33d0*/  STS [R27], R22 ;  /* 0x000000161b007388 */ /* 0x0003e80000000800 */
[----:B------:R1:W-:Y:S02]  /*33e0*/  STS [R29], R8 ;  /* 0x000000081d007388 */ /* 0x0003e40000000800 */
.L_x_1320:
[----:B------:R-:W-:Y:S05]  /*33f0*/  BSYNC.RECONVERGENT B2 ;  /* 0x0000000000027941 */ /* 0x000fea0003800200 */
.L_x_1319:
[----:B------:R-:W-:Y:S04]  /*3400*/  BSSY.RECONVERGENT B2, `(.L_x_1321) ;  /* 0x0000015000027945 */ /* 0x000fe80003800200 */
        /* <DEDUP_REMOVED lines=8> */
[----:B------:R-:W-:Y:S01]  /*3490*/  IMAD.IADD R26, R3, 0x1, R18 ;  /* 0x00000001031a7824 */ /* 0x000fe200078e0212 */
[----:B------:R-:W4:Y:S01]  /*34a0*/  POPC R20, UR10 ;  /* 0x0000000a00147d09 */ /* 0x000f220008000000 */
        /* <DEDUP_REMOVED lines=10> */
.L_x_1322:
[----:B------:R-:W-:Y:S05]  /*3550*/  BSYNC.RECONVERGENT B2 ;  /* 0x0000000000027941 */ /* 0x000fea0003800200 */
.L_x_1321:
[----:B------:R-:W-:Y:S01]  /*3560*/  BSSY.RECONVERGENT B2, `(.L_x_1323) ;  /* 0x0000018000027945 */ /* 0x000fe20003800200 */
[CC--:B------:R-:W-:Y:S02]  /*3570*/  ISETP.GT.U32.AND P5, PT, R0.reuse, R25.reuse, PT ;  /* 0x000000190000720c */ /* 0x0c0fe40003fa4070 */
[----:B------:R-:W-:Y:S01]  /*3580*/  ISETP.NE.OR P6, PT, R0, R25, P4 ;  /* 0x000000190000720c */ /* 0x000fe200027c5670 */
[----:B------:R-:W-:-:S12]  /*3590*/  @!P3 BRA `(.L_x_1324) ;  /* 0x000000000050b947 */ /* 0x000fd80003800000 */
[----:B------:R-:W3:Y:S01]  /*35a0*/  S2R R25, SR_LANEID ;  /* 0x0000000000197919 */ /* 0x000ee20000000000 */
[----:B------:R-:W4:Y:S01]  /*35b0*/  S2UR UR7, SR_CgaCtaId ;  /* 0x00000000000779c3 */ /* 0x000f220000008800 */
[----:B------:R-:W-:Y:S01]  /*35c0*/  VOTEU.ANY UR10, UPT, PT ;  /* 0x00000000000a7886 */ /* 0x000fe200038e0100 */
[----:B------:R-:W-:Y:S01]  /*35d0*/  UMOV UR6, 0x400 ;  /* 0x0000040000067882 */ /* 0x000fe20000000000 */
[----:B------:R-:W3:Y:S01]  /*35e0*/  FLO.U32 R24, UR10 ;  /* 0x0000000a00187d00 */ /* 0x000ee200080e0000 */
[----:B------:R-:W-:Y:S01]  /*35f0*/  UIADD3 UR6, UPT, UPT, UR6, 0x486c, URZ ;  /* 0x0000486c06067890 */ /* 0x000fe2000fffe0ff */
[----:B--2---:R-:W2:Y:S01]  /*3600*/  S2R R26, SR_LTMASK ;  /* 0x00000000001a7919 */ /* 0x004ea20000003900 */
[----:B------:R-:W-:Y:S01]  /*3610*/  IADD3 R20, PT, PT, R18, 0x1, R3 ;  /* 0x0000000112147810 */ /* 0x000fe20007ffe003 */
[----:B-1----:R-:W1:Y:S01]  /*3620*/  POPC R22, UR10 ;  /* 0x0000000a00167d09 */ /* 0x002e620008000000 */
[----:B----4-:R-:W-:Y:S01]  /*3630*/  ULEA UR6, UR7, UR6, 0x18 ;  /* 0x0000000607067291 */ /* 0x010fe2000f8ec0ff */
[----:B---3--:R-:W-:-:S02]  /*3640*/  ISETP.EQ.U32.AND P3, PT, R24, R25, PT ;  /* 0x000000191800720c */ /* 0x008fc40003f62070 */
[----:B--2---:R-:W-:-:S04]  /*3650*/  LOP3.LUT R26, R26, UR10, RZ, 0xc0, !PT ;  /* 0x0000000a1a1a7c12 */ /* 0x004fc8000f8ec0ff */
[----:B------:R-:W2:Y:S07]  /*3660*/  POPC R25, R26 ;  /* 0x0000001a00197309 */ /* 0x000eae0000000000 */
[----:B-1----:R-:W1:Y:S04]  /*3670*/  @P3 ATOMS.ADD R27, [UR6], R22 ;  /* 0x00000016ff1b398c */ /* 0x002e680008000006 */
[----:B-1----:R-:W2:Y:S02]  /*3680*/  SHFL.IDX PT, R8, R27, R24, 0x1f ;  /* 0x00001f181b087589 */ /* 0x002ea400000e0000 */
[----:B--2---:R-:W-:-:S05]  /*3690*/  IMAD.IADD R8, R8, 0x1, R25 ;  /* 0x0000000108087824 */ /* 0x004fca00078e0219 */
[C---:B------:R-:W-:Y:S02]  /*36a0*/  LEA R25, R8.reuse, UR4, 0x2 ;  /* 0x0000000408197c11 */ /* 0x040fe4000f8e10ff */
[----:B------:R-:W-:-:S03]  /*36b0*/  LEA R8, R8, UR5, 0x2 ;  /* 0x0000000508087c11 */ /* 0x000fc6000f8e10ff */
[----:B------:R3:W-:Y:S04]  /*36c0*/  STS [R25], R20 ;  /* 0x0000001419007388 */ /* 0x0007e80000000800 */
[----:B------:R3:W-:Y:S02]  /*36d0*/  STS [R8], R9 ;  /* 0x0000000908007388 */ /* 0x0007e40000000800 */
.L_x_1324:
[----:B------:R-:W-:Y:S05]  /*36e0*/  BSYNC.RECONVERGENT B2 ;  /* 0x0000000000027941 */ /* 0x000fea0003800200 */
.L_x_1323:
[----:B------:R-:W-:Y:S04]  /*36f0*/  BSSY.RECONVERGENT B2, `(.L_x_1325) ;  /* 0x0000015000027945 */ /* 0x000fe80003800200 */
[----:B------:R-:W-:Y:S05]  /*3700*/  @P2 BRA `(.L_x_1326) ;  /* 0x00000000004c2947 */ /* 0x000fea0003800000 */
[----:B---3--:R-:W3:Y:S01]  /*3710*/  S2R R25, SR_LANEID ;  /* 0x0000000000197919 */ /* 0x008ee20000000000 */
[----:B------:R-:W4:Y:S01]  /*3720*/  S2UR UR7, SR_CgaCtaId ;  /* 0x00000000000779c3 */ /* 0x000f220000008800 */
[----:B------:R-:W-:Y:S01]  /*3730*/  VOTEU.ANY UR10, UPT, PT ;  /* 0x00000000000a7886 */ /* 0x000fe200038e0100 */
[----:B------:R-:W-:Y:S01]  /*3740*/  UMOV UR6, 0x400 ;  /* 0x0000040000067882 */ /* 0x000fe20000000000 */
[----:B-1----:R-:W3:Y:S01]  /*3750*/  FLO.U32 R22, UR10 ;  /* 0x0000000a00167d00 */ /* 0x002ee200080e0000 */
[----:B------:R-:W-:Y:S01]  /*3760*/  UIADD3 UR6, UPT, UPT, UR6, 0x4864, URZ ;  /* 0x0000486406067890 */ /* 0x000fe2000fffe0ff */
[----:B------:R-:W1:Y:S01]  /*3770*/  S2R R24, SR_LTMASK ;  /* 0x0000000000187919 */ /* 0x000e620000003900 */
[----:B------:R-:W2:Y:S02]  /*3780*/  POPC R20, UR10 ;  /* 0x0000000a00147d09 */ /* 0x000ea40008000000 */
[----:B----4-:R-:W-:Y:S01]  /*3790*/  ULEA UR6, UR7, UR6, 0x18 ;  /* 0x0000000607067291 */ /* 0x010fe2000f8ec0ff */
[----:B---3--:R-:W-:-:S02]  /*37a0*/  ISETP.EQ.U32.AND P2, PT, R22, R25, PT ;  /* 0x000000191600720c */ /* 0x008fc40003f42070 */
[----:B-1----:R-:W-:-:S06]  /*37b0*/  LOP3.LUT R24, R24, UR10, RZ, 0xc0, !PT ;  /* 0x0000000a18187c12 */ /* 0x002fcc000f8ec0ff */
[----:B------:R-:W1:Y:S05]  /*37c0*/  POPC R24, R24 ;  /* 0x0000001800187309 */ /* 0x000e6a0000000000 */
[----:B--2---:R-:W2:Y:S04]  /*37d0*/  @P2 ATOMS.ADD R27, [UR6], R20 ;  /* 0x00000014ff1b298c */ /* 0x004ea80008000006 */
[----:B--2---:R-:W1:Y:S02]  /*37e0*/  SHFL.IDX PT, R25, R27, R22, 0x1f ;  /* 0x00001f161b197589 */ /* 0x004e6400000e0000 */
[----:B-1----:R-:W-:-:S04]  /*37f0*/  IMAD.IADD R25, R25, 0x1, R24 ;  /* 0x0000000119197824 */ /* 0x002fc800078e0218 */
[----:B------:R-:W-:Y:S01]  /*3800*/  IMAD R8, R25, 0x4, R6 ;  /* 0x0000000419087824 */ /* 0x000fe200078e0206 */
[----:B------:R-:W-:-:S04]  /*3810*/  IADD3 R25, PT, PT, R18, 0x1, R3 ;  /* 0x0000000112197810 */ /* 0x000fc80007ffe003 */
[----:B------:R4:W-:Y:S04]  /*3820*/  STS [R8+0x2000], R9 ;  /* 0x0020000908007388 */ /* 0x0009e80000000800 */
[----:B------:R4:W-:Y:S02]  /*3830*/  STS [R8], R25 ;  /* 0x0000001908007388 */ /* 0x0009e40000000800 */
.L_x_1326:
[----:B------:R-:W-:Y:S05]  /*3840*/  BSYNC.RECONVERGENT B2 ;  /* 0x0000000000027941 */ /* 0x000fea0003800200 */
.L_x_1325:
[----:B------:R-:W-:Y:S04]  /*3850*/  BSSY.RECONVERGENT B2, `(.L_x_1327) ;  /* 0x0000016000027945 */ /* 0x000fe80003800200 */
[----:B------:R-:W-:Y:S05]  /*3860*/  @!P1 BRA `(.L_x_1328) ;  /* 0x0000000000509947 */ /* 0x000fea0003800000 */
[----:B---34-:R-:W3:Y:S01]  /*3870*/  S2R R9, SR_LANEID ;  /* 0x0000000000097919 */ /* 0x018ee20000000000 */
[----:B------:R-:W4:Y:S01]  /*3880*/  S2UR UR7, SR_CgaCtaId ;  /* 0x00000000000779c3 */ /* 0x000f220000008800 */
[----:B------:R-:W-:Y:S01]  /*3890*/  VOTEU.ANY UR10, UPT, PT ;  /* 0x00000000000a7886 */ /* 0x000fe200038e0100 */
[----:B------:R-:W-:Y:S01]  /*38a0*/  UMOV UR6, 0x400 ;  /* 0x0000040000067882 */ /* 0x000fe20000000000 */
[----:B------:R-:W3:Y:S01]  /*38b0*/  FLO.U32 R24, UR10 ;  /* 0x0000000a00187d00 */ /* 0x000ee200080e0000 */
[----:B------:R-:W-:Y:S01]  /*38c0*/  UIADD3 UR6, UPT, UPT, UR6, 0x486c, URZ ;  /* 0x0000486c06067890 */ /* 0x000fe2000fffe0ff */
[----:B--2---:R-:W2:Y:S01]  /*38d0*/  S2R R26, SR_LTMASK ;  /* 0x00000000001a7919 */ /* 0x004ea20000003900 */
[----:B-1----:R-:W1:Y:S02]  /*38e0*/  POPC R22, UR10 ;  /* 0x0000000a00167d09 */ /* 0x002e640008000000 */
[----:B----4-:R-:W-:Y:S01]  /*38f0*/  ULEA UR6, UR7, UR6, 0x18 ;  /* 0x0000000607067291 */ /* 0x010fe2000f8ec0ff */
[----:B---3--:R-:W-:-:S02]  /*3900*/  ISETP.EQ.U32.AND P1, PT, R24, R9, PT ;  /* 0x000000091800720c */ /* 0x008fc40003f22070 */
[----:B--2---:R-:W-:-:S04]  /*3910*/  LOP3.LUT R26, R26, UR10, RZ, 0xc0, !PT ;  /* 0x0000000a1a1a7c12 */ /* 0x004fc8000f8ec0ff */
[----:B------:R-:W2:Y:S07]  /*3920*/  POPC R9, R26 ;  /* 0x0000001a00097309 */ /* 0x000eae0000000000 */
[----:B-1----:R-:W1:Y:S04]  /*3930*/  @P1 ATOMS.ADD R27, [UR6], R22 ;  /* 0x00000016ff1b198c */ /* 0x002e680008000006 */
[----:B-1----:R-:W2:Y:S02]  /*3940*/  SHFL.IDX PT, R8, R27, R24, 0x1f ;  /* 0x00001f181b087589 */ /* 0x002ea400000e0000 */
[----:B--2---:R-:W-:Y:S01]  /*3950*/  IMAD.IADD R8, R8, 0x1, R9 ;  /* 0x0000000108087824 */ /* 0x004fe200078e0209 */
[----:B------:R-:W-:-:S04]  /*3960*/  IADD3 R9, PT, PT, R18, 0x2, R3 ;  /* 0x0000000212097810 */ /* 0x000fc80007ffe003 */
[C---:B------:R-:W-:Y:S02]  /*3970*/  LEA R20, R8.reuse, UR4, 0x2 ;  /* 0x0000000408147c11 */ /* 0x040fe4000f8e10ff */
[----:B------:R-:W-:-:S03]  /*3980*/  LEA R25, R8, UR5, 0x2 ;  /* 0x0000000508197c11 */ /* 0x000fc6000f8e10ff */
[----:B------:R1:W-:Y:S04]  /*3990*/  STS [R20], R9 ;  /* 0x0000000914007388 */ /* 0x0003e80000000800 */
[----:B------:R1:W-:Y:S02]  /*39a0*/  STS [R25], R10 ;  /* 0x0000000a19007388 */ /* 0x0003e40000000800 */
.L_x_1328:
[----:B------:R-:W-:Y:S05]  /*39b0*/  BSYNC.RECONVERGENT B2 ;  /* 0x0000000000027941 */ /* 0x000fea0003800200 */
.L_x_1327:
[----:B------:R-:W-:Y:S04]  /*39c0*/  BSSY.RECONVERGENT B2, `(.L_x_1329) ;  /* 0x0000015000027945 */ /* 0x000fe80003800200 */
[----:B------:R-:W-:Y:S05]  /*39d0*/  @P0 BRA `(.L_x_1330) ;  /* 0x00000000004c0947 */ /* 0x000fea0003800000 */
[----:B-1-34-:R-:W1:Y:S01]  /*39e0*/  S2R R9, SR_LANEID ;  /* 0x0000000000097919 */ /* 0x01ae620000000000 */
[----:B------:R-:W3:Y:S01]  /*39f0*/  S2UR UR7, SR_CgaCtaId ;  /* 0x00000000000779c3 */ /* 0x000ee20000008800 */
[----:B------:R-:W-:Y:S01]  /*3a00*/  VOTEU.ANY UR10, UPT, PT ;  /* 0x00000000000a7886 */ /* 0x000fe200038e0100 */
[----:B------:R-:W-:Y:S01]  /*3a10*/  UMOV UR6, 0x400 ;  /* 0x0000040000067882 */ /* 0x000fe20000000000 */
[----:B------:R-:W1:Y:S01]  /*3a20*/  FLO.U32 R20, UR10 ;  /* 0x0000000a00147d00 */ /* 0x000e6200080e0000 */
[----:B------:R-:W-:Y:S01]  /*3a30*/  UIADD3 UR6, UPT, UPT, UR6, 0x4864, URZ ;  /* 0x0000486406067890 */ /* 0x000fe2000fffe0ff */
[----:B------:R-:W4:Y:S01]  /*3a40*/  S2R R22, SR_LTMASK ;  /* 0x0000000000167919 */ /* 0x000f220000003900 */
[----:B------:R-:W-:Y:S01]  /*3a50*/  IADD3 R24, PT, PT, R18, 0x2, R3 ;  /* 0x0000000212187810 */ /* 0x000fe20007ffe003 */
[----:B--2---:R-:W2:Y:S01]  /*3a60*/  POPC R8, UR10 ;  /* 0x0000000a00087d09 */ /* 0x004ea20008000000 */
[----:B---3--:R-:W-:Y:S01]  /*3a70*/  ULEA UR6, UR7, UR6, 0x18 ;  /* 0x0000000607067291 */ /* 0x008fe2000f8ec0ff */
[----:B-1----:R-:W-:-:S02]  /*3a80*/  ISETP.EQ.U32.AND P0, PT, R20, R9, PT ;  /* 0x000000091400720c */ /* 0x002fc40003f02070 */
[----:B----4-:R-:W-:-:S06]  /*3a90*/  LOP3.LUT R22, R22, UR10, RZ, 0xc0, !PT ;  /* 0x0000000a16167c12 */ /* 0x010fcc000f8ec0ff */
[----:B------:R-:W1:Y:S05]  /*3aa0*/  POPC R22, R22 ;  /* 0x0000001600167309 */ /* 0x000e6a0000000000 */
[----:B--2---:R-:W2:Y:S04]  /*3ab0*/  @P0 ATOMS.ADD R25, [UR6], R8 ;  /* 0x00000008ff19098c */ /* 0x004ea80008000006 */
[----:B--2---:R-:W1:Y:S02]  /*3ac0*/  SHFL.IDX PT, R9, R25, R20, 0x1f ;  /* 0x00001f1419097589 */ /* 0x004e6400000e0000 */
[----:B-1----:R-:W-:-:S04]  /*3ad0*/  IMAD.IADD R9, R9, 0x1, R22 ;  /* 0x0000000109097824 */ /* 0x002fc800078e0216 */
[----:B------:R-:W-:-:S05]  /*3ae0*/  IMAD R9, R9, 0x4, R6 ;  /* 0x0000000409097824 */ /* 0x000fca00078e0206 */
[----:B------:R1:W-:Y:S04]  /*3af0*/  STS [R9+0x2000], R10 ;  /* 0x0020000a09007388 */ /* 0x0003e80000000800 */
[----:B------:R1:W-:Y:S02]  /*3b00*/  STS [R9], R24 ;  /* 0x0000001809007388 */ /* 0x0003e40000000800 */
.L_x_1330:
[----:B------:R-:W-:Y:S05]  /*3b10*/  BSYNC.RECONVERGENT B2 ;  /* 0x0000000000027941 */ /* 0x000fea0003800200 */
.L_x_1329:
[----:B------:R-:W-:Y:S01]  /*3b20*/  BSSY.RECONVERGENT B2, `(.L_x_1331) ;  /* 0x0000017000027945 */ /* 0x000fe20003800200 */
[----:B------:R-:W-:-:S03]  /*3b30*/  VIADD R18, R18, 0x3 ;  /* 0x0000000312127836 */ /* 0x000fc60000000000 */
[----:B------:R-:W-:Y:S05]  /*3b40*/  @!P5 BRA `(.L_x_1332) ;  /* 0x000000000050d947 */ /* 0x000fea0003800000 */
[----:B-1-34-:R-:W1:Y:S01]  /*3b50*/  S2R R9, SR_LANEID ;  /* 0x0000000000097919 */ /* 0x01ae620000000000 */
        /* <DEDUP_REMOVED lines=11> */
[----:B-----5:R-:W2:Y:S04]  /*3c10*/  @P0 ATOMS.ADD R25, [UR6], R20 ;  /* 0x00000014ff19098c */ /* 0x020ea80008000006 */
[----:B--2---:R-:W1:Y:S02]  /*3c20*/  SHFL.IDX PT, R8, R25, R22, 0x1f ;  /* 0x00001f1619087589 */ /* 0x004e6400000e0000 */
[----:B-1----:R-:W-:-:S02]  /*3c30*/  IMAD.IADD R8, R8, 0x1, R9 ;  /* 0x0000000108087824 */ /* 0x002fc400078e0209 */
[----:B------:R-:W-:-:S03]  /*3c40*/  IMAD.IADD R9, R3, 0x1, R18 ;  /* 0x0000000103097824 */ /* 0x000fc600078e0212 */
[C---:B------:R-:W-:Y:S02]  /*3c50*/  LEA R10, R8.reuse, UR4, 0x2 ;  /* 0x00000004080a7c11 */ /* 0x040fe4000f8e10ff */
[----:B------:R-:W-:-:S03]  /*3c60*/  LEA R8, R8, UR5, 0x2 ;  /* 0x0000000508087c11 */ /* 0x000fc6000f8e10ff */
[----:B------:R1:W-:Y:S04]  /*3c70*/  STS [R10], R9 ;  /* 0x000000090a007388 */ /* 0x0003e80000000800 */
[----:B------:R1:W-:Y:S02]  /*3c80*/  STS [R8], R11 ;  /* 0x0000000b08007388 */ /* 0x0003e40000000800 */
.L_x_1332:
[----:B------:R-:W-:Y:S05]  /*3c90*/  BSYNC.RECONVERGENT B2 ;  /* 0x0000000000027941 */ /* 0x000fea0003800200 */
.L_x_1331:
        /* <DEDUP_REMOVED lines=12> */
[----:B----4-:R-:W-:-:S06]  /*3d60*/  LOP3.LUT R22, R22, UR10, RZ, 0xc0, !PT ;  /* 0x0000000a16167c12 */ /* 0x010fcc000f8ec0ff */
[----:B------:R-:W1:Y:S05]  /*3d70*/  POPC R22, R22 ;  /* 0x0000001600167309 */ /* 0x000e6a0000000000 */
[----:B-----5:R-:W3:Y:S04]  /*3d80*/  @P0 ATOMS.ADD R25, [UR6], R10 ;  /* 0x0000000aff19098c */ /* 0x020ee80008000006 */
[----:B---3--:R-:W1:Y:S02]  /*3d90*/  SHFL.IDX PT, R9, R25, R20, 0x1f ;  /* 0x00001f1419097589 */ /* 0x008e6400000e0000 */
[----:B-1----:R-:W-:-:S04]  /*3da0*/  IMAD.IADD R9, R9, 0x1, R22 ;  /* 0x0000000109097824 */ /* 0x002fc800078e0216 */
[----:B--2---:R-:W-:Y:S02]  /*3db0*/  IMAD R8, R9, 0x4, R6 ;  /* 0x0000000409087824 */ /* 0x004fe400078e0206 */
[----:B------:R-:W-:-:S03]  /*3dc0*/  IMAD.IADD R9, R3, 0x1, R18 ;  /* 0x0000000103097824 */ /* 0x000fc600078e0212 */
[----:B------:R1:W-:Y:S04]  /*3dd0*/  STS [R8+0x2000], R11 ;  /* 0x0020000b08007388 */ /* 0x0003e80000000800 */
[----:B------:R1:W-:Y:S02]  /*3de0*/  STS [R8], R9 ;  /* 0x0000000908007388 */ /* 0x0003e40000000800 */
.L_x_1334:
[----:B------:R-:W-:Y:S05]  /*3df0*/  BSYNC.RECONVERGENT B2 ;  /* 0x0000000000027941 */ /* 0x000fea0003800200 */
.L_x_1333:
[----:B------:R-:W-:-:S04]  /*3e00*/  VIADD R18, R23, 0x200 ;  /* 0x0000020017127836 */ /* 0x000fc80000000000 */
[----:B------:R-:W-:Y:S01]  /*3e10*/  IMAD.MOV.U32 R23, RZ, RZ, R18 ;  /* 0x000000ffff177224 */ /* 0x000fe200078e0012 */
[----:B------:R-:W-:-:S13]  /*3e20*/  ISETP.GT.AND P0, PT, R21, R18, PT ;  /* 0x000000121500720c */ /* 0x000fda0003f04270 */
[----:B------:R-:W-:Y:S05]  /*3e30*/  @P0 BRA `(.L_x_1335) ;  /* 0xfffffff000740947 */ /* 0x000fea000383ffff */
.L_x_1318:
[----:B------:R-:W-:Y:S05]  /*3e40*/  BSYNC.RECONVERGENT B0 ;  /* 0x0000000000007941 */ /* 0x000fea0003800200 */
.L_x_1317:
[----:B------:R-:W-:Y:S01]  /*3e50*/  ISETP.GE.U32.AND P0, PT, R30, R19, PT ;  /* 0x000000131e00720c */ /* 0x000fe20003f06070 */
[----:B------:R-:W-:-:S12]  /*3e60*/  BSSY.RECONVERGENT B0, `(.L_x_1336) ;  /* 0x000003b000007945 */ /* 0x000fd80003800200 */
[----:B------:R-:W-:Y:S05]  /*3e70*/  @P0 BRA `(.L_x_1337) ;  /* 0x0000000000e40947 */ /* 0x000fea0003800000 */
[----:B-1----:R-:W-:-:S05]  /*3e80*/  IMAD.WIDE.U32 R10, R30, 0x4, R14 ;  /* 0x000000041e0a7825 */ /* 0x002fca00078e000e */
[----:B0-----:R0:W2:Y:S01]  /*3e90*/  LDG.E R6, desc[UR8][R10.64] ;  /* 0x000000080a067981 */ /* 0x0010a2000c1e1900 */
[----:B------:R-:W-:Y:S01]  /*3ea0*/  BSSY.RECONVERGENT B2, `(.L_x_1338) ;  /* 0x0000021000027945 */ /* 0x000fe20003800200 */
[----:B0-----:R-:W-:Y:S01]  /*3eb0*/  MOV R10, 0x400 ;  /* 0x00000400000a7802 */ /* 0x001fe20000000f00 */
[----:B--234-:R-:W0:Y:S02]  /*3ec0*/  F2F.F16.F32 R8, R6 ;  /* 0x0000000600087304 */ /* 0x01ce240000200800 */
[----:B0-----:R-:W-:-:S04]  /*3ed0*/  PRMT R9, R8, 0x9910, RZ ;  /* 0x0000991008097816 */ /* 0x001fc800000000ff */
[----:B------:R-:W-:Y:S02]  /*3ee0*/  ISETP.GE.AND P0, PT, R9, RZ, PT ;  /* 0x000000ff0900720c */ /* 0x000fe40003f06270 */
[----:B------:R-:W0:Y:S11]  /*3ef0*/  S2R R9, SR_CgaCtaId ;  /* 0x0000000000097919 */ /* 0x000e360000008800 */
[----:B------:R-:W-:-:S04]  /*3f00*/  @P0 LOP3.LUT R8, R8, 0x7fe0, RZ, 0xc, !PT ;  /* 0x00007fe008080812 */ /* 0x000fc800078e0cff */
[----:B------:R-:W-:-:S04]  /*3f10*/  LOP3.LUT R8, R8, 0xffff, RZ, 0xc0, !PT ;  /* 0x0000ffff08087812 */ /* 0x000fc800078ec0ff */
[----:B------:R-:W-:-:S04]  /*3f20*/  SHF.R.U32.HI R8, RZ, 0x5, R8 ;  /* 0x00000005ff087819 */ /* 0x000fc80000011608 */
[----:B------:R-:W-:-:S04]  /*3f30*/  LOP3.LUT R23, R8, 0xffff, RZ, 0xc0, !PT ;  /* 0x0000ffff08177812 */ /* 0x000fc800078ec0ff */
[----:B------:R-:W-:Y:S02]  /*3f40*/  ISETP.GT.U32.AND P0, PT, R0, R23, PT ;  /* 0x000000170000720c */ /* 0x000fe40003f04070 */
[----:B0-----:R-:W-:-:S11]  /*3f50*/  LEA R8, R9, R10, 0x18 ;  /* 0x0000000a09087211 */ /* 0x001fd600078ec0ff */
        /* <DEDUP_REMOVED lines=8> */
[----:B------:R-:W-:Y:S01]  /*3fe0*/  IMAD.IADD R25, R3, 0x1, R30 ;  /* 0x0000000103197824 */ /* 0x000fe200078e021e */
[----:B------:R-:W3:Y:S01]  /*3ff0*/  POPC R17, UR10 ;  /* 0x0000000a00117d09 */ /* 0x000ee20008000000 */
[----:B-1----:R-:W-:Y:S01]  /*4000*/  ULEA UR6, UR7, UR6, 0x18 ;  /* 0x0000000607067291 */ /* 0x002fe2000f8ec0ff */
[----:B0-----:R-:W-:-:S02]  /*4010*/  ISETP.EQ.U32.AND P0, PT, R18, R11, PT ;  /* 0x0000000b1200720c */ /* 0x001fc40003f02070 */
[----:B--2---:R-:W-:-:S06]  /*4020*/  LOP3.LUT R20, R20, UR10, RZ, 0xc0, !PT ;  /* 0x0000000a14147c12 */ /* 0x004fcc000f8ec0ff */
[----:B------:R-:W0:Y:S05]  /*4030*/  POPC R20, R20 ;  /* 0x0000001400147309 */ /* 0x000e2a0000000000 */
[----:B---3--:R-:W1:Y:S04]  /*4040*/  @P0 ATOMS.ADD R17, [UR6], R17 ;  /* 0x00000011ff11098c */ /* 0x008e680008000006 */
[----:B-1----:R-:W0:Y:S02]  /*4050*/  SHFL.IDX PT, R11, R17, R18, 0x1f ;  /* 0x00001f12110b7589 */ /* 0x002e2400000e0000 */
[----:B0-----:R-:W-:-:S05]  /*4060*/  IMAD.IADD R11, R11, 0x1, R20 ;  /* 0x000000010b0b7824 */ /* 0x001fca00078e0214 */
[C---:B------:R-:W-:Y:S02]  /*4070*/  LEA R16, R11.reuse, UR4, 0x2 ;  /* 0x000000040b107c11 */ /* 0x040fe4000f8e10ff */
[----:B------:R-:W-:-:S03]  /*4080*/  LEA R11, R11, UR5, 0x2 ;  /* 0x000000050b0b7c11 */ /* 0x000fc6000f8e10ff */
[----:B------:R0:W-:Y:S04]  /*4090*/  STS [R16], R25 ;  /* 0x0000001910007388 */ /* 0x0001e80000000800 */
[----:B------:R0:W-:Y:S02]  /*40a0*/  STS [R11], R6 ;  /* 0x000000060b007388 */ /* 0x0001e40000000800 */
.L_x_1339:
[----:B------:R-:W-:Y:S05]  /*40b0*/  BSYNC.RECONVERGENT B2 ;  /* 0x0000000000027941 */ /* 0x000fea0003800200 */
.L_x_1338:
[----:B0-----:R-:W0:Y:S02]  /*40c0*/  LDS R11, [R8+0x4868] ;  /* 0x00486800080b7984 */ /* 0x001e240000000800 */
[----:B0-----:R-:W-:-:S04]  /*40d0*/  ISETP.GT.AND P0, PT, R11, 0x800, PT ;  /* 0x000008000b00780c */ /* 0x001fc80003f04270 */
[----:B------:R-:W-:-:S13]  /*40e0*/  ISETP.NE.OR P0, PT, R0, R23, P0 ;  /* 0x000000170000720c */ /* 0x000fda0000705670 */
[----:B------:R-:W-:Y:S05]  /*40f0*/  @P0 BRA `(.L_x_1337) ;  /* 0x0000000000440947 */ /* 0x000fea0003800000 */
[----:B------:R-:W0:Y:S01]  /*4100*/  S2R R17, SR_LANEID ;  /* 0x0000000000117919 */ /* 0x000e220000000000 */
[----:B------:R-:W-:Y:S01]  /*4110*/  VOTEU.ANY UR6, UPT, PT ;  /* 0x0000000000067886 */ /* 0x000fe200038e0100 */
[----:B------:R-:W-:Y:S01]  /*4120*/  VIADD R10, R10, 0x4864 ;  /* 0x000048640a0a7836 */ /* 0x000fe20000000000 */
[----:B------:R-:W0:Y:S04]  /*4130*/  FLO.U32 R16, UR6 ;  /* 0x0000000600107d00 */ /* 0x000e2800080e0000 */
[----:B------:R-:W-:Y:S02]  /*4140*/  LEA R18, R9, R10, 0x18 ;  /* 0x0000000a09127211 */ /* 0x000fe400078ec0ff */
[----:B------:R-:W1:Y:S01]  /*4150*/  S2R R10, SR_LTMASK ;  /* 0x00000000000a7919 */ /* 0x000e620000003900 */
[----:B------:R-:W2:Y:S01]  /*4160*/  POPC R11, UR6 ;  /* 0x00000006000b7d09 */ /* 0x000ea20008000000 */
[----:B0-----:R-:W-:-:S02]  /*4170*/  ISETP.EQ.U32.AND P0, PT, R16, R17, PT ;  /* 0x000000111000720c */ /* 0x001fc40003f02070 */
[----:B-1----:R-:W-:-:S11]  /*4180*/  LOP3.LUT R10, R10, UR6, RZ, 0xc0, !PT ;  /* 0x000000060a0a7c12 */ /* 0x002fd6000f8ec0ff */
[----:B--2---:R-:W0:Y:S01]  /*4190*/  @P0 ATOMS.ADD R11, [R18], R11 ;  /* 0x0000000b120b038c */ /* 0x004e220000000000 */
[----:B------:R-:W1:Y:S03]  /*41a0*/  POPC R10, R10 ;  /* 0x0000000a000a7309 */ /* 0x000e660000000000 */
[----:B0-----:R-:W1:Y:S02]  /*41b0*/  SHFL.IDX PT, R9, R11, R16, 0x1f ;  /* 0x00001f100b097589 */ /* 0x001e6400000e0000 */
[----:B-1----:R-:W-:-:S04]  /*41c0*/  IMAD.IADD R9, R9, 0x1, R10 ;  /* 0x0000000109097824 */ /* 0x002fc800078e020a */
[----:B------:R-:W-:Y:S02]  /*41d0*/  IMAD R9, R9, 0x4, R8 ;  /* 0x0000000409097824 */ /* 0x000fe400078e0208 */
[----:B------:R-:W-:-:S03]  /*41e0*/  IMAD.IADD R8, R3, 0x1, R30 ;  /* 0x0000000103087824 */ /* 0x000fc600078e021e */
[----:B------:R0:W-:Y:S04]  /*41f0*/  STS [R9+0x2000], R6 ;  /* 0x0020000609007388 */ /* 0x0001e80000000800 */
[----:B------:R0:W-:Y:S02]  /*4200*/  STS [R9], R8 ;  /* 0x0000000809007388 */ /* 0x0001e40000000800 */
.L_x_1337:
[----:B------:R-:W-:Y:S05]  /*4210*/  BSYNC.RECONVERGENT B0 ;  /* 0x0000000000007941 */ /* 0x000fea0003800200 */
.L_x_1336:
[----:B0-----:R-:W-:-:S04]  /*4220*/  IMAD.IADD R6, R19, 0x1, R30 ;  /* 0x0000000113067824 */ /* 0x001fc800078e021e */
[----:B------:R-:W-:-:S05]  /*4230*/  IMAD R21, R21, 0x4, R6 ;  /* 0x0000000415157824 */ /* 0x000fca00078e0206 */
[----:B------:R-:W-:-:S13]  /*4240*/  ISETP.GE.AND P0, PT, R21, R2, PT ;  /* 0x000000021500720c */ /* 0x000fda0003f06270 */
[----:B------:R-:W-:Y:S05]  /*4250*/  @P0 BRA `(.L_x_1340) ;  /* 0x0000001800000947 */ /* 0x000fea0003800000 */
[----:B-1----:R-:W-:-:S05]  /*4260*/  IMAD.WIDE R10, R21, 0x4, R14 ;  /* 0x00000004150a7825 */ /* 0x002fca00078e020e */
[----:B------:R-:W2:Y:S01]  /*4270*/  LDG.E R6, desc[UR8][R10.64] ;  /* 0x000000080a067981 */ /* 0x000ea2000c1e1900 */
[----:B------:R-:W-:Y:S01]  /*4280*/  MOV R22, 0x400 ;  /* 0x0000040000167802 */ /* 0x000fe20000000f00 */
[----:B------:R-:W-:Y:S01]  /*4290*/  BSSY.RECONVERGENT B0, `(.L_x_1341) ;  /* 0x0000020000007945 */ /* 0x000fe20003800200 */
        /* <DEDUP_REMOVED lines=25> */
[----:B0-----:R-:W-:-:S02]  /*4430*/  IMAD.IADD R10, R10, 0x1, R11 ;  /* 0x000000010a0a7824 */ /* 0x001fc400078e020b */
[----:B------:R-:W-:-:S03]  /*4440*/  IMAD.IADD R11, R3, 0x1, R21 ;  /* 0x00000001030b7824 */ /* 0x000fc600078e0215 */
[C---:B------:R-:W-:Y:S02]  /*4450*/  LEA R16, R10.reuse, UR4, 0x2 ;  /* 0x000000040a107c11 */ /* 0x040fe4000f8e10ff */
[----:B------:R-:W-:-:S03]  /*4460*/  LEA R17, R10, UR5, 0x2 ;  /* 0x000000050a117c11 */ /* 0x000fc6000f8e10ff */
[----:B------:R0:W-:Y:S04]  /*4470*/  STS [R16], R11 ;  /* 0x0000000b10007388 */ /* 0x0001e80000000800 */
[----:B------:R0:W-:Y:S02]  /*4480*/  STS [R17], R6 ;  /* 0x0000000611007388 */ /* 0x0001e40000000800 */
.L_x_1342:
[----:B------:R-:W-:Y:S05]  /*4490*/  BSYNC.RECONVERGENT B0 ;  /* 0x0000000000007941 */ /* 0x000fea0003800200 */
.L_x_1341:
[----:B------:R-:W1:Y:S02]  /*44a0*/  LDS R10, [R8+0x4868] ;  /* 0x00486800080a7984 */ /* 0x000e640000000800 */
[----:B-1----:R-:W-:-:S04]  /*44b0*/  ISETP.GT.AND P0, PT, R10, 0x800, PT ;  /* 0x000008000a00780c */ /* 0x002fc80003f04270 */
[----:B------:R-:W-:-:S13]  /*44c0*/  ISETP.NE.OR P0, PT, R0, R23, P0 ;  /* 0x000000170000720c */ /* 0x000fda0000705670 */
[----:B------:R-:W-:Y:S05]  /*44d0*/  @P0 BRA `(.L_x_1340) ;  /* 0x0000001400600947 */ /* 0x000fea0003800000 */
[----:B0-----:R-:W0:Y:S01]  /*44e0*/  S2R R11, SR_LANEID ;  /* 0x00000000000b7919 */ /* 0x001e220000000000 */
[----:B------:R-:W-:Y:S01]  /*44f0*/  VOTEU.ANY UR6, UPT, PT ;  /* 0x0000000000067886 */ /* 0x000fe200038e0100 */
[----:B------:R-:W-:Y:S01]  /*4500*/  VIADD R22, R22, 0x4864 ;  /* 0x0000486416167836 */ /* 0x000fe20000000000 */
[----:B------:R-:W0:Y:S01]  /*4510*/  FLO.U32 R10, UR6 ;  /* 0x00000006000a7d00 */ /* 0x000e2200080e0000 */
[----:B------:R-:W1:Y:S01]  /*4520*/  S2R R16, SR_LTMASK ;  /* 0x0000000000107919 */ /* 0x000e620000003900 */
[----:B------:R-:W2:Y:S01]  /*4530*/  POPC R0, UR6 ;  /* 0x0000000600007d09 */ /* 0x000ea20008000000 */
[----:B0-----:R-:W-:Y:S02]  /*4540*/  ISETP.EQ.U32.AND P0, PT, R10, R11, PT ;  /* 0x0000000b0a00720c */ /* 0x001fe40003f02070 */
[----:B------:R-:W-:Y:S02]  /*4550*/  LEA R11, R9, R22, 0x18 ;  /* 0x00000016090b7211 */ /* 0x000fe400078ec0ff */
[----:B-1----:R-:W-:-:S06]  /*4560*/  LOP3.LUT R16, R16, UR6, RZ, 0xc0, !PT ;  /* 0x0000000610107c12 */ /* 0x002fcc000f8ec0ff */
[----:B------:R-:W0:Y:S03]  /*4570*/  POPC R16, R16 ;  /* 0x0000001000107309 */ /* 0x000e260000000000 */
[----:B--2---:R-:W1:Y:S04]  /*4580*/  @P0 ATOMS.ADD R11, [R11], R0 ;  /* 0x000000000b0b038c */ /* 0x004e680000000000 */
[----:B-1----:R-:W0:Y:S02]  /*4590*/  SHFL.IDX PT, R9, R11, R10, 0x1f ;  /* 0x00001f0a0b097589 */ /* 0x002e2400000e0000 */
[----:B0-----:R-:W-:-:S04]  /*45a0*/  IMAD.IADD R9, R9, 0x1, R16 ;  /* 0x0000000109097824 */ /* 0x001fc800078e0210 */
[----:B------:R-:W-:Y:S02]  /*45b0*/  IMAD R9, R9, 0x4, R8 ;  /* 0x0000000409097824 */ /* 0x000fe400078e0208 */
[----:B------:R-:W-:-:S03]  /*45c0*/  IMAD.IADD R8, R3, 0x1, R21 ;  /* 0x0000000103087824 */ /* 0x000fc600078e0215 */
[----:B------:R0:W-:Y:S04]  /*45d0*/  STS [R9+0x2000], R6 ;  /* 0x0020000609007388 */ /* 0x0001e80000000800 */
[----:B------:R0:W-:Y:S01]  /*45e0*/  STS [R9], R8 ;  /* 0x0000000809007388 */ /* 0x0001e20000000800 */
[----:B------:R-:W-:Y:S05]  /*45f0*/  BRA `(.L_x_1340) ;  /* 0x0000001400187947 */ /* 0x000fea0003800000 */
.L_x_1316:
[----:B------:R-:W-:Y:S01]  /*4600*/  IMAD.IADD R10, R3, 0x1, R30 ;  /* 0x00000001030a7824 */ /* 0x000fe200078e021e */
[----:B------:R-:W2:Y:S04]  /*4610*/  LDCU UR11, c[0x0][0x39c] ;  /* 0x00007380ff0b77ac */ /* 0x000ea80008000800 */
[----:B------:R-:W-:-:S13]  /*4620*/  ISETP.GE.AND P0, PT, R10, R4, PT ;  /* 0x000000040a00720c */ /* 0x000fda0003f06270 */
[----:B------:R-:W-:Y:S05]  /*4630*/  @P0 BRA `(.L_x_1340) ;  /* 0x0000001400080947 */ /* 0x000fea0003800000 */
[----:B------:R3:W4:Y:S01]  /*4640*/  LDS R22, [R6+0x4868] ;  /* 0x0048680006167984 */ /* 0x0007220000000800 */
[----:B------:R-:W-:Y:S01]  /*4650*/  VIADDMNMX R11, R10, 0x200, R4, !PT ;  /* 0x000002000a0b7846 */ /* 0x000fe20007800104 */
[----:B------:R-:W-:Y:S01]  /*4660*/  BSSY.RECONVERGENT B0, `(.L_x_1343) ;  /* 0x000004b000007945 */ /* 0x000fe20003800200 */
[----:B------:R-:W-:-:S04]  /*4670*/  LOP3.LUT R8, RZ, R3, RZ, 0x33, !PT ;  /* 0x00000003ff087212 */ /* 0x000fc800078e33ff */
[----:B------:R-:W-:-:S04]  /*4680*/  IADD3 R11, PT, PT, -R30, R11, R8 ;  /* 0x0000000b1e0b7210 */ /* 0x000fc80007ffe108 */
[----:B------:R-:W-:-:S04]  /*4690*/  LOP3.LUT R8, R11, 0x600, RZ, 0xc0, !PT ;  /* 0x000006000b087812 */ /* 0x000fc800078ec0ff */
[----:B------:R-:W-:-:S13]  /*46a0*/  ISETP.NE.AND P0, PT, R8, 0x600, PT ;  /* 0x000006000800780c */ /* 0x000fda0003f05270 */
[----:B---3--:R-:W-:Y:S05]  /*46b0*/  @!P0 BRA `(.L_x_1344) ;  /* 0x0000000400148947 */ /* 0x008fea0003800000 */
[----:B------:R-:W-:Y:S01]  /*46c0*/  LEA.HI R8, R11, 0x1, RZ, 0x17 ;  /* 0x000000010b087811 */ /* 0x000fe200078fb8ff */
[----:B------:R-:W-:Y:S02]  /*46d0*/  IMAD R16, R10, R29, RZ ;  /* 0x0000001d0a107224 */ /* 0x000fe400078e02ff */
[----:B------:R-:W-:Y:S02]  /*46e0*/  IMAD R17, R3, 0x2, R30 ;  /* 0x0000000203117824 */ /* 0x000fe400078e021e */
[C---:B------:R-:W-:Y:S01]  /*46f0*/  IMAD.SHL.U32 R9, R8.reuse, 0x200, RZ ;  /* 0x0000020008097824 */ /* 0x040fe200078e00ff */
[----:B------:R-:W-:-:S04]  /*4700*/  LOP3.LUT R8, R8, 0x3, RZ, 0xc0, !PT ;  /* 0x0000000308087812 */ /* 0x000fc800078ec0ff */
[----:B------:R-:W-:Y:S01]  /*4710*/  LOP3.LUT R9, R9, 0x600, RZ, 0xc0, !PT ;  /* 0x0000060009097812 */ /* 0x000fe200078ec0ff */
[----:B------:R-:W-:-:S04]  /*4720*/  IMAD.MOV R18, RZ, RZ, -R8 ;  /* 0x000000ffff127224 */ /* 0x000fc800078e0a08 */
[----:B------:R-:W-:-:S07]  /*4730*/  IMAD.IADD R10, R10, 0x1, R9 ;  /* 0x000000010a0a7824 */ /* 0x000fce00078e0209 */
.L_x_1349:
[----:B------:R-:W-:-:S06]  /*4740*/  IMAD.WIDE R8, R16, 0x4, R12 ;  /* 0x0000000410087825 */ /* 0x000fcc00078e020c */
[----:B------:R-:W3:Y:S01]  /*4750*/  LDG.E R8, desc[UR8][R8.64] ;  /* 0x0000000808087981 */ /* 0x000ee2000c1e1900 */
[----:B------:R-:W-:Y:S01]  /*4760*/  VIADD R18, R18, 0x1 ;  /* 0x0000000112127836 */ /* 0x000fe20000000000 */
[----:B------:R-:W-:Y:S04]  /*4770*/  BSSY.RECONVERGENT B2, `(.L_x_1345) ;  /* 0x0000020000027945 */ /* 0x000fe80003800200 */
[----:B------:R-:W-:Y:S01]  /*4780*/  ISETP.NE.AND P2, PT, R18, RZ, PT ;  /* 0x000000ff1200720c */ /* 0x000fe20003f45270 */
[----:B---3--:R-:W3:Y:S02]  /*4790*/  F2F.F16.F32 R19, R8 ;  /* 0x0000000800137304 */ /* 0x008ee40000200800 */
[----:B---3--:R-:W-:-:S04]  /*47a0*/  PRMT R20, R19, 0x9910, RZ ;  /* 0x0000991013147816 */ /* 0x008fc800000000ff */
[----:B------:R-:W-:-:S13]  /*47b0*/  ISETP.GE.AND P0, PT, R20, RZ, PT ;  /* 0x000000ff1400720c */ /* 0x000fda0003f06270 */
[----:B------:R-:W-:Y:S02]  /*47c0*/  @P0 LOP3.LUT R19, R19, 0x7fe0, RZ, 0xc, !PT ;  /* 0x00007fe013130812 */ /* 0x000fe400078e0cff */
[----:B----4-:R-:W-:Y:S02]  /*47d0*/  ISETP.GT.AND P0, PT, R22, 0x800, PT ;  /* 0x000008001600780c */ /* 0x010fe40003f04270 */
[----:B------:R-:W-:-:S04]  /*47e0*/  LOP3.LUT R19, R19, 0xffff, RZ, 0xc0, !PT ;  /* 0x0000ffff13137812 */ /* 0x000fc800078ec0ff */
[----:B------:R-:W-:-:S04]  /*47f0*/  SHF.R.U32.HI R19, RZ, 0x5, R19 ;  /* 0x00000005ff137819 */ /* 0x000fc80000011613 */
[----:B------:R-:W-:-:S04]  /*4800*/  LOP3.LUT R19, R19, 0xffff, RZ, 0xc0, !PT ;  /* 0x0000ffff13137812 */ /* 0x000fc800078ec0ff */
[CC--:B-1----:R-:W-:Y:S02]  /*4810*/  ISETP.GT.U32.AND P1, PT, R0.reuse, R19.reuse, PT ;  /* 0x000000130000720c */ /* 0x0c2fe40003f24070 */
[----:B------:R-:W-:-:S11]  /*4820*/  ISETP.NE.OR P0, PT, R0, R19, P0 ;  /* 0x000000130000720c */ /* 0x000fd60000705670 */
[----:B------:R-:W-:Y:S05]  /*4830*/  @!P1 BRA `(.L_x_1346) ;  /* 0x00000000004c9947 */ /* 0x000fea0003800000 */
[----:B------:R-:W1:Y:S01]  /*4840*/  S2R R20, SR_LANEID ;  /* 0x0000000000147919 */ /* 0x000e620000000000 */
        /* <DEDUP_REMOVED lines=13> */
[----:B-1----:R-:W-:-:S05]  /*4920*/  IMAD.IADD R9, R9, 0x1, R20 ;  /* 0x0000000109097824 */ /* 0x002fca00078e0214 */
[C---:B------:R-:W-:Y:S02]  /*4930*/  LEA R20, R9.reuse, UR4, 0x2 ;  /* 0x0000000409147c11 */ /* 0x040fe4000f8e10ff */
[----:B------:R-:W-:-:S03]  /*4940*/  LEA R9, R9, UR5, 0x2 ;  /* 0x0000000509097c11 */ /* 0x000fc6000f8e10ff */
[----:B------:R1:W-:Y:S04]  /*4950*/  STS [R20], R17 ;  /* 0x0000001114007388 */ /* 0x0003e80000000800 */
[----:B------:R1:W-:Y:S02]  /*4960*/  STS [R9], R8 ;  /* 0x0000000809007388 */ /* 0x0003e40000000800 */
.L_x_1346:
[----:B--2---:R-:W-:Y:S05]  /*4970*/  BSYNC.RECONVERGENT B2 ;  /* 0x0000000000027941 */ /* 0x004fea0003800200 */
.L_x_1345:
        /* <DEDUP_REMOVED lines=20> */
.L_x_1348:
[----:B------:R-:W-:Y:S05]  /*4ac0*/  BSYNC.RECONVERGENT B2 ;  /* 0x0000000000027941 */ /* 0x000fea0003800200 */
.L_x_1347:
[----:B------:R-:W-:Y:S02]  /*4ad0*/  IMAD.U32 R29, RZ, RZ, UR11 ;  /* 0x0000000bff1d7e24 */ /* 0x000fe4000f8e00ff */
[----:B-12---:R-:W-:Y:S02]  /*4ae0*/  VIADD R17, R17, 0x200 ;  /* 0x0000020011117836 */ /* 0x006fe40000000000 */
[----:B------:R-:W-:Y:S01]  /*4af0*/  IMAD R16, R29, 0x200, R16 ;  /* 0x000002001d107824 */ /* 0x000fe200078e0210 */
[----:B------:R-:W-:Y:S06]  /*4b00*/  @P2 BRA `(.L_x_1349) ;  /* 0xfffffffc000c2947 */ /* 0x000fec000383ffff */
.L_x_1344:
[----:B--2---:R-:W-:Y:S05]  /*4b10*/  BSYNC.RECONVERGENT B0 ;  /* 0x0000000000007941 */ /* 0x004fea0003800200 */
.L_x_1343:
[----:B------:R-:W-:-:S13]  /*4b20*/  ISETP.GE.U32.AND P0, PT, R11, 0x600, PT ;  /* 0x000006000b00780c */ /* 0x000fda0003f06070 */
[----:B------:R-:W-:Y:S05]  /*4b30*/  @!P0 BRA `(.L_x_1340) ;  /* 0x0000000c00c88947 */ /* 0x000fea0003800000 */
[C---:B------:R-:W-:Y:S02]  /*4b40*/  VIADD R8, R10.reuse, 0x600 ;  /* 0x000006000a087836 */ /* 0x040fe40000000000 */
[C---:B------:R-:W-:Y:S02]  /*4b50*/  VIADD R16, R10.reuse, 0x200 ;  /* 0x000002000a107836 */ /* 0x040fe40000000000 */
[C---:B------:R-:W-:Y:S02]  /*4b60*/  VIADD R20, R10.reuse, 0x400 ;  /* 0x000004000a147836 */ /* 0x040fe40000000000 */
[-C--:B------:R-:W-:Y:S02]  /*4b70*/  IMAD R23, R10, R29.reuse, RZ ;  /* 0x0000001d0a177224 */ /* 0x080fe400078e02ff */
[-C--:B------:R-:W-:Y:S02]  /*4b80*/  IMAD R25, R8, R29.reuse, RZ ;  /* 0x0000001d08197224 */ /* 0x080fe400078e02ff */
[----:B------:R-:W-:-:S02]  /*4b90*/  IMAD R27, R16, R29, RZ ;  /* 0x0000001d101b7224 */ /* 0x000fc400078e02ff */
[----:B------:R-:W-:Y:S02]  /*4ba0*/  IMAD.IADD R21, R3, 0x1, R10 ;  /* 0x0000000103157824 */ /* 0x000fe400078e020a */
[----:B------:R-:W-:-:S07]  /*4bb0*/  IMAD R29, R20, R29, RZ ;  /* 0x0000001d141d7224 */ /* 0x000fce00078e02ff */
.L_x_1366:
[----:B------:R-:W-:-:S04]  /*4bc0*/  IMAD.WIDE R10, R23, 0x4, R12 ;  /* 0x00000004170a7825 */ /* 0x000fc800078e020c */
[--C-:B------:R-:W-:Y:S02]  /*4bd0*/  IMAD.WIDE R16, R29, 0x4, R12.reuse ;  /* 0x000000041d107825 */ /* 0x100fe400078e020c */
[----:B------:R-:W2:Y:S02]  /*4be0*/  LDG.E R10, desc[UR8][R10.64] ;  /* 0x000000080a0a7981 */ /* 0x000ea4000c1e1900 */
[--C-:B------:R-:W-:Y:S02]  /*4bf0*/  IMAD.WIDE R8, R27, 0x4, R12.reuse ;  /* 0x000000041b087825 */ /* 0x100fe400078e020c */
[----:B------:R-:W3:Y:S02]  /*4c00*/  LDG.E R16, desc[UR8][R16.64] ;  /* 0x0000000810107981 */ /* 0x000ee4000c1e1900 */
[----:B------:R-:W-:Y:S02]  /*4c10*/  IMAD.WIDE R18, R25, 0x4, R12 ;  /* 0x0000000419127825 */ /* 0x000fe400078e020c */
[----:B------:R-:W5:Y:S04]  /*4c20*/  LDG.E R8, desc[UR8][R8.64] ;  /* 0x0000000808087981 */ /* 0x000f68000c1e1900 */
[----:B------:R-:W4:Y:S01]  /*4c30*/  LDG.E R18, desc[UR8][R18.64] ;  /* 0x0000000812127981 */ /* 0x000f22000c1e1900 */
[----:B------:R-:W-:Y:S01]  /*4c40*/  BSSY.RECONVERGENT B0, `(.L_x_1350) ;  /* 0x0000039000007945 */ /* 0x000fe20003800200 */
[----:B--2---:R-:W2:Y:S08]  /*4c50*/  F2F.F16.F32 R31, R10 ;  /* 0x0000000a001f7304 */ /* 0x004eb00000200800 */
[----:B---3--:R-:W3:Y:S01]  /*4c60*/  F2F.F16.F32 R26, R16 ;  /* 0x00000010001a7304 */ /* 0x008ee20000200800 */
[----:B--2---:R-:W-:-:S07]  /*4c70*/  PRMT R11, R31, 0x9910, RZ ;  /* 0x000099101f0b7816 */ /* 0x004fce00000000ff */
[----:B-----5:R-:W2:Y:S01]  /*4c80*/  F2F.F16.F32 R28, R8 ;  /* 0x00000008001c7304 */ /* 0x020ea20000200800 */
[----:B------:R-:W-:Y:S02]  /*4c90*/  ISETP.GE.AND P0, PT, R11, RZ, PT ;  /* 0x000000ff0b00720c */ /* 0x000fe40003f06270 */
[----:B---3--:R-:W-:-:S05]  /*4ca0*/  PRMT R32, R26, 0x9910, RZ ;  /* 0x000099101a207816 */ /* 0x008fca00000000ff */
[----:B----4-:R-:W3:Y:S01]  /*4cb0*/  F2F.F16.F32 R24, R18 ;  /* 0x0000001200187304 */ /* 0x010ee20000200800 */
[----:B------:R-:W-:Y:S01]  /*4cc0*/  IMAD.MOV.U32 R11, RZ, RZ, R32 ;  /* 0x000000ffff0b7224 */ /* 0x000fe200078e0020 */
[----:B--2---:R-:W-:-:S04]  /*4cd0*/  PRMT R9, R28, 0x9910, RZ ;  /* 0x000099101c097816 */ /* 0x004fc800000000ff */
[----:B------:R-:W-:Y:S02]  /*4ce0*/  ISETP.GE.AND P2, PT, R11, RZ, PT ;  /* 0x000000ff0b00720c */ /* 0x000fe40003f46270 */
[----:B------:R-:W-:Y:S02]  /*4cf0*/  @P0 LOP3.LUT R31, R31, 0x7fe0, RZ, 0xc, !PT ;  /* 0x00007fe01f1f0812 */ /* 0x000fe400078e0cff */
[----:B------:R-:W-:Y:S02]  /*4d00*/  ISETP.GE.AND P1, PT, R9, RZ, PT ;  /* 0x000000ff0900720c */ /* 0x000fe40003f26270 */
[----:B---3--:R-:W-:Y:S02]  /*4d10*/  PRMT R11, R24, 0x9910, RZ ;  /* 0x00009910180b7816 */ /* 0x008fe400000000ff */
[----:B------:R-:W-:Y:S02]  /*4d20*/  LOP3.LUT R9, R31, 0xffff, RZ, 0xc0, !PT ;  /* 0x0000ffff1f097812 */ /* 0x000fe400078ec0ff */
[----:B------:R-:W-:-:S02]  /*4d30*/  ISETP.GE.AND P3, PT, R11, RZ, PT ;  /* 0x000000ff0b00720c */ /* 0x000fc40003f66270 */
[----:B------:R-:W-:Y:S02]  /*4d40*/  SHF.R.U32.HI R9, RZ, 0x5, R9 ;  /* 0x00000005ff097819 */ /* 0x000fe40000011609 */
[----:B------:R-:W-:Y:S02]  /*4d50*/  @P2 LOP3.LUT R26, R26, 0x7fe0, RZ, 0xc, !PT ;  /* 0x00007fe01a1a2812 */ /* 0x000fe400078e0cff */
[----:B------:R-:W-:Y:S02]  /*4d60*/  LOP3.LUT R17, R9, 0xffff, RZ, 0xc0, !PT ;  /* 0x0000ffff09117812 */ /* 0x000fe400078ec0ff */
[----:B------:R-:W-:Y:S02]  /*4d70*/  LOP3.LUT R26, R26, 0xffff, RZ, 0xc0, !PT ;  /* 0x0000ffff1a1a7812 */ /* 0x000fe400078ec0ff */
[----:B------:R-:W-:Y:S02]  /*4d80*/  @P1 LOP3.LUT R28, R28, 0x7fe0, RZ, 0xc, !PT ;  /* 0x00007fe01c1c1812 */ /* 0x000fe400078e0cff */
[----:B-1----:R-:W-:-:S02]  /*4d90*/  ISETP.GT.U32.AND P1, PT, R0, R17, PT ;  /* 0x000000110000720c */ /* 0x002fc40003f24070 */
[----:B------:R-:W-:Y:S02]  /*4da0*/  ISETP.GT.AND P0, PT, R22, 0x800, PT ;  /* 0x000008001600780c */ /* 0x000fe40003f04270 */
[----:B------:R-:W-:Y:S02]  /*4db0*/  SHF.R.U32.HI R9, RZ, 0x5, R26 ;  /* 0x00000005ff097819 */ /* 0x000fe4000001161a */
[----:B------:R-:W-:Y:S02]  /*4dc0*/  LOP3.LUT R11, R28, 0xffff, RZ, 0xc0, !PT ;  /* 0x0000ffff1c0b7812 */ /* 0x000fe400078ec0ff */
[----:B------:R-:W-:Y:S02]  /*4dd0*/  @P3 LOP3.LUT R24, R24, 0x7fe0, RZ, 0xc, !PT ;  /* 0x00007fe018183812 */ /* 0x000fe400078e0cff */
[----:B------:R-:W-:Y:S02]  /*4de0*/  ISETP.NE.OR P6, PT, R0, R17, P0 ;  /* 0x000000110000720c */ /* 0x000fe400007c5670 */
[----:B------:R-:W-:-:S02]  /*4df0*/  LOP3.LUT R17, R9, 0xffff, RZ, 0xc0, !PT ;  /* 0x0000ffff09117812 */ /* 0x000fc400078ec0ff */
[----:B------:R-:W-:Y:S02]  /*4e00*/  SHF.R.U32.HI R11, RZ, 0x5, R11 ;  /* 0x00000005ff0b7819 */ /* 0x000fe4000001160b */
[----:B------:R-:W-:Y:S02]  /*4e10*/  LOP3.LUT R9, R24, 0xffff, RZ, 0xc0, !PT ;  /* 0x0000ffff18097812 */ /* 0x000fe400078ec0ff */
[----:B------:R-:W-:Y:S02]  /*4e20*/  LOP3.LUT R11, R11, 0xffff, RZ, 0xc0, !PT ;  /* 0x0000ffff0b0b7812 */ /* 0x000fe400078ec0ff */
[----:B------:R-:W-:Y:S02]  /*4e30*/  SHF.R.U32.HI R9, RZ, 0x5, R9 ;  /* 0x00000005ff097819 */ /* 0x000fe40000011609 */
        /* <DEDUP_REMOVED lines=20> */
[----:B-1----:R-:W-:-:S05]  /*4f80*/  IMAD.IADD R11, R11, 0x1, R28 ;  /* 0x000000010b0b7824 */ /* 0x002fca00078e021c */
[C---:B------:R-:W-:Y:S02]  /*4f90*/  LEA R24, R11.reuse, UR4, 0x2 ;  /* 0x000000040b187c11 */ /* 0x040fe4000f8e10ff */
[----:B------:R-:W-:-:S03]  /*4fa0*/  LEA R11, R11, UR5, 0x2 ;  /* 0x000000050b0b7c11 */ /* 0x000fc6000f8e10ff */
[----:B------:R1:W-:Y:S04]  /*4fb0*/  STS [R24], R21 ;  /* 0x0000001518007388 */ /* 0x0003e80000000800 */
[----:B------:R1:W-:Y:S02]  /*4fc0*/  STS [R11], R10 ;  /* 0x0000000a0b007388 */ /* 0x0003e40000000800 */
.L_x_1351:
[----:B------:R-:W-:Y:S05]  /*4fd0*/  BSYNC.RECONVERGENT B0 ;  /* 0x0000000000007941 */ /* 0x000fea0003800200 */
.L_x_1350:
[----:B------:R-:W-:Y:S01]  /*4fe0*/  BSSY.RECONVERGENT B0, `(.L_x_1352) ;  /* 0x0000016000007945 */ /* 0x000fe20003800200 */
[CC--:B------:R-:W-:Y:S02]  /*4ff0*/  ISETP.GT.U32.AND P1, PT, R0.reuse, R9.reuse, PT ;  /* 0x000000090000720c */ /* 0x0c0fe40003f24070 */
[----:B------:R-:W-:Y:S01]  /*5000*/  ISETP.NE.OR P0, PT, R0, R9, P0 ;  /* 0x000000090000720c */ /* 0x000fe20000705670 */
        /* <DEDUP_REMOVED lines=19> */
.L_x_1353:
[----:B------:R-:W-:Y:S05]  /*5140*/  BSYNC.RECONVERGENT B0 ;  /* 0x0000000000007941 */ /* 0x000fea0003800200 */
.L_x_1352:
[----:B------:R-:W-:Y:S04]  /*5150*/  BSSY.RECONVERGENT B0, `(.L_x_1354) ;  /* 0x0000016000007945 */ /* 0x000fe80003800200 */
[----:B------:R-:W-:Y:S05]  /*5160*/  @!P5 BRA `(.L_x_1355) ;  /* 0x000000000050d947 */ /* 0x000fea0003800000 */
[----:B-12---:R-:W1:Y:S01]  /*5170*/  S2R R10, SR_LANEID ;  /* 0x00000000000a7919 */ /* 0x006e620000000000 */
        /* <DEDUP_REMOVED lines=8> */
[----:B-1----:R-:W-:Y:S01]  /*5200*/  ISETP.EQ.U32.AND P5, PT, R19, R10, PT ;  /* 0x0000000a1300720c */ /* 0x002fe20003fa2070 */
[----:B------:R-:W-:Y:S01]  /*5210*/  VIADD R10, R21, 0x200 ;  /* 0x00000200150a7836 */ /* 0x000fe20000000000 */
        /* <DEDUP_REMOVED lines=9> */
.L_x_1355:
[----:B------:R-:W-:Y:S05]  /*52b0*/  BSYNC.RECONVERGENT B0 ;  /* 0x0000000000007941 */ /* 0x000fea0003800200 */
.L_x_1354:
[----:B------:R-:W-:Y:S04]  /*52c0*/  BSSY.RECONVERGENT B0, `(.L_x_1356) ;  /* 0x0000015000007945 */ /* 0x000fe80003800200 */
[----:B------:R-:W-:Y:S05]  /*52d0*/  @P4 BRA `(.L_x_1357) ;  /* 0x00000000004c4947 */ /* 0x000fea0003800000 */
[----:B-1----:R-:W1:Y:S01]  /*52e0*/  S2R R24, SR_LANEID ;  /* 0x0000000000187919 */ /* 0x002e620000000000 */
[----:B------:R-:W4:Y:S01]  /*52f0*/  S2UR UR7, SR_CgaCtaId ;  /* 0x00000000000779c3 */ /* 0x000f220000008800 */
[----:B------:R-:W-:Y:S01]  /*5300*/  VOTEU.ANY UR10, UPT, PT ;  /* 0x00000000000a7886 */ /* 0x000fe200038e0100 */
[----:B------:R-:W-:Y:S01]  /*5310*/  UMOV UR6, 0x400 ;  /* 0x0000040000067882 */ /* 0x000fe20000000000 */
[----:B---3--:R-:W1:Y:S01]  /*5320*/  FLO.U32 R11, UR10 ;  /* 0x0000000a000b7d00 */ /* 0x008e6200080e0000 */
[----:B------:R-:W-:Y:S01]  /*5330*/  UIADD3 UR6, UPT, UPT, UR6, 0x4864, URZ ;  /* 0x0000486406067890 */ /* 0x000fe2000fffe0ff */
[----:B------:R-:W3:Y:S01]  /*5340*/  S2R R17, SR_LTMASK ;  /* 0x0000000000117919 */ /* 0x000ee20000003900 */
[----:B--2---:R-:W2:Y:S02]  /*5350*/  POPC R10, UR10 ;  /* 0x0000000a000a7d09 */ /* 0x004ea40008000000 */
[----:B----4-:R-:W-:Y:S01]  /*5360*/  ULEA UR6, UR7, UR6, 0x18 ;  /* 0x0000000607067291 */ /* 0x010fe2000f8ec0ff */
[----:B-1----:R-:W-:-:S02]  /*5370*/  ISETP.EQ.U32.AND P4, PT, R11, R24, PT ;  /* 0x000000180b00720c */ /* 0x002fc40003f82070 */
[----:B---3--:R-:W-:-:S04]  /*5380*/  LOP3.LUT R17, R17, UR10, RZ, 0xc0, !PT ;  /* 0x0000000a11117c12 */ /* 0x008fc8000f8ec0ff */
[----:B------:R-:W1:Y:S07]  /*5390*/  POPC R24, R17 ;  /* 0x0000001100187309 */ /* 0x000e6e0000000000 */
[----:B--2---:R-:W2:Y:S04]  /*53a0*/  @P4 ATOMS.ADD R10, [UR6], R10 ;  /* 0x0000000aff0a498c */ /* 0x004ea80008000006 */
[----:B--2---:R-:W1:Y:S02]  /*53b0*/  SHFL.IDX PT, R9, R10, R11, 0x1f ;  /* 0x00001f0b0a097589 */ /* 0x004e6400000e0000 */
[----:B-1----:R-:W-:-:S02]  /*53c0*/  IMAD.IADD R9, R9, 0x1, R24 ;  /* 0x0000000109097824 */ /* 0x002fc400078e0218 */
[----:B------:R-:W-:Y:S02]  /*53d0*/  VIADD R24, R21, 0x200 ;  /* 0x0000020015187836 */ /* 0x000fe40000000000 */
[----:B------:R-:W-:-:S05]  /*53e0*/  IMAD R9, R9, 0x4, R6 ;  /* 0x0000000409097824 */ /* 0x000fca00078e0206 */
[----:B------:R4:W-:Y:S04]  /*53f0*/  STS [R9+0x2000], R8 ;  /* 0x0020000809007388 */ /* 0x0009e80000000800 */
[----:B------:R4:W-:Y:S02]  /*5400*/  STS [R9], R24 ;  /* 0x0000001809007388 */ /* 0x0009e40000000800 */
.L_x_1357:
[----:B------:R-:W-:Y:S05]  /*5410*/  BSYNC.RECONVERGENT B0 ;  /* 0x0000000000007941 */ /* 0x000fea0003800200 */
.L_x_1356:
        /* <DEDUP_REMOVED lines=8> */
[----:B------:R-:W5:Y:S01]  /*54a0*/  S2R R26, SR_LTMASK ;  /* 0x00000000001a7919 */ /* 0x000f620000003900 */
[----:B------:R-:W1:Y:S02]  /*54b0*/  POPC R17, UR10 ;  /* 0x0000000a00117d09 */ /* 0x000e640008000000 */
[----:B----4-:R-:W-:Y:S01]  /*54c0*/  ULEA UR6, UR7, UR6, 0x18 ;  /* 0x0000000607067291 */ /* 0x010fe2000f8ec0ff */
[----:B---3--:R-:W-:-:S02]  /*54d0*/  ISETP.EQ.U32.AND P3, PT, R19, R8, PT ;  /* 0x000000081300720c */ /* 0x008fc40003f62070 */
[----:B-----5:R-:W-:-:S04]  /*54e0*/  LOP3.LUT R26, R26, UR10, RZ, 0xc0, !PT ;  /* 0x0000000a1a1a7c12 */ /* 0x020fc8000f8ec0ff */
[----:B--2---:R-:W2:Y:S07]  /*54f0*/  POPC R9, R26 ;  /* 0x0000001a00097309 */ /* 0x004eae0000000000 */
[----:B-1----:R-:W1:Y:S04]  /*5500*/  @P3 ATOMS.ADD R24, [UR6], R17 ;  /* 0x00000011ff18398c */ /* 0x002e680008000006 */
[----:B-1----:R-:W2:Y:S02]  /*5510*/  SHFL.IDX PT, R8, R24, R19, 0x1f ;  /* 0x00001f1318087589 */ /* 0x002ea400000e0000 */
[----:B--2---:R-:W-:-:S02]  /*5520*/  IMAD.IADD R8, R8, 0x1, R9 ;  /* 0x0000000108087824 */ /* 0x004fc400078e0209 */
[----:B------:R-:W-:-:S03]  /*5530*/  VIADD R9, R21, 0x400 ;  /* 0x0000040015097836 */ /* 0x000fc60000000000 */
[C---:B------:R-:W-:Y:S02]  /*5540*/  LEA R10, R8.reuse, UR4, 0x2 ;  /* 0x00000004080a7c11 */ /* 0x040fe4000f8e10ff */
[----:B------:R-:W-:-:S03]  /*5550*/  LEA R11, R8, UR5, 0x2 ;  /* 0x00000005080b7c11 */ /* 0x000fc6000f8e10ff */
[----:B------:R1:W-:Y:S04]  /*5560*/  STS [R10], R9 ;  /* 0x000000090a007388 */ /* 0x0003e80000000800 */
[----:B------:R1:W-:Y:S02]  /*5570*/  STS [R11], R16 ;  /* 0x000000100b007388 */ /* 0x0003e40000000800 */
.L_x_1359:
[----:B------:R-:W-:Y:S05]  /*5580*/  BSYNC.RECONVERGENT B0 ;  /* 0x0000000000007941 */ /* 0x000fea0003800200 */
.L_x_1358:
        /* <DEDUP_REMOVED lines=21> */
.L_x_1361:
[----:B------:R-:W-:Y:S05]  /*56e0*/  BSYNC.RECONVERGENT B0 ;  /* 0x0000000000007941 */ /* 0x000fea0003800200 */
.L_x_1360:
        /* <DEDUP_REMOVED lines=9> */
[----:B-12---:R-:W-:Y:S01]  /*5780*/  VIADD R9, R21, 0x600 ;  /* 0x0000060015097836 */ /* 0x006fe20000000000 */
[----:B------:R-:W1:Y:S01]  /*5790*/  POPC R16, UR10 ;  /* 0x0000000a00107d09 */ /* 0x000e620008000000 */
[----:B----4-:R-:W-:Y:S01]  /*57a0*/  ULEA UR6, UR7, UR6, 0x18 ;  /* 0x0000000607067291 */ /* 0x010fe2000f8ec0ff */
[----:B---3--:R-:W-:-:S02]  /*57b0*/  ISETP.EQ.U32.AND P1, PT, R17, R8, PT ;  /* 0x000000081100720c */ /* 0x008fc40003f22070 */
[----:B-----5:R-:W-:-:S06]  /*57c0*/  LOP3.LUT R19, R19, UR10, RZ, 0xc0, !PT ;  /* 0x0000000a13137c12 */ /* 0x020fcc000f8ec0ff */
[----:B------:R-:W2:Y:S05]  /*57d0*/  POPC R19, R19 ;  /* 0x0000001300137309 */ /* 0x000eaa0000000000 */
[----:B-1----:R-:W1:Y:S04]  /*57e0*/  @P1 ATOMS.ADD R16, [UR6], R16 ;  /* 0x00000010ff10198c */ /* 0x002e680008000006 */
[----:B-1----:R-:W2:Y:S02]  /*57f0*/  SHFL.IDX PT, R8, R16, R17, 0x1f ;  /* 0x00001f1110087589 */ /* 0x002ea400000e0000 */
[----:B--2---:R-:W-:-:S05]  /*5800*/  IMAD.IADD R8, R8, 0x1, R19 ;  /* 0x0000000108087824 */ /* 0x004fca00078e0213 */
[C---:B------:R-:W-:Y:S02]  /*5810*/  LEA R10, R8.reuse, UR4, 0x2 ;  /* 0x00000004080a7c11 */ /* 0x040fe4000f8e10ff */
[----:B------:R-:W-:-:S03]  /*5820*/  LEA R11, R8, UR5, 0x2 ;  /* 0x00000005080b7c11 */ /* 0x000fc6000f8e10ff */
[----:B------:R1:W-:Y:S04]  /*5830*/  STS [R10], R9 ;  /* 0x000000090a007388 */ /* 0x0003e80000000800 */
[----:B------:R1:W-:Y:S02]  /*5840*/  STS [R11], R18 ;  /* 0x000000120b007388 */ /* 0x0003e40000000800 */
.L_x_1363:
[----:B------:R-:W-:Y:S05]  /*5850*/  BSYNC.RECONVERGENT B0 ;  /* 0x0000000000007941 */ /* 0x000fea0003800200 */
.L_x_1362:
        /* <DEDUP_REMOVED lines=9> */
[----:B------:R-:W-:Y:S01]  /*58f0*/  VIADD R24, R21, 0x600 ;  /* 0x0000060015187836 */ /* 0x000fe20000000000 */
        /* <DEDUP_REMOVED lines=11> */
.L_x_1365:
[----:B------:R-:W-:Y:S05]  /*59b0*/  BSYNC.RECONVERGENT B0 ;  /* 0x0000000000007941 */ /* 0x000fea0003800200 */
.L_x_1364:
[----:B---34-:R-:W3:Y:S01]  /*59c0*/  LDC R8, c[0x0][0x39c] ;  /* 0x0000e700ff087b82 */ /* 0x018ee20000000800 */
[C---:B-12---:R-:W-:Y:S02]  /*59d0*/  VIADD R9, R20.reuse, 0x400 ;  /* 0x0000040014097836 */ /* 0x046fe40000000000 */
[----:B------:R-:W-:Y:S02]  /*59e0*/  VIADD R20, R20, 0x800 ;  /* 0x0000080014147836 */ /* 0x000fe40000000000 */
[----:B------:R-:W-:Y:S01]  /*59f0*/  VIADD R21, R21, 0x800 ;  /* 0x0000080015157836 */ /* 0x000fe20000000000 */
[----:B------:R-:W-:Y:S01]  /*5a00*/  ISETP.GE.AND P0, PT, R9, R4, PT ;  /* 0x000000040900720c */ /* 0x000fe20003f06270 */
[C---:B---3--:R-:W-:Y:S02]  /*5a10*/  IMAD R25, R8.reuse, 0x800, R25 ;  /* 0x0000080008197824 */ /* 0x048fe400078e0219 */
[C---:B------:R-:W-:Y:S02]  /*5a20*/  IMAD R29, R8.reuse, 0x800, R29 ;  /* 0x00000800081d7824 */ /* 0x040fe400078e021d */
[----:B------:R-:W-:-:S02]  /*5a30*/  IMAD R27, R8, 0x800, R27 ;  /* 0x00000800081b7824 */ /* 0x000fc400078e021b */
[----:B------:R-:W-:-:S06]  /*5a40*/  IMAD R23, R8, 0x800, R23 ;  /* 0x0000080008177824 */ /* 0x000fcc00078e0217 */
[----:B------:R-:W-:Y:S05]  /*5a50*/  @!P0 BRA `(.L_x_1366) ;  /* 0xfffffff000588947 */ /* 0x000fea000383ffff */
.L_x_1340:
[----:B--2---:R-:W-:Y:S05]  /*5a60*/  BSYNC.RECONVERGENT B1 ;  /* 0x0000000000017941 */ /* 0x004fea0003800200 */
.L_x_1315:
[----:B------:R-:W2:Y:S08]  /*5a70*/  S2UR UR6, SR_CgaCtaId ;  /* 0x00000000000679c3 */ /* 0x000eb00000008800 */
[----:B------:R-:W-:Y:S06]  /*5a80*/  BAR.SYNC.DEFER_BLOCKING 0x0 ;  /* 0x0000000000007b1d */ /* 0x000fec0000010000 */
[----:B------:R-:W-:-:S02]  /*5a90*/  UMOV UR5, 0x400 ;  /* 0x0000040000057882 */ /* 0x000fc40000000000 */
[----:B--2---:R-:W-:-:S06]  /*5aa0*/  ULEA UR5, UR6, UR5, 0x18 ;  /* 0x0000000506057291 */ /* 0x004fcc000f8ec0ff */
[----:B-1----:R-:W-:-:S05]  /*5ab0*/  IMAD.U32 R0, RZ, RZ, UR5 ;  /* 0x00000005ff007e24 */ /* 0x002fca000f8e00ff */
[----:B0-----:R-:W0:Y:S02]  /*5ac0*/  LDS R6, [R0+0x4868] ;  /* 0x0048680000067984 */ /* 0x001e240000000800 */
        /* <DEDUP_REMOVED lines=22> */
[----:B------:R-:W-:Y:S02]  /*5c30*/  IMAD.IADD R5, R2, 0x1, -R7 ;  /* 0x0000000102057824 */ /* 0x000fe400078e0a07 */
[----:B---34-:R-:W-:-:S03]  /*5c40*/  IMAD.IADD R8, R7, 0x1, R30 ;  /* 0x0000000107087824 */ /* 0x018fc600078e021e */
        /* <DEDUP_REMOVED lines=10> */
.L_x_1372:
        /* <DEDUP_REMOVED lines=31> */
.L_x_1371:
[----:B------:R-:W-:Y:S05]  /*5ee0*/  BSYNC.RECONVERGENT B1 ;  /* 0x0000000000017941 */ /* 0x000fea0003800200 */
.L_x_1370:
[----:B------:R-:W-:Y:S04]  /*5ef0*/  BSSY.RECONVERGENT B1, `(.L_x_1373) ;  /* 0x000000b000017945 */ /* 0x000fe80003800200 */
[----:B------:R-:W-:Y:S05]  /*5f00*/  @P0 BRA `(.L_x_1374) ;  /* 0x0000000000240947 */ /* 0x000fea0003800000 */
[----:B------:R-:W-:-:S04]  /*5f10*/  LEA R6, P0, R30, R14, 0x2 ;  /* 0x0000000e1e067211 */ /* 0x000fc800078010ff */
[----:B------:R-:W-:-:S05]  /*5f20*/  LEA.HI.X R7, R30, R15, RZ, 0x2, P0 ;  /* 0x0000000f1e077211 */ /* 0x000fca00000f14ff */
[----:B0-----:R-:W2:Y:S02]  /*5f30*/  LDG.E R8, desc[UR8][R6.64] ;  /* 0x0000000806087981 */ /* 0x001ea4000c1e1900 */
[----:B--2---:R-:W-:-:S13]  /*5f40*/  ISETP.GE.AND P0, PT, R8, RZ, PT ;  /* 0x000000ff0800720c */ /* 0x004fda0003f06270 */
[----:B------:R-:W-:-:S04]  /*5f50*/  @P0 LOP3.LUT R8, R8, 0x7fe00000, RZ, 0xc, !PT ;  /* 0x7fe0000008080812 */ /* 0x000fc800078e0cff */
[----:B------:R-:W-:-:S04]  /*5f60*/  SHF.R.U32.HI R8, RZ, 0x13, R8 ;  /* 0x00000013ff087819 */ /* 0x000fc80000011608 */
[----:B------:R-:W-:-:S05]  /*5f70*/  LOP3.LUT R9, R8, 0x1ffc, RZ, 0xc0, !PT ;  /* 0x00001ffc08097812 */ /* 0x000fca00078ec0ff */
[----:B------:R-:W-:-:S05]  /*5f80*/  IMAD.IADD R9, R9, 0x1, R0 ;  /* 0x0000000109097824 */ /* 0x000fca00078e0200 */
[----:B------:R1:W-:Y:S02]  /*5f90*/  ATOMS.POPC.INC.32 RZ, [R9+URZ+0x8a0] ;  /* 0x0008a00009ff7f8c */ /* 0x0003e4000d8000ff */
.L_x_1374:
[----:B------:R-:W-:Y:S05]  /*5fa0*/  BSYNC.RECONVERGENT B1 ;  /* 0x0000000000017941 */ /* 0x000fea0003800200 */
.L_x_1373:
[----:B------:R-:W-:Y:S05]  /*5fb0*/  @P1 BRA `(.L_x_1375) ;  /* 0x0000000c000c1947 */ /* 0x000fea0003800000 */
[----:B------:R-:W-:-:S05]  /*5fc0*/  IMAD.WIDE R14, R5, 0x4, R14 ;  /* 0x00000004050e7825 */ /* 0x000fca00078e020e */
[----:B------:R-:W2:Y:S02]  /*5fd0*/  LDG.E R5, desc[UR8][R14.64] ;  /* 0x000000080e057981 */ /* 0x000ea4000c1e1900 */
[----:B--2---:R-:W-:-:S13]  /*5fe0*/  ISETP.GE.AND P0, PT, R5, RZ, PT ;  /* 0x000000ff0500720c */ /* 0x004fda0003f06270 */
[----:B------:R-:W-:-:S04]  /*5ff0*/  @P0 LOP3.LUT R5, R5, 0x7fe00000, RZ, 0xc, !PT ;  /* 0x7fe0000005050812 */ /* 0x000fc800078e0cff */
[----:B------:R-:W-:-:S04]  /*6000*/  SHF.R.U32.HI R5, RZ, 0x13, R5 ;  /* 0x00000013ff057819 */ /* 0x000fc80000011605 */
[----:B------:R-:W-:-:S05]  /*6010*/  LOP3.LUT R5, R5, 0x1ffc, RZ, 0xc0, !PT ;  /* 0x00001ffc05057812 */ /* 0x000fca00078ec0ff */
[----:B------:R-:W-:-:S05]  /*6020*/  IMAD.IADD R5, R5, 0x1, R0 ;  /* 0x0000000105057824 */ /* 0x000fca00078e0200 */
[----:B------:R2:W-:Y:S01]  /*6030*/  ATOMS.POPC.INC.32 RZ, [R5+URZ+0x8a0] ;  /* 0x0008a00005ff7f8c */ /* 0x0005e2000d8000ff */
[----:B------:R-:W-:Y:S05]  /*6040*/  BRA `(.L_x_1375) ;  /* 0x0000000800e87947 */ /* 0x000fea0003800000 */
.L_x_1369:
[----:B------:R-:W-:-:S05]  /*6050*/  IMAD.IADD R7, R3, 0x1, R30 ;  /* 0x0000000103077824 */ /* 0x000fca00078e021e */
[----:B------:R-:W-:-:S13]  /*6060*/  ISETP.GE.AND P0, PT, R7, R4, PT ;  /* 0x000000040700720c */ /* 0x000fda0003f06270 */
[----:B------:R-:W-:Y:S05]  /*6070*/  @P0 BRA `(.L_x_1375) ;  /* 0x0000000800dc0947 */ /* 0x000fea0003800000 */
[----:B---34-:R-:W-:Y:S01]  /*6080*/  VIADD R9, R7, 0x200 ;  /* 0x0000020007097836 */ /* 0x018fe20000000000 */
[----:B------:R-:W-:Y:S01]  /*6090*/  LOP3.LUT R8, RZ, R3, RZ, 0x33, !PT ;  /* 0x00000003ff087212 */ /* 0x000fe200078e33ff */
[----:B------:R-:W-:Y:S03]  /*60a0*/  BSSY.RECONVERGENT B1, `(.L_x_1376) ;  /* 0x0000064000017945 */ /* 0x000fe60003800200 */
[----:B------:R-:W-:-:S04]  /*60b0*/  VIMNMX R5, PT, PT, R4, R9, !PT ;  /* 0x0000000904057248 */ /* 0x000fc80007fe0100 */
[----:B------:R-:W-:-:S04]  /*60c0*/  IADD3 R30, PT, PT, -R30, R5, R8 ;  /* 0x000000051e1e7210 */ /* 0x000fc80007ffe108 */
[C---:B------:R-:W-:Y:S02]  /*60d0*/  ISETP.GE.U32.AND P1, PT, R30.reuse, 0xe00, PT ;  /* 0x00000e001e00780c */ /* 0x040fe40003f26070 */
[----:B------:R-:W-:-:S04]  /*60e0*/  LEA.HI R5, R30, 0x1, RZ, 0x17 ;  /* 0x000000011e057811 */ /* 0x000fc800078fb8ff */
[----:B------:R-:W-:-:S07]  /*60f0*/  LOP3.LUT P0, R25, R5, 0x7, RZ, 0xc0, !PT ;  /* 0x0000000705197812 */ /* 0x000fce000780c0ff */
[----:B------:R-:W-:Y:S06]  /*6100*/  @!P1 BRA `(.L_x_1377) ;  /* 0x0000000400749947 */ /* 0x000fec0003800000 */
[----:B------:R-:W-:Y:S01]  /*6110*/  VIADD R11, R7, 0xe00 ;  /* 0x00000e00070b7836 */ /* 0x000fe20000000000 */
        /* <DEDUP_REMOVED lines=15> */
.L_x_1378:
[----:B0-----:R-:W-:-:S04]  /*6210*/  IMAD.WIDE R16, R9, 0x4, R12 ;  /* 0x0000000409107825 */ /* 0x001fc800078e020c */
[--C-:B------:R-:W-:Y:S01]  /*6220*/  IMAD.WIDE R18, R8, 0x4, R12.reuse ;  /* 0x0000000408127825 */ /* 0x100fe200078e020c */
[----:B------:R0:W2:Y:S03]  /*6230*/  LDG.E R26, desc[UR8][R16.64] ;  /* 0x00000008101a7981 */ /* 0x0000a6000c1e1900 */
[--C-:B------:R-:W-:Y:S01]  /*6240*/  IMAD.WIDE R20, R23, 0x4, R12.reuse ;  /* 0x0000000417147825 */ /* 0x100fe200078e020c */
[----:B------:R1:W3:Y:S05]  /*6250*/  LDG.E R27, desc[UR8][R18.64] ;  /* 0x00000008121b7981 */ /* 0x0002ea000c1e1900 */
[----:B------:R-:W4:Y:S01]  /*6260*/  LDG.E R20, desc[UR8][R20.64] ;  /* 0x0000000814147981 */ /* 0x000f22000c1e1900 */
[----:B0-----:R-:W-:-:S04]  /*6270*/  IMAD.WIDE R16, R22, 0x4, R12 ;  /* 0x0000000416107825 */ /* 0x001fc800078e020c */
[--C-:B-1----:R-:W-:Y:S01]  /*6280*/  IMAD.WIDE R18, R14, 0x4, R12.reuse ;  /* 0x000000040e127825 */ /* 0x102fe200078e020c */
[----:B------:R0:W5:Y:S04]  /*6290*/  LDG.E R28, desc[UR8][R16.64] ;  /* 0x00000008101c7981 */ /* 0x000168000c1e1900 */
[----:B------:R1:W5:Y:S01]  /*62a0*/  LDG.E R29, desc[UR8][R18.64] ;  /* 0x00000008121d7981 */ /* 0x000362000c1e1900 */
[----:B0-----:R-:W-:-:S04]  /*62b0*/  IMAD.WIDE R16, R15, 0x4, R12 ;  /* 0x000000040f107825 */ /* 0x001fc800078e020c */
[--C-:B-1----:R-:W-:Y:S01]  /*62c0*/  IMAD.WIDE R18, R11, 0x4, R12.reuse ;  /* 0x000000040b127825 */ /* 0x102fe200078e020c */
[----:B------:R0:W5:Y:S04]  /*62d0*/  LDG.E R31, desc[UR8][R16.64] ;  /* 0x00000008101f7981 */ /* 0x000168000c1e1900 */
[----:B------:R-:W5:Y:S01]  /*62e0*/  LDG.E R32, desc[UR8][R18.64] ;  /* 0x0000000812207981 */ /* 0x000f62000c1e1900 */
[----:B0-----:R-:W-:-:S05]  /*62f0*/  IMAD.WIDE R16, R10, 0x4, R12 ;  /* 0x000000040a107825 */ /* 0x001fca00078e020c */
[----:B------:R-:W5:Y:S01]  /*6300*/  LDG.E R33, desc[UR8][R16.64] ;  /* 0x0000000810217981 */ /* 0x000f62000c1e1900 */
[----:B------:R-:W-:Y:S02]  /*6310*/  VIADD R21, R0, 0x8a0 ;  /* 0x000008a000157836 */ /* 0x000fe40000000000 */
[----:B------:R-:W-:Y:S02]  /*6320*/  VIADD R24, R24, 0x8 ;  /* 0x0000000818187836 */ /* 0x000fe40000000000 */
[----:B------:R-:W-:Y:S02]  /*6330*/  VIADD R7, R7, 0x1000 ;  /* 0x0000100007077836 */ /* 0x000fe40000000000 */
        /* <DEDUP_REMOVED lines=8> */
[----:B--2---:R-:W-:Y:S02]  /*63c0*/  ISETP.GE.AND P3, PT, R26, RZ, PT ;  /* 0x000000ff1a00720c */ /* 0x004fe40003f66270 */
[----:B---3--:R-:W-:-:S02]  /*63d0*/  ISETP.GE.AND P4, PT, R27, RZ, PT ;  /* 0x000000ff1b00720c */ /* 0x008fc40003f86270 */
[----:B----4-:R-:W-:-:S09]  /*63e0*/  ISETP.GE.AND P5, PT, R20, RZ, PT ;  /* 0x000000ff1400720c */ /* 0x010fd20003fa6270 */
[----:B------:R-:W-:Y:S02]  /*63f0*/  @P3 LOP3.LUT R26, R26, 0x7fe00000, RZ, 0xc, !PT ;  /* 0x7fe000001a1a3812 */ /* 0x000fe400078e0cff */
[----:B-----5:R-:W-:Y:S02]  /*6400*/  ISETP.GE.AND P1, PT, R28, RZ, PT ;  /* 0x000000ff1c00720c */ /* 0x020fe40003f26270 */
[----:B------:R-:W-:Y:S02]  /*6410*/  @P4 LOP3.LUT R27, R27, 0x7fe00000, RZ, 0xc, !PT ;  /* 0x7fe000001b1b4812 */ /* 0x000fe400078e0cff */
[----:B------:R-:W-:Y:S02]  /*6420*/  ISETP.GE.AND P2, PT, R29, RZ, PT ;  /* 0x000000ff1d00720c */ /* 0x000fe40003f46270 */
[----:B------:R-:W-:Y:S02]  /*6430*/  @P5 LOP3.LUT R20, R20, 0x7fe00000, RZ, 0xc, !PT ;  /* 0x7fe0000014145812 */ /* 0x000fe400078e0cff */
[----:B------:R-:W-:-:S02]  /*6440*/  SHF.R.U32.HI R26, RZ, 0x13, R26 ;  /* 0x00000013ff1a7819 */ /* 0x000fc4000001161a */
[----:B------:R-:W-:Y:S02]  /*6450*/  ISETP.GE.AND P3, PT, R31, RZ, PT ;  /* 0x000000ff1f00720c */ /* 0x000fe40003f66270 */
[----:B------:R-:W-:Y:S02]  /*6460*/  ISETP.GE.AND P4, PT, R32, RZ, PT ;  /* 0x000000ff2000720c */ /* 0x000fe40003f86270 */
[----:B------:R-:W-:Y:S02]  /*6470*/  SHF.R.U32.HI R27, RZ, 0x13, R27 ;  /* 0x00000013ff1b7819 */ /* 0x000fe4000001161b */
[----:B------:R-:W-:Y:S02]  /*6480*/  SHF.R.U32.HI R20, RZ, 0x13, R20 ;  /* 0x00000013ff147819 */ /* 0x000fe40000011614 */
[----:B------:R-:W-:Y:S02]  /*6490*/  ISETP.GE.AND P5, PT, R33, RZ, PT ;  /* 0x000000ff2100720c */ /* 0x000fe40003fa6270 */
[----:B------:R-:W-:-:S02]  /*64a0*/  LOP3.LUT R26, R26, 0x1ffc, RZ, 0xc0, !PT ;  /* 0x00001ffc1a1a7812 */ /* 0x000fc400078ec0ff */
[----:B------:R-:W-:Y:S02]  /*64b0*/  LOP3.LUT R16, R27, 0x1ffc, RZ, 0xc0, !PT ;  /* 0x00001ffc1b107812 */ /* 0x000fe400078ec0ff */
[----:B------:R-:W-:Y:S01]  /*64c0*/  @P1 LOP3.LUT R28, R28, 0x7fe00000, RZ, 0xc, !PT ;  /* 0x7fe000001c1c1812 */ /* 0x000fe200078e0cff */
[----:B------:R-:W-:Y:S01]  /*64d0*/  IMAD.IADD R26, R21, 0x1, R26 ;  /* 0x00000001151a7824 */ /* 0x000fe200078e021a */
[----:B------:R-:W-:Y:S02]  /*64e0*/  LOP3.LUT R20, R20, 0x1ffc, RZ, 0xc0, !PT ;  /* 0x00001ffc14147812 */ /* 0x000fe400078ec0ff */
[----:B------:R-:W-:Y:S01]  /*64f0*/  @P2 LOP3.LUT R29, R29, 0x7fe00000, RZ, 0xc, !PT ;  /* 0x7fe000001d1d2812 */ /* 0x000fe200078e0cff */
[----:B------:R-:W-:Y:S01]  /*6500*/  IMAD.IADD R16, R21, 0x1, R16 ;  /* 0x0000000115107824 */ /* 0x000fe200078e0210 */
[----:B------:R-:W-:Y:S02]  /*6510*/  @P3 LOP3.LUT R31, R31, 0x7fe00000, RZ, 0xc, !PT ;  /* 0x7fe000001f1f3812 */ /* 0x000fe400078e0cff */
[----:B------:R-:W-:-:S02]  /*6520*/  @P4 LOP3.LUT R32, R32, 0x7fe00000, RZ, 0xc, !PT ;  /* 0x7fe0000020204812 */ /* 0x000fc400078e0cff */
[----:B------:R-:W-:Y:S02]  /*6530*/  @P5 LOP3.LUT R33, R33, 0x7fe00000, RZ, 0xc, !PT ;  /* 0x7fe0000021215812 */ /* 0x000fe400078e0cff */
[----:B------:R-:W-:Y:S01]  /*6540*/  SHF.R.U32.HI R28, RZ, 0x13, R28 ;  /* 0x00000013ff1c7819 */ /* 0x000fe2000001161c */
[----:B------:R-:W-:Y:S01]  /*6550*/  IMAD.IADD R20, R21, 0x1, R20 ;  /* 0x0000000115147824 */ /* 0x000fe200078e0214 */
[----:B------:R-:W-:Y:S01]  /*6560*/  SHF.R.U32.HI R29, RZ, 0x13, R29 ;  /* 0x00000013ff1d7819 */ /* 0x000fe2000001161d */
[----:B------:R-:W-:Y:S01]  /*6570*/  ATOMS.POPC.INC.32 RZ, [R26+URZ] ;  /* 0x000000001aff7f8c */ /* 0x000fe2000d8000ff */
[----:B------:R-:W-:Y:S02]  /*6580*/  SHF.R.U32.HI R31, RZ, 0x13, R31 ;  /* 0x00000013ff1f7819 */ /* 0x000fe4000001161f */
[----:B------:R-:W-:Y:S01]  /*6590*/  SHF.R.U32.HI R32, RZ, 0x13, R32 ;  /* 0x00000013ff207819 */ /* 0x000fe20000011620 */
[----:B------:R0:W-:Y:S01]  /*65a0*/  ATOMS.POPC.INC.32 RZ, [R16+URZ] ;  /* 0x0000000010ff7f8c */ /* 0x0001e2000d8000ff */
[----:B------:R-:W-:-:S02]  /*65b0*/  SHF.R.U32.HI R33, RZ, 0x13, R33 ;  /* 0x00000013ff217819 */ /* 0x000fc40000011621 */
[----:B------:R-:W-:Y:S01]  /*65c0*/  LOP3.LUT R28, R28, 0x1ffc, RZ, 0xc0, !PT ;  /* 0x00001ffc1c1c7812 */ /* 0x000fe200078ec0ff */
[----:B------:R1:W-:Y:S01]  /*65d0*/  ATOMS.POPC.INC.32 RZ, [R20+URZ] ;  /* 0x0000000014ff7f8c */ /* 0x0003e2000d8000ff */
[----:B------:R-:W-:Y:S02]  /*65e0*/  LOP3.LUT R18, R31, 0x1ffc, RZ, 0xc0, !PT ;  /* 0x00001ffc1f127812 */ /* 0x000fe400078ec0ff */
[----:B------:R-:W-:Y:S02]  /*65f0*/  ISETP.NE.AND P1, PT, R24, RZ, PT ;  /* 0x000000ff1800720c */ /* 0x000fe40003f25270 */
[----:B0-----:R-:W-:Y:S02]  /*6600*/  LOP3.LUT R16, R29, 0x1ffc, RZ, 0xc0, !PT ;  /* 0x00001ffc1d107812 */ /* 0x001fe400078ec0ff */
[----:B------:R-:W-:Y:S01]  /*6610*/  LOP3.LUT R32, R32, 0x1ffc, RZ, 0xc0, !PT ;  /* 0x00001ffc20207812 */ /* 0x000fe200078ec0ff */
[----:B------:R-:W-:Y:S01]  /*6620*/  IMAD.IADD R28, R21, 0x1, R28 ;  /* 0x00000001151c7824 */ /* 0x000fe200078e021c */
[----:B-1----:R-:W-:Y:S01]  /*6630*/  LOP3.LUT R20, R33, 0x1ffc, RZ, 0xc0, !PT ;  /* 0x00001ffc21147812 */ /* 0x002fe200078ec0ff */
        /* <DEDUP_REMOVED lines=10> */
.L_x_1377:
[----:B------:R-:W-:Y:S05]  /*66e0*/  BSYNC.RECONVERGENT B1 ;  /* 0x0000000000017941 */ /* 0x000fea0003800200 */
.L_x_1376:
        /* <DEDUP_REMOVED lines=11> */
[----:B0-----:R-:W2:Y:S03]  /*67a0*/  LDG.E R18, desc[UR8][R10.64] ;  /* 0x000000080a127981 */ /* 0x001ea6000c1e1900 */
        /* <DEDUP_REMOVED lines=31> */
.L_x_1380:
[----:B------:R-:W-:Y:S05]  /*69a0*/  BSYNC.RECONVERGENT B1 ;  /* 0x0000000000017941 */ /* 0x000fea0003800200 */
.L_x_1379:
        /* <DEDUP_REMOVED lines=25> */
.L_x_1382:
[----:B------:R-:W-:Y:S05]  /*6b40*/  BSYNC.RECONVERGENT B1 ;  /* 0x0000000000017941 */ /* 0x000fea0003800200 */
.L_x_1381:
        /* <DEDUP_REMOVED lines=10> */
.L_x_1375:
[----:B------:R-:W-:Y:S05]  /*6bf0*/  BSYNC.RECONVERGENT B0 ;  /* 0x0000000000007941 */ /* 0x000fea0003800200 */
.L_x_1368:
[----:B------:R-:W-:Y:S01]  /*6c00*/  BAR.SYNC.DEFER_BLOCKING 0x0 ;  /* 0x0000000000007b1d */ /* 0x000fe20000010000 */
[----:B------:R-:W-:-:S05]  /*6c10*/  IMAD.MOV.U32 R12, RZ, RZ, RZ ;  /* 0x000000ffff0c7224 */ /* 0x000fca00078e00ff */
[----:B------:R-:W5:Y:S01]  /*6c20*/  S2R R6, SR_TID.X ;  /* 0x0000000000067919 */ /* 0x000f620000002100 */
[----:B--2---:R2:W0:Y:S01]  /*6c30*/  LDS R5, [R0+0x486c] ;  /* 0x00486c0000057984 */ /* 0x0044220000000800 */
[C---:B-----5:R-:W-:Y:S01]  /*6c40*/  LEA.HI R13, R6.reuse, R6, RZ, 0x1c ;  /* 0x00000006060d7211 */ /* 0x060fe200078fe0ff */
[C---:B------:R-:W-:Y:S01]  /*6c50*/  IMAD R7, R6.reuse, 0x4, R0 ;  /* 0x0000000406077824 */ /* 0x040fe200078e0200 */
[----:B------:R-:W-:-:S03]  /*6c60*/  ISETP.GT.U32.AND P2, PT, R6, 0x1f, PT ;  /* 0x0000001f0600780c */ /* 0x000fc60003f44070 */
[----:B--2---:R-:W-:-:S10]  /*6c70*/  IMAD R13, R13, 0x4, R0 ;  /* 0x000000040d0d7824 */ /* 0x004fd400078e0200 */
.L_x_1387:
[----:B------:R-:W-:Y:S01]  /*6c80*/  IMAD R14, R12, 0x800, R7 ;  /* 0x000008000c0e7824 */ /* 0x000fe200078e0207 */
[----:B------:R-:W-:Y:S05]  /*6c90*/  WARPSYNC.ALL ;  /* 0x0000000000007948 */ /* 0x000fea0003800000 */
[----:B0--34-:R-:W0:Y:S01]  /*6ca0*/  LDS R8, [R14+0x8a0] ;  /* 0x0008a0000e087984 */ /* 0x019e220000000800 */
        /* <DEDUP_REMOVED lines=13> */
[----:B-1----:R-:W-:Y:S04]  /*6d80*/  LDS R18, [R16+0x24] ;  /* 0x0000240010127984 */ /* 0x002fe80000000800 */
[----:B------:R-:W1:Y:S04]  /*6d90*/  LDS R21, [R16+0x28] ;  /* 0x0000280010157984 */ /* 0x000e680000000800 */
[----:B------:R-:W-:Y:S04]  /*6da0*/  LDS R24, [R16+0x2c] ;  /* 0x00002c0010187984 */ /* 0x000fe80000000800 */
[----:B------:R-:W4:Y:S04]  /*6db0*/  LDS R17, [R16+0x30] ;  /* 0x0000300010117984 */ /* 0x000f280000000800 */
[----:B------:R-:W-:Y:S04]  /*6dc0*/  LDS R20, [R16+0x34] ;  /* 0x0000340010147984 */ /* 0x000fe80000000800 */
[----:B------:R-:W5:Y:S04]  /*6dd0*/  LDS R15, [R16+0x38] ;  /* 0x00003800100f7984 */ /* 0x000f680000000800 */
[----:B------:R-:W-:Y:S04]  /*6de0*/  LDS R26, [R16+0x3c] ;  /* 0x00003c00101a7984 */ /* 0x000fe80000000800 */
[----:B------:R-:W0:Y:S01]  /*6df0*/  LDS R23, [R16+0x40] ;  /* 0x0000400010177984 */ /* 0x000e220000000800 */
[----:B--2---:R-:W-:-:S03]  /*6e00*/  IADD3 R0, PT, PT, R27, R30, R32 ;  /* 0x0000001e1b007210 */ /* 0x004fc60007ffe020 */
[----:B------:R-:W-:Y:S04]  /*6e10*/  LDS R22, [R16+0x44] ;  /* 0x0000440010167984 */ /* 0x000fe80000000800 */
[----:B------:R-:W2:Y:S01]  /*6e20*/  LDS R19, [R16+0x48] ;  /* 0x0000480010137984 */ /* 0x000ea20000000800 */
[----:B---3--:R-:W-:-:S03]  /*6e30*/  IADD3 R0, PT, PT, R25, R0, R28 ;  /* 0x0000000019007210 */ /* 0x008fc60007ffe01c */
[----:B------:R-:W3:Y:S01]  /*6e40*/  LDS R29, [R16+0x4c] ;  /* 0x00004c00101d7984 */ /* 0x000ee20000000800 */
[----:B-1----:R-:W-:-:S04]  /*6e50*/  IADD3 R0, PT, PT, R21, R0, R18 ;  /* 0x0000000015007210 */ /* 0x002fc80007ffe012 */
[----:B----4-:R-:W-:-:S04]  /*6e60*/  IADD3 R0, PT, PT, R17, R0, R24 ;  /* 0x0000000011007210 */ /* 0x010fc80007ffe018 */
[----:B-----5:R-:W-:-:S04]  /*6e70*/  IADD3 R0, PT, PT, R15, R0, R20 ;  /* 0x000000000f007210 */ /* 0x020fc80007ffe014 */
        /* <DEDUP_REMOVED lines=13> */
.L_x_1678:
        /* <DEDUP_REMOVED lines=39> */
.L_x_1383:
[----:B------:R-:W-:Y:S05]  /*71c0*/  WARPSYNC.ALL ;  /* 0x0000000000007948 */ /* 0x000fea0003800000 */
[----:B------:R-:W-:Y:S01]  /*71d0*/  BAR.SYNC.DEFER_BLOCKING 0x0 ;  /* 0x0000000000007b1d */ /* 0x000fe20000010000 */
[----:B------:R-:W-:-:S07]  /*71e0*/  PLOP3.LUT P0, PT, PT, PT, PT, 0x8, 0x80 ;  /* 0x000000000080781c */ /* 0x000fce0003f0e170 */
[----:B------:R-:W2:Y:S01]  /*71f0*/  S2UR UR6, SR_CgaCtaId ;  /* 0x00000000000679c3 */ /* 0x000ea20000008800 */
[----:B------:R-:W-:Y:S01]  /*7200*/  UMOV UR5, 0x400 ;  /* 0x0000040000057882 */ /* 0x000fe20000000000 */
[----:B------:R-:W-:Y:S06]  /*7210*/  BSSY.RECONVERGENT B0, `(.L_x_1385) ;  /* 0x0000015000007945 */ /* 0x000fec0003800200 */
[----:B---3--:R-:W3:Y:S01]  /*7220*/  LDC R17, c[0x0][0x3a0] ;  /* 0x0000e800ff117b82 */ /* 0x008ee20000000800 */
[----:B0-----:R-:W0:Y:S01]  /*7230*/  LDS R8, [R13+0x10] ;  /* 0x000010000d087984 */ /* 0x001e220000000800 */
[----:B--2---:R-:W-:-:S06]  /*7240*/  ULEA UR5, UR6, UR5, 0x18 ;  /* 0x0000000506057291 */ /* 0x004fcc000f8ec0ff */
[----:B------:R-:W-:-:S05]  /*7250*/  IMAD.U32 R0, RZ, RZ, UR5 ;  /* 0x00000005ff007e24 */ /* 0x000fca000f8e00ff */
[----:B------:R-:W2:Y:S01]  /*7260*/  LDS R10, [R0+0x890] ;  /* 0x00089000000a7984 */ /* 0x000ea20000000800 */
[----:B0-----:R-:W-:-:S05]  /*7270*/  IMAD.IADD R11, R8, 0x1, R5 ;  /* 0x00000001080b7824 */ /* 0x001fca00078e0205 */
        /* <DEDUP_REMOVED lines=9> */
[----:B------:R-:W-:Y:S01]  /*7310*/  @P1 IMAD.IADD R11, R8, 0x1, -R11 ;  /* 0x00000001080b1824 */ /* 0x000fe200078e0a0b */
[----:B------:R-:W-:Y:S01]  /*7320*/  @P1 PLOP3.LUT P0, PT, PT, PT, PT, 0x80, 0x8 ;  /* 0x000000000008181c */ /* 0x000fe20003f0f070 */
[----:B-1----:R-:W-:-:S03]  /*7330*/  @P1 IMAD R9, R12, 0x200, R6 ;  /* 0x000002000c091824 */ /* 0x002fc600078e0206 */
[----:B------:R0:W-:Y:S04]  /*7340*/  @P1 STS [R0+0x4868], R11 ;  /* 0x0048680b00001388 */ /* 0x0001e80000000800 */
[----:B------:R0:W-:Y:S05]  /*7350*/  @P1 STS [R0+0x4860], R9 ;  /* 0x0048600900001388 */ /* 0x0001ea0000000800 */
.L_x_1386:
[----:B------:R-:W-:Y:S05]  /*7360*/  BSYNC.RECONVERGENT B0 ;  /* 0x0000000000007941 */ /* 0x000fea0003800200 */
.L_x_1385:
[----:B------:R-:W-:Y:S06]  /*7370*/  BAR.RED.OR.DEFER_BLOCKING 0x0, P0 ;  /* 0x0000000000007b1d */ /* 0x000fec0000014800 */
[----:B------:R-:W2:Y:S01]  /*7380*/  B2R.RESULT RZ, P0 ;  /* 0x0000000000ff731c */ /* 0x000ea20000004000 */
[C---:B------:R-:W-:Y:S01]  /*7390*/  ISETP.LT.U32.AND P1, PT, R12.reuse, 0x3, PT ;  /* 0x000000030c00780c */ /* 0x040fe20003f21070 */
[----:B------:R-:W-:-:S12]  /*73a0*/  VIADD R12, R12, 0x1 ;  /* 0x000000010c0c7836 */ /* 0x000fd80000000000 */
[----:B--2---:R-:W-:Y:S05]  /*73b0*/  @!P0 BRA P1, `(.L_x_1387) ;  /* 0xfffffff800308947 */ /* 0x004fea000083ffff */
[----:B------:R-:W2:Y:S01]  /*73c0*/  LDCU.64 UR6, c[0x0][0x398] ;  /* 0x00007300ff0677ac */ /* 0x000ea20008000a00 */
[----:B------:R-:W3:Y:S01]  /*73d0*/  LDC.64 R12, c[0x0][0x380] ;  /* 0x0000e000ff0c7b82 */ /* 0x000ee20000000a00 */
[----:B------:R-:W-:Y:S01]  /*73e0*/  LEA R17, R17, UR4, 0x2 ;  /* 0x0000000411117c11 */ /* 0x000fe2000f8e10ff */
[----:B--2---:R-:W-:Y:S02]  /*73f0*/  USHF.R.S32.HI UR5, URZ, 0x1f, UR6 ;  /* 0x0000001fff057899 */ /* 0x004fe40008011406 */
[----:B01----:R-:W-:-:S04]  /*7400*/  IMAD.WIDE.U32 R8, R35, UR6, RZ ;  /* 0x0000000623087c25 */ /* 0x003fc8000f8e00ff */
[----:B------:R-:W-:Y:S02]  /*7410*/  IMAD.IADD R11, R3, 0x1, R8 ;  /* 0x00000001030b7824 */ /* 0x000fe400078e0208 */
[----:B------:R-:W-:Y:S01]  /*7420*/  IMAD R5, R35, UR5, RZ ;  /* 0x0000000523057c24 */ /* 0x000fe2000f8e02ff */
[C---:B---3--:R-:W-:Y:S01]  /*7430*/  LEA R14, P0, R8.reuse, R12, 0x2 ;  /* 0x0000000c080e7211 */ /* 0x048fe200078010ff */
[----:B------:R-:W-:Y:S02]  /*7440*/  IMAD.U32 R16, R11, 0x4, R12 ;  /* 0x000000040b107824 */ /* 0x000fe400078e000c */
[----:B------:R-:W-:Y:S02]  /*7450*/  IMAD.IADD R5, R9, 0x1, R5 ;  /* 0x0000000109057824 */ /* 0x000fe400078e0205 */
[----:B------:R-:W-:Y:S01]  /*7460*/  IMAD.U32 R9, RZ, RZ, UR7 ;  /* 0x00000007ff097e24 */ /* 0x000fe2000f8e00ff */
[----:B------:R-:W-:Y:S05]  /*7470*/  WARPSYNC.ALL ;  /* 0x0000000000007948 */ /* 0x000fea0003800000 */
[----:B------:R-:W-:-:S02]  /*7480*/  LEA.HI.X R15, R8, R13, R5, 0x2, P0 ;  /* 0x0000000d080f7211 */ /* 0x000fc400000f1405 */
[----:B------:R-:W-:Y:S01]  /*7490*/  ISETP.NE.AND P0, PT, R9, 0x1, PT ;  /* 0x000000010900780c */ /* 0x000fe20003f05270 */
[----:B------:R-:W-:Y:S01]  /*74a0*/  IMAD.WIDE R12, R3, 0x4, R14 ;  /* 0x00000004030c7825 */ /* 0x000fe200078e020e */
[----:B------:R-:W-:Y:S06]  /*74b0*/  BAR.SYNC.DEFER_BLOCKING 0x0 ;  /* 0x0000000000007b1d */ /* 0x000fec0000010000 */
[----:B------:R-:W-:Y:S01]  /*74c0*/  BSSY.RECONVERGENT B1, `(.L_x_1388) ;  /* 0x0000299000017945 */ /* 0x000fe20003800200 */
[----:B------:R0:W1:Y:S04]  /*74d0*/  LDS R5, [R0+0x4860] ;  /* 0x0048600000057984 */ /* 0x0000680000000800 */
[----:B0-----:R-:W-:Y:S05]  /*74e0*/  @P0 BRA `(.L_x_1389) ;  /* 0x0000001400800947 */ /* 0x001fea0003800000 */
        /* <DEDUP_REMOVED lines=19> */
.L_x_1408:
[----:B-1-34-:R-:W-:-:S04]  /*7620*/  SHF.R.S64 R9, RZ, 0x1c, R25 ;  /* 0x0000001cff097819 */ /* 0x01afc80000001019 */
[----:B--2---:R-:W-:-:S04]  /*7630*/  IADD3 R8, P0, PT, R18, R9, RZ ;  /* 0x0000000912087210 */ /* 0x004fc80007f1e0ff */
[----:B------:R-:W-:-:S06]  /*7640*/  LEA.HI.X.SX32 R9, R25, R19, 0x4, P0 ;  /* 0x0000001319097211 */ /* 0x000fcc00000f26ff */
[----:B------:R-:W3:Y:S01]  /*7650*/  LDG.E.128 R8, desc[UR8][R8.64] ;  /* 0x0000000808087981 */ /* 0x000ee2000c1e1d00 */
[----:B------:R-:W-:Y:S01]  /*7660*/  BSSY.RECONVERGENT B2, `(.L_x_1392) ;  /* 0x000002e000027945 */ /* 0x000fe20003800200 */
[----:B------:R-:W-:Y:S01]  /*7670*/  IMAD R20, R20, 0x4, R21 ;  /* 0x0000000414147824 */ /* 0x000fe200078e0215 */
[C---:B---3--:R-:W-:Y:S02]  /*7680*/  ISETP.GE.AND P0, PT, R8.reuse, RZ, PT ;  /* 0x000000ff0800720c */ /* 0x048fe40003f06270 */
[C---:B------:R-:W-:Y:S02]  /*7690*/  LOP3.LUT R27, R8.reuse, 0x7fe00000, RZ, 0xc, !PT ;  /* 0x7fe00000081b7812 */ /* 0x040fe400078e0cff */
[C---:B------:R-:W-:Y:S02]  /*76a0*/  ISETP.GE.AND P1, PT, R9.reuse, RZ, PT ;  /* 0x000000ff0900720c */ /* 0x040fe40003f26270 */
[----:B------:R-:W-:Y:S02]  /*76b0*/  SEL R27, R8, R27, !P0 ;  /* 0x0000001b081b7207 */ /* 0x000fe40004000000 */
[----:B------:R-:W-:-:S02]  /*76c0*/  LOP3.LUT R22, R9, 0x7fe00000, RZ, 0xc, !PT ;  /* 0x7fe0000009167812 */ /* 0x000fc400078e0cff */
[----:B------:R-:W-:Y:S02]  /*76d0*/  SHF.R.U32.HI R24, RZ, 0x15, R27 ;  /* 0x00000015ff187819 */ /* 0x000fe4000001161b */
[----:B------:R-:W-:Y:S02]  /*76e0*/  SEL R22, R9, R22, !P1 ;  /* 0x0000001609167207 */ /* 0x000fe40004800000 */
[----:B-1----:R-:W-:Y:S02]  /*76f0*/  ISETP.GE.U32.AND P1, PT, R24, R5, PT ;  /* 0x000000051800720c */ /* 0x002fe40003f26070 */
[----:B--2---:R-:W-:Y:S02]  /*7700*/  ISETP.GT.AND P0, PT, R28, 0x800, PT ;  /* 0x000008001c00780c */ /* 0x004fe40003f04270 */
[C---:B------:R-:W-:Y:S02]  /*7710*/  ISETP.GE.AND P2, PT, R10.reuse, RZ, PT ;  /* 0x000000ff0a00720c */ /* 0x040fe40003f46270 */
[----:B------:R-:W-:-:S02]  /*7720*/  LOP3.LUT R27, R10, 0x7fe00000, RZ, 0xc, !PT ;  /* 0x7fe000000a1b7812 */ /* 0x000fc400078e0cff */
[----:B------:R-:W-:Y:S02]  /*7730*/  ISETP.NE.OR P6, PT, R24, R5, P0 ;  /* 0x000000051800720c */ /* 0x000fe400007c5670 */
[----:B------:R-:W-:Y:S02]  /*7740*/  SEL R27, R10, R27, !P2 ;  /* 0x0000001b0a1b7207 */ /* 0x000fe40005000000 */
[----:B------:R-:W-:Y:S02]  /*7750*/  SHF.R.U32.HI R24, RZ, 0x15, R22 ;  /* 0x00000015ff187819 */ /* 0x000fe40000011616 */
[C---:B------:R-:W-:Y:S02]  /*7760*/  ISETP.GE.AND P2, PT, R11.reuse, RZ, PT ;  /* 0x000000ff0b00720c */ /* 0x040fe40003f46270 */
[----:B------:R-:W-:Y:S02]  /*7770*/  LOP3.LUT R22, R11, 0x7fe00000, RZ, 0xc, !PT ;  /* 0x7fe000000b167812 */ /* 0x000fe400078e0cff */
[----:B------:R-:W-:-:S02]  /*7780*/  SHF.R.U32.HI R26, RZ, 0x15, R27 ;  /* 0x00000015ff1a7819 */ /* 0x000fc4000001161b */
[----:B------:R-:W-:Y:S02]  /*7790*/  SEL R22, R11, R22, !P2 ;  /* 0x000000160b167207 */ /* 0x000fe40005000000 */
[CC--:B------:R-:W-:Y:S02]  /*77a0*/  ISETP.GE.U32.AND P5, PT, R24.reuse, R5.reuse, PT ;  /* 0x000000051800720c */ /* 0x0c0fe40003fa6070 */
[-C--:B------:R-:W-:Y:S02]  /*77b0*/  ISETP.NE.OR P4, PT, R24, R5.reuse, P0 ;  /* 0x000000051800720c */ /* 0x080fe40000785670 */
[CC--:B------:R-:W-:Y:S02]  /*77c0*/  ISETP.GE.U32.AND P3, PT, R26.reuse, R5.reuse, PT ;  /* 0x000000051a00720c */ /* 0x0c0fe40003f66070 */
[----:B------:R-:W-:Y:S02]  /*77d0*/  ISETP.NE.OR P2, PT, R26, R5, P0 ;  /* 0x000000051a00720c */ /* 0x000fe40000745670 */
        /* <DEDUP_REMOVED lines=13> */
[----:B---3--:R-:W-:-:S04]  /*78b0*/  LOP3.LUT R32, R32, UR7, RZ, 0xc0, !PT ;  /* 0x0000000720207c12 */ /* 0x008fc8000f8ec0ff */
[----:B------:R-:W1:Y:S07]  /*78c0*/  POPC R27, R32 ;  /* 0x00000020001b7309 */ /* 0x000e6e0000000000 */
[----:B----4-:R-:W2:Y:S04]  /*78d0*/  @P1 ATOMS.ADD R30, [UR5], R30 ;  /* 0x0000001eff1e198c */ /* 0x010ea80008000005 */
[----:B--2---:R-:W1:Y:S02]  /*78e0*/  SHFL.IDX PT, R24, R30, R31, 0x1f ;  /* 0x00001f1f1e187589 */ /* 0x004e6400000e0000 */
[----:B-1----:R-:W-:-:S04]  /*78f0*/  IMAD.IADD R24, R24, 0x1, R27 ;  /* 0x0000000118187824 */ /* 0x002fc800078e021b */
[C---:B------:R-:W-:Y:S01]  /*7900*/  IMAD R29, R24.reuse, 0x4, R17 ;  /* 0x00000004181d7824 */ /* 0x040fe200078e0211 */
[----:B------:R-:W-:-:S05]  /*7910*/  LEA R27, R24, UR4, 0x2 ;  /* 0x00000004181b7c11 */ /* 0x000fca000f8e10ff */
[----:B------:R1:W-:Y:S04]  /*7920*/  STS [R27], R26 ;  /* 0x0000001a1b007388 */ /* 0x0003e80000000800 */
[----:B------:R1:W-:Y:S02]  /*7930*/  STS [R29], R8 ;  /* 0x000000081d007388 */ /* 0x0003e40000000800 */
.L_x_1393:
[----:B------:R-:W-:Y:S05]  /*7940*/  BSYNC.RECONVERGENT B2 ;  /* 0x0000000000027941 */ /* 0x000fea0003800200 */
.L_x_1392:
[----:B------:R-:W-:Y:S01]  /*7950*/  BSSY.RECONVERGENT B2, `(.L_x_1394) ;  /* 0x0000017000027945 */ /* 0x000fe20003800200 */
[CC--:B------:R-:W-:Y:S02]  /*7960*/  ISETP.GE.U32.AND P1, PT, R22.reuse, R5.reuse, PT ;  /* 0x000000051600720c */ /* 0x0c0fe40003f26070 */
        /* <DEDUP_REMOVED lines=21> */
.L_x_1395:
[----:B------:R-:W-:Y:S05]  /*7ac0*/  BSYNC.RECONVERGENT B2 ;  /* 0x0000000000027941 */ /* 0x000fea0003800200 */
.L_x_1394:
        /* <DEDUP_REMOVED lines=9> */
[----:B------:R-:W-:Y:S01]  /*7b60*/  IADD3 R22, PT, PT, R20, 0x1, R3 ;  /* 0x0000000114167810 */ /* 0x000fe20007ffe003 */
[----:B------:R-:W4:Y:S01]  /*7b70*/  POPC R24, UR7 ;  /* 0x0000000700187d09 */ /* 0x000f220008000000 */
[----:B--2---:R-:W-:Y:S01]  /*7b80*/  ULEA UR5, UR6, UR5, 0x18 ;  /* 0x0000000506057291 */ /* 0x004fe2000f8ec0ff */
[----:B-1----:R-:W-:-:S02]  /*7b90*/  ISETP.EQ.U32.AND P5, PT, R26, R27, PT ;  /* 0x0000001b1a00720c */ /* 0x002fc40003fa2070 */
[----:B---3--:R-:W-:-:S04]  /*7ba0*/  LOP3.LUT R30, R30, UR7, RZ, 0xc0, !PT ;  /* 0x000000071e1e7c12 */ /* 0x008fc8000f8ec0ff */
[----:B------:R-:W1:Y:S07]  /*7bb0*/  POPC R27, R30 ;  /* 0x0000001e001b7309 */ /* 0x000e6e0000000000 */
[----:B----4-:R-:W2:Y:S04]  /*7bc0*/  @P5 ATOMS.ADD R29, [UR5], R24 ;  /* 0x00000018ff1d598c */ /* 0x010ea80008000005 */
[----:B--2---:R-:W1:Y:S02]  /*7bd0*/  SHFL.IDX PT, R8, R29, R26, 0x1f ;  /* 0x00001f1a1d087589 */ /* 0x004e6400000e0000 */
[----:B-1----:R-:W-:-:S05]  /*7be0*/  IMAD.IADD R8, R8, 0x1, R27 ;  /* 0x0000000108087824 */ /* 0x002fca00078e021b */
[C---:B------:R-:W-:Y:S01]  /*7bf0*/  LEA R27, R8.reuse, UR4, 0x2 ;  /* 0x00000004081b7c11 */ /* 0x040fe2000f8e10ff */
[----:B------:R-:W-:-:S04]  /*7c00*/  IMAD R8, R8, 0x4, R17 ;  /* 0x0000000408087824 */ /* 0x000fc800078e0211 */
[----:B------:R3:W-:Y:S04]  /*7c10*/  STS [R27], R22 ;  /* 0x000000161b007388 */ /* 0x0007e80000000800 */
[----:B------:R3:W-:Y:S02]  /*7c20*/  STS [R8], R9 ;  /* 0x0000000908007388 */ /* 0x0007e40000000800 */
.L_x_1397:
[----:B------:R-:W-:Y:S05]  /*7c30*/  BSYNC.RECONVERGENT B2 ;  /* 0x0000000000027941 */ /* 0x000fea0003800200 */
.L_x_1396:
        /* <DEDUP_REMOVED lines=17> */
[----:B------:R-:W-:Y:S01]  /*7d50*/  IMAD R8, R27, 0x4, R0 ;  /* 0x000000041b087824 */ /* 0x000fe200078e0200 */
[----:B------:R-:W-:-:S04]  /*7d60*/  IADD3 R27, PT, PT, R20, 0x1, R3 ;  /* 0x00000001141b7810 */ /* 0x000fc80007ffe003 */
[----:B------:R4:W-:Y:S04]  /*7d70*/  STS [R8+0x2000], R9 ;  /* 0x0020000908007388 */ /* 0x0009e80000000800 */
[----:B------:R4:W-:Y:S02]  /*7d80*/  STS [R8], R27 ;  /* 0x0000001b08007388 */ /* 0x0009e40000000800 */
.L_x_1399:
[----:B------:R-:W-:Y:S05]  /*7d90*/  BSYNC.RECONVERGENT B2 ;  /* 0x0000000000027941 */ /* 0x000fea0003800200 */
.L_x_1398:
[----:B------:R-:W-:Y:S04]  /*7da0*/  BSSY.RECONVERGENT B2, `(.L_x_1400) ;  /* 0x0000016000027945 */ /* 0x000fe80003800200 */
[----:B------:R-:W-:Y:S05]  /*7db0*/  @P3 BRA `(.L_x_1401) ;  /* 0x0000000000503947 */ /* 0x000fea0003800000 */
[----:B---34-:R-:W3:Y:S01]  /*7dc0*/  S2R R9, SR_LANEID ;  /* 0x0000000000097919 */ /* 0x018ee20000000000 */
[----:B------:R-:W4:Y:S01]  /*7dd0*/  S2UR UR6, SR_CgaCtaId ;  /* 0x00000000000679c3 */ /* 0x000f220000008800 */
[----:B------:R-:W-:Y:S01]  /*7de0*/  VOTEU.ANY UR7, UPT, PT ;  /* 0x0000000000077886 */ /* 0x000fe200038e0100 */
[----:B------:R-:W-:Y:S01]  /*7df0*/  UMOV UR5, 0x400 ;  /* 0x0000040000057882 */ /* 0x000fe20000000000 */
[----:B-1----:R-:W3:Y:S01]  /*7e00*/  FLO.U32 R26, UR7 ;  /* 0x00000007001a7d00 */ /* 0x002ee200080e0000 */
[----:B------:R-:W-:Y:S01]  /*7e10*/  UIADD3 UR5, UPT, UPT, UR5, 0x486c, URZ ;  /* 0x0000486c05057890 */ /* 0x000fe2000fffe0ff */
[----:B--2---:R-:W1:Y:S01]  /*7e20*/  S2R R30, SR_LTMASK ;  /* 0x00000000001e7919 */ /* 0x004e620000003900 */
[----:B------:R-:W2:Y:S02]  /*7e30*/  POPC R24, UR7 ;  /* 0x0000000700187d09 */ /* 0x000ea40008000000 */
[----:B----4-:R-:W-:Y:S01]  /*7e40*/  ULEA UR5, UR6, UR5, 0x18 ;  /* 0x0000000506057291 */ /* 0x010fe2000f8ec0ff */
[----:B---3--:R-:W-:-:S02]  /*7e50*/  ISETP.EQ.U32.AND P3, PT, R26, R9, PT ;  /* 0x000000091a00720c */ /* 0x008fc40003f62070 */
[----:B-1----:R-:W-:-:S04]  /*7e60*/  LOP3.LUT R30, R30, UR7, RZ, 0xc0, !PT ;  /* 0x000000071e1e7c12 */ /* 0x002fc8000f8ec0ff */
[----:B------:R-:W1:Y:S07]  /*7e70*/  POPC R9, R30 ;  /* 0x0000001e00097309 */ /* 0x000e6e0000000000 */
[----:B--2---:R-:W2:Y:S04]  /*7e80*/  @P3 ATOMS.ADD R29, [UR5], R24 ;  /* 0x00000018ff1d398c */ /* 0x004ea80008000005 */
[----:B--2---:R-:W1:Y:S02]  /*7e90*/  SHFL.IDX PT, R8, R29, R26, 0x1f ;  /* 0x00001f1a1d087589 */ /* 0x004e6400000e0000 */
[----:B-1----:R-:W-:Y:S01]  /*7ea0*/  IMAD.IADD R8, R8, 0x1, R9 ;  /* 0x0000000108087824 */ /* 0x002fe200078e0209 */
[----:B------:R-:W-:-:S03]  /*7eb0*/  IADD3 R9, PT, PT, R20, 0x2, R3 ;  /* 0x0000000214097810 */ /* 0x000fc60007ffe003 */
[C---:B------:R-:W-:Y:S01]  /*7ec0*/  IMAD R27, R8.reuse, 0x4, R17 ;  /* 0x00000004081b7824 */ /* 0x040fe200078e0211 */
[----:B------:R-:W-:-:S05]  /*7ed0*/  LEA R22, R8, UR4, 0x2 ;  /* 0x0000000408167c11 */ /* 0x000fca000f8e10ff */
[----:B------:R1:W-:Y:S04]  /*7ee0*/  STS [R22], R9 ;  /* 0x0000000916007388 */ /* 0x0003e80000000800 */
[----:B------:R1:W-:Y:S02]  /*7ef0*/  STS [R27], R10 ;  /* 0x0000000a1b007388 */ /* 0x0003e40000000800 */
.L_x_1401:
[----:B------:R-:W-:Y:S05]  /*7f00*/  BSYNC.RECONVERGENT B2 ;  /* 0x0000000000027941 */ /* 0x000fea0003800200 */
.L_x_1400:
        /* <DEDUP_REMOVED lines=21> */
.L_x_1403:
[----:B------:R-:W-:Y:S05]  /*8060*/  BSYNC.RECONVERGENT B2 ;  /* 0x0000000000027941 */ /* 0x000fea0003800200 */
.L_x_1402:
[----:B------:R-:W-:Y:S01]  /*8070*/  BSSY.RECONVERGENT B2, `(.L_x_1404) ;  /* 0x0000017000027945 */ /* 0x000fe20003800200 */
[----:B------:R-:W-:-:S03]  /*8080*/  VIADD R20, R20, 0x3 ;  /* 0x0000000314147836 */ /* 0x000fc60000000000 */
        /* <DEDUP_REMOVED lines=8> */
[----:B------:R-:W2:Y:S02]  /*8110*/  POPC R22, UR7 ;  /* 0x0000000700167d09 */ /* 0x000ea40008000000 */
[----:B---3--:R-:W-:Y:S01]  /*8120*/  ULEA UR5, UR6, UR5, 0x18 ;  /* 0x0000000506057291 */ /* 0x008fe2000f8ec0ff */
[----:B-1----:R-:W-:-:S02]  /*8130*/  ISETP.EQ.U32.AND P1, PT, R24, R9, PT ;  /* 0x000000091800720c */ /* 0x002fc40003f22070 */
[----:B----4-:R-:W-:-:S04]  /*8140*/  LOP3.LUT R26, R26, UR7, RZ, 0xc0, !PT ;  /* 0x000000071a1a7c12 */ /* 0x010fc8000f8ec0ff */
[----:B------:R-:W1:Y:S07]  /*8150*/  POPC R9, R26 ;  /* 0x0000001a00097309 */ /* 0x000e6e0000000000 */
[----:B--2---:R-:W2:Y:S04]  /*8160*/  @P1 ATOMS.ADD R27, [UR5], R22 ;  /* 0x00000016ff1b198c */ /* 0x004ea80008000005 */
[----:B--2---:R-:W1:Y:S02]  /*8170*/  SHFL.IDX PT, R8, R27, R24, 0x1f ;  /* 0x00001f181b087589 */ /* 0x004e6400000e0000 */
[----:B-1----:R-:W-:-:S02]  /*8180*/  IMAD.IADD R8, R8, 0x1, R9 ;  /* 0x0000000108087824 */ /* 0x002fc400078e0209 */
[----:B------:R-:W-:-:S03]  /*8190*/  IMAD.IADD R9, R3, 0x1, R20 ;  /* 0x0000000103097824 */ /* 0x000fc600078e0214 */
[C---:B------:R-:W-:Y:S01]  /*81a0*/  LEA R10, R8.reuse, UR4, 0x2 ;  /* 0x00000004080a7c11 */ /* 0x040fe2000f8e10ff */
[----:B------:R-:W-:-:S04]  /*81b0*/  IMAD R8, R8, 0x4, R17 ;  /* 0x0000000408087824 */ /* 0x000fc800078e0211 */
[----:B------:R1:W-:Y:S04]  /*81c0*/  STS [R10], R9 ;  /* 0x000000090a007388 */ /* 0x0003e80000000800 */
[----:B------:R1:W-:Y:S02]  /*81d0*/  STS [R8], R11 ;  /* 0x0000000b08007388 */ /* 0x0003e40000000800 */
.L_x_1405:
[----:B------:R-:W-:Y:S05]  /*81e0*/  BSYNC.RECONVERGENT B2 ;  /* 0x0000000000027941 */ /* 0x000fea0003800200 */
.L_x_1404:
        /* <DEDUP_REMOVED lines=12> */
[----:B----4-:R-:W-:-:S06]  /*82b0*/  LOP3.LUT R24, R24, UR7, RZ, 0xc0, !PT ;  /* 0x0000000718187c12 */ /* 0x010fcc000f8ec0ff */
[----:B------:R-:W1:Y:S05]  /*82c0*/  POPC R24, R24 ;  /* 0x0000001800187309 */ /* 0x000e6a0000000000 */
[----:B--2---:R-:W2:Y:S04]  /*82d0*/  @P0 ATOMS.ADD R27, [UR5], R10 ;  /* 0x0000000aff1b098c */ /* 0x004ea80008000005 */
[----:B--2---:R-:W1:Y:S02]  /*82e0*/  SHFL.IDX PT, R9, R27, R22, 0x1f ;  /* 0x00001f161b097589 */ /* 0x004e6400000e0000 */
[----:B-1----:R-:W-:-:S04]  /*82f0*/  IMAD.IADD R9, R9, 0x1, R24 ;  /* 0x0000000109097824 */ /* 0x002fc800078e0218 */
[----:B------:R-:W-:Y:S02]  /*8300*/  IMAD R8, R9, 0x4, R0 ;  /* 0x0000000409087824 */ /* 0x000fe400078e0200 */
[----:B------:R-:W-:-:S03]  /*8310*/  IMAD.IADD R9, R3, 0x1, R20 ;  /* 0x0000000103097824 */ /* 0x000fc600078e0214 */
[----:B------:R1:W-:Y:S04]  /*8320*/  STS [R8+0x2000], R11 ;  /* 0x0020000b08007388 */ /* 0x0003e80000000800 */
[----:B------:R1:W-:Y:S02]  /*8330*/  STS [R8], R9 ;  /* 0x0000000908007388 */ /* 0x0003e40000000800 */
.L_x_1407:
[----:B------:R-:W-:Y:S05]  /*8340*/  BSYNC.RECONVERGENT B2 ;  /* 0x0000000000027941 */ /* 0x000fea0003800200 */
.L_x_1406:
[----:B------:R-:W-:-:S04]  /*8350*/  VIADD R20, R25, 0x200 ;  /* 0x0000020019147836 */ /* 0x000fc80000000000 */
[----:B------:R-:W-:Y:S01]  /*8360*/  IMAD.MOV.U32 R25, RZ, RZ, R20 ;  /* 0x000000ffff197224 */ /* 0x000fe200078e0014 */
[----:B------:R-:W-:-:S13]  /*8370*/  ISETP.GT.AND P0, PT, R23, R20, PT ;  /* 0x000000141700720c */ /* 0x000fda0003f04270 */
[----:B------:R-:W-:Y:S05]  /*8380*/  @P0 BRA `(.L_x_1408) ;  /* 0xfffffff000a40947 */ /* 0x000fea000383ffff */
.L_x_1391:
[----:B------:R-:W-:Y:S05]  /*8390*/  BSYNC.RECONVERGENT B0 ;  /* 0x0000000000007941 */ /* 0x000fea0003800200 */
.L_x_1390:
[----:B------:R-:W-:Y:S01]  /*83a0*/  ISETP.GE.U32.AND P0, PT, R6, R21, PT ;  /* 0x000000150600720c */ /* 0x000fe20003f06070 */
[----:B------:R-:W-:-:S12]  /*83b0*/  BSSY.RECONVERGENT B0, `(.L_x_1409) ;  /* 0x0000038000007945 */ /* 0x000fd80003800200 */
[----:B------:R-:W-:Y:S05]  /*83c0*/  @P0 BRA `(.L_x_1410) ;  /* 0x0000000000d80947 */ /* 0x000fea0003800000 */
[----:B------:R-:W-:-:S05]  /*83d0*/  IMAD.WIDE.U32 R18, R6, 0x4, R12 ;  /* 0x0000000406127825 */ /* 0x000fca00078e000c */
[----:B0-----:R-:W5:Y:S01]  /*83e0*/  LDG.E R0, desc[UR8][R18.64] ;  /* 0x0000000812007981 */ /* 0x001f62000c1e1900 */
[----:B-1----:R-:W-:Y:S01]  /*83f0*/  MOV R10, 0x400 ;  /* 0x00000400000a7802 */ /* 0x002fe20000000f00 */
[----:B------:R-:W-:Y:S01]  /*8400*/  BSSY.RECONVERGENT B2, `(.L_x_1411) ;  /* 0x000001d000027945 */ /* 0x000fe20003800200 */
[----:B---34-:R-:W2:Y:S02]  /*8410*/  S2R R9, SR_CgaCtaId ;  /* 0x0000000000097919 */ /* 0x018ea40000008800 */
[----:B--2---:R-:W-:Y:S02]  /*8420*/  LEA R8, R9, R10, 0x18 ;  /* 0x0000000a09087211 */ /* 0x004fe400078ec0ff */
[C---:B-----5:R-:W-:Y:S02]  /*8430*/  ISETP.GE.AND P0, PT, R0.reuse, RZ, PT ;  /* 0x000000ff0000720c */ /* 0x060fe40003f06270 */
[----:B------:R-:W-:-:S04]  /*8440*/  LOP3.LUT R11, R0, 0x7fe00000, RZ, 0xc, !PT ;  /* 0x7fe00000000b7812 */ /* 0x000fc800078e0cff */
[----:B------:R-:W-:-:S04]  /*8450*/  SEL R11, R0, R11, !P0 ;  /* 0x0000000b000b7207 */ /* 0x000fc80004000000 */
[----:B------:R-:W-:-:S04]  /*8460*/  SHF.R.U32.HI R26, RZ, 0x15, R11 ;  /* 0x00000015ff1a7819 */ /* 0x000fc8000001160b */
[----:B------:R-:W-:-:S13]  /*8470*/  ISETP.GE.U32.AND P0, PT, R26, R5, PT ;  /* 0x000000051a00720c */ /* 0x000fda0003f06070 */
        /* <DEDUP_REMOVED lines=12> */
[----:B--2---:R-:W-:-:S04]  /*8540*/  LOP3.LUT R24, R24, UR7, RZ, 0xc0, !PT ;  /* 0x0000000718187c12 */ /* 0x004fc8000f8ec0ff */
[----:B------:R-:W0:Y:S07]  /*8550*/  POPC R11, R24 ;  /* 0x00000018000b7309 */ /* 0x000e2e0000000000 */
[----:B---3--:R-:W1:Y:S04]  /*8560*/  @P0 ATOMS.ADD R25, [UR5], R20 ;  /* 0x00000014ff19098c */ /* 0x008e680008000005 */
[----:B-1----:R-:W0:Y:S02]  /*8570*/  SHFL.IDX PT, R18, R25, R22, 0x1f ;  /* 0x00001f1619127589 */ /* 0x002e2400000e0000 */
[----:B0-----:R-:W-:-:S04]  /*8580*/  IMAD.IADD R18, R18, 0x1, R11 ;  /* 0x0000000112127824 */ /* 0x001fc800078e020b */
[C---:B------:R-:W-:Y:S01]  /*8590*/  IMAD R19, R18.reuse, 0x4, R17 ;  /* 0x0000000412137824 */ /* 0x040fe200078e0211 */
[----:B------:R-:W-:-:S05]  /*85a0*/  LEA R11, R18, UR4, 0x2 ;  /* 0x00000004120b7c11 */ /* 0x000fca000f8e10ff */
[----:B------:R0:W-:Y:S04]  /*85b0*/  STS [R11], R28 ;  /* 0x0000001c0b007388 */ /* 0x0001e80000000800 */
[----:B------:R0:W-:Y:S02]  /*85c0*/  STS [R19], R0 ;  /* 0x0000000013007388 */ /* 0x0001e40000000800 */
.L_x_1412:
[----:B------:R-:W-:Y:S05]  /*85d0*/  BSYNC.RECONVERGENT B2 ;  /* 0x0000000000027941 */ /* 0x000fea0003800200 */
.L_x_1411:
        /* <DEDUP_REMOVED lines=21> */
.L_x_1410:
[----:B------:R-:W-:Y:S05]  /*8730*/  BSYNC.RECONVERGENT B0 ;  /* 0x0000000000007941 */ /* 0x000fea0003800200 */
.L_x_1409:
[----:B0-----:R-:W-:-:S04]  /*8740*/  IMAD.IADD R0, R21, 0x1, R6 ;  /* 0x0000000115007824 */ /* 0x001fc800078e0206 */
[----:B------:R-:W-:-:S05]  /*8750*/  IMAD R23, R23, 0x4, R0 ;  /* 0x0000000417177824 */ /* 0x000fca00078e0200 */
[----:B------:R-:W-:-:S13]  /*8760*/  ISETP.GE.AND P0, PT, R23, R2, PT ;  /* 0x000000021700720c */ /* 0x000fda0003f06270 */
[----:B------:R-:W-:Y:S05]  /*8770*/  @P0 BRA `(.L_x_1413) ;  /* 0x0000001400b40947 */ /* 0x000fea0003800000 */
[----:B------:R-:W-:-:S05]  /*8780*/  IMAD.WIDE R18, R23, 0x4, R12 ;  /* 0x0000000417127825 */ /* 0x000fca00078e020c */
[----:B------:R-:W5:Y:S01]  /*8790*/  LDG.E R0, desc[UR8][R18.64] ;  /* 0x0000000812007981 */ /* 0x000f62000c1e1900 */
        /* <DEDUP_REMOVED lines=25> */
[----:B------:R-:W-:Y:S02]  /*8930*/  IMAD.IADD R11, R3, 0x1, R23 ;  /* 0x00000001030b7824 */ /* 0x000fe400078e0217 */
[C---:B------:R-:W-:Y:S01]  /*8940*/  IMAD R17, R18.reuse, 0x4, R17 ;  /* 0x0000000412117824 */ /* 0x040fe200078e0211 */
[----:B------:R-:W-:-:S05]  /*8950*/  LEA R20, R18, UR4, 0x2 ;  /* 0x0000000412147c11 */ /* 0x000fca000f8e10ff */
[----:B------:R0:W-:Y:S04]  /*8960*/  STS [R20], R11 ;  /* 0x0000000b14007388 */ /* 0x0001e80000000800 */
[----:B------:R0:W-:Y:S02]  /*8970*/  STS [R17], R0 ;  /* 0x0000000011007388 */ /* 0x0001e40000000800 */
.L_x_1415:
[----:B------:R-:W-:Y:S05]  /*8980*/  BSYNC.RECONVERGENT B0 ;  /* 0x0000000000007941 */ /* 0x000fea0003800200 */
.L_x_1414:
        /* <DEDUP_REMOVED lines=17> */
[----:B------:R-:W-:Y:S02]  /*8aa0*/  IMAD R9, R9, 0x4, R8 ;  /* 0x0000000409097824 */ /* 0x000fe400078e0208 */
[----:B------:R-:W-:-:S03]  /*8ab0*/  IMAD.IADD R8, R3, 0x1, R23 ;  /* 0x0000000103087824 */ /* 0x000fc600078e0217 */
[----:B------:R0:W-:Y:S04]  /*8ac0*/  STS [R9+0x2000], R0 ;  /* 0x0020000009007388 */ /* 0x0001e80000000800 */
[----:B------:R0:W-:Y:S01]  /*8ad0*/  STS [R9], R8 ;  /* 0x0000000809007388 */ /* 0x0001e20000000800 */
[----:B------:R-:W-:Y:S05]  /*8ae0*/  BRA `(.L_x_1413) ;  /* 0x0000001000d87947 */ /* 0x000fea0003800000 */
.L_x_1389:
[----:B------:R-:W-:Y:S01]  /*8af0*/  IMAD.IADD R10, R3, 0x1, R6 ;  /* 0x00000001030a7824 */ /* 0x000fe200078e0206 */
[----:B------:R-:W0:Y:S04]  /*8b00*/  LDCU UR10, c[0x0][0x39c] ;  /* 0x00007380ff0a77ac */ /* 0x000e280008000800 */
[----:B------:R-:W-:-:S13]  /*8b10*/  ISETP.GE.AND P0, PT, R10, R4, PT ;  /* 0x000000040a00720c */ /* 0x000fda0003f06270 */
[----:B------:R-:W-:Y:S05]  /*8b20*/  @P0 BRA `(.L_x_1413) ;  /* 0x0000001000c80947 */ /* 0x000fea0003800000 */
[----:B------:R2:W3:Y:S01]  /*8b30*/  LDS R24, [R0+0x4868] ;  /* 0x0048680000187984 */ /* 0x0004e20000000800 */
[----:B------:R-:W-:Y:S01]  /*8b40*/  VIADDMNMX R11, R10, 0x200, R4, !PT ;  /* 0x000002000a0b7846 */ /* 0x000fe20007800104 */
[----:B------:R-:W-:Y:S01]  /*8b50*/  BSSY.RECONVERGENT B0, `(.L_x_1416) ;  /* 0x0000048000007945 */ /* 0x000fe20003800200 */
[----:B------:R-:W-:-:S04]  /*8b60*/  LOP3.LUT R8, RZ, R3, RZ, 0x33, !PT ;  /* 0x00000003ff087212 */ /* 0x000fc800078e33ff */
[----:B------:R-:W-:-:S04]  /*8b70*/  IADD3 R11, PT, PT, -R6, R11, R8 ;  /* 0x0000000b060b7210 */ /* 0x000fc80007ffe108 */
[----:B------:R-:W-:-:S04]  /*8b80*/  LOP3.LUT R8, R11, 0x600, RZ, 0xc0, !PT ;  /* 0x000006000b087812 */ /* 0x000fc800078ec0ff */
[----:B------:R-:W-:-:S13]  /*8b90*/  ISETP.NE.AND P0, PT, R8, 0x600, PT ;  /* 0x000006000800780c */ /* 0x000fda0003f05270 */
[----:B--2---:R-:W-:Y:S05]  /*8ba0*/  @!P0 BRA `(.L_x_1417) ;  /* 0x0000000400088947 */ /* 0x004fea0003800000 */
[----:B------:R-:W-:Y:S01]  /*8bb0*/  LEA.HI R8, R11, 0x1, RZ, 0x17 ;  /* 0x000000010b087811 */ /* 0x000fe200078fb8ff */
[----:B------:R-:W-:-:S04]  /*8bc0*/  IMAD R19, R3, 0x2, R6 ;  /* 0x0000000203137824 */ /* 0x000fc800078e0206 */
[C---:B------:R-:W-:Y:S01]  /*8bd0*/  IMAD.SHL.U32 R18, R8.reuse, 0x200, RZ ;  /* 0x0000020008127824 */ /* 0x040fe200078e00ff */
[----:B------:R-:W-:-:S04]  /*8be0*/  LOP3.LUT R8, R8, 0x3, RZ, 0xc0, !PT ;  /* 0x0000000308087812 */ /* 0x000fc800078ec0ff */
[----:B------:R-:W-:Y:S01]  /*8bf0*/  LOP3.LUT R21, R18, 0x600, RZ, 0xc0, !PT ;  /* 0x0000060012157812 */ /* 0x000fe200078ec0ff */
[C---:B------:R-:W-:Y:S02]  /*8c00*/  IMAD R18, R10.reuse, R9, RZ ;  /* 0x000000090a127224 */ /* 0x040fe400078e02ff */
[----:B------:R-:W-:Y:S02]  /*8c10*/  IMAD.MOV R20, RZ, RZ, -R8 ;  /* 0x000000ffff147224 */ /* 0x000fe400078e0a08 */
[----:B------:R-:W-:-:S07]  /*8c20*/  IMAD.IADD R10, R10, 0x1, R21 ;  /* 0x000000010a0a7824 */ /* 0x000fce00078e0215 */
.L_x_1422:
[----:B------:R-:W-:-:S06]  /*8c30*/  IMAD.WIDE R8, R18, 0x4, R14 ;  /* 0x0000000412087825 */ /* 0x000fcc00078e020e */
[----:B------:R-:W2:Y:S01]  /*8c40*/  LDG.E R8, desc[UR8][R8.64] ;  /* 0x0000000808087981 */ /* 0x000ea2000c1e1900 */
[----:B------:R-:W-:Y:S01]  /*8c50*/  VIADD R20, R20, 0x1 ;  /* 0x0000000114147836 */ /* 0x000fe20000000000 */
[----:B------:R-:W-:Y:S04]  /*8c60*/  BSSY.RECONVERGENT B2, `(.L_x_1418) ;  /* 0x000001d000027945 */ /* 0x000fe80003800200 */
[----:B------:R-:W-:Y:S02]  /*8c70*/  ISETP.NE.AND P2, PT, R20, RZ, PT ;  /* 0x000000ff1400720c */ /* 0x000fe40003f45270 */
[C---:B--2---:R-:W-:Y:S02]  /*8c80*/  ISETP.GE.AND P0, PT, R8.reuse, RZ, PT ;  /* 0x000000ff0800720c */ /* 0x044fe40003f06270 */
[----:B------:R-:W-:-:S04]  /*8c90*/  LOP3.LUT R21, R8, 0x7fe00000, RZ, 0xc, !PT ;  /* 0x7fe0000008157812 */ /* 0x000fc800078e0cff */
[----:B------:R-:W-:Y:S02]  /*8ca0*/  SEL R21, R8, R21, !P0 ;  /* 0x0000001508157207 */ /* 0x000fe40004000000 */
[----:B---3--:R-:W-:Y:S02]  /*8cb0*/  ISETP.GT.AND P0, PT, R24, 0x800, PT ;  /* 0x000008001800780c */ /* 0x008fe40003f04270 */
[----:B------:R-:W-:-:S04]  /*8cc0*/  SHF.R.U32.HI R22, RZ, 0x15, R21 ;  /* 0x00000015ff167819 */ /* 0x000fc80000011615 */
[CC--:B-1----:R-:W-:Y:S02]  /*8cd0*/  ISETP.GE.U32.AND P1, PT, R22.reuse, R5.reuse, PT ;  /* 0x000000051600720c */ /* 0x0c2fe40003f26070 */
[----:B------:R-:W-:-:S11]  /*8ce0*/  ISETP.NE.OR P0, PT, R22, R5, P0 ;  /* 0x000000051600720c */ /* 0x000fd60000705670 */
        /* <DEDUP_REMOVED lines=16> */
[C---:B------:R-:W-:Y:S01]  /*8df0*/  IMAD R9, R22.reuse, 0x4, R17 ;  /* 0x0000000416097824 */ /* 0x040fe200078e0211 */
[----:B------:R-:W-:-:S05]  /*8e00*/  LEA R26, R22, UR4, 0x2 ;  /* 0x00000004161a7c11 */ /* 0x000fca000f8e10ff */
[----:B------:R1:W-:Y:S04]  /*8e10*/  STS [R26], R19 ;  /* 0x000000131a007388 */ /* 0x0003e80000000800 */
[----:B------:R1:W-:Y:S02]  /*8e20*/  STS [R9], R8 ;  /* 0x0000000809007388 */ /* 0x0003e40000000800 */
.L_x_1419:
[----:B0-----:R-:W-:Y:S05]  /*8e30*/  BSYNC.RECONVERGENT B2 ;  /* 0x0000000000027941 */ /* 0x001fea0003800200 */
.L_x_1418:
[----:B------:R-:W-:Y:S04]  /*8e40*/  BSSY.RECONVERGENT B2, `(.L_x_1420) ;  /* 0x0000014000027945 */ /* 0x000fe80003800200 */
[----:B------:R-:W-:Y:S05]  /*8e50*/  @P0 BRA `(.L_x_1421) ;  /* 0x0000000000480947 */ /* 0x000fea0003800000 */
[----:B-1----:R-:W0:Y:S01]  /*8e60*/  S2R R9, SR_LANEID ;  /* 0x0000000000097919 */ /* 0x002e220000000000 */
        /* <DEDUP_REMOVED lines=17> */
.L_x_1421:
[----:B------:R-:W-:Y:S05]  /*8f80*/  BSYNC.RECONVERGENT B2 ;  /* 0x0000000000027941 */ /* 0x000fea0003800200 */
.L_x_1420:
[----:B01----:R-:W-:Y:S02]  /*8f90*/  IMAD.U32 R9, RZ, RZ, UR10 ;  /* 0x0000000aff097e24 */ /* 0x003fe4000f8e00ff */
[----:B------:R-:W-:Y:S02]  /*8fa0*/  VIADD R19, R19, 0x200 ;  /* 0x0000020013137836 */ /* 0x000fe40000000000 */
[----:B------:R-:W-:Y:S01]  /*8fb0*/  IMAD R18, R9, 0x200, R18 ;  /* 0x0000020009127824 */ /* 0x000fe200078e0212 */
[----:B------:R-:W-:Y:S06]  /*8fc0*/  @P2 BRA `(.L_x_1422) ;  /* 0xfffffffc00182947 */ /* 0x000fec000383ffff */
.L_x_1417:
[----:B0-----:R-:W-:Y:S05]  /*8fd0*/  BSYNC.RECONVERGENT B0 ;  /* 0x0000000000007941 */ /* 0x001fea0003800200 */
.L_x_1416:
[----:B------:R-:W-:-:S13]  /*8fe0*/  ISETP.GE.U32.AND P0, PT, R11, 0x600, PT ;  /* 0x000006000b00780c */ /* 0x000fda0003f06070 */
[----:B------:R-:W-:Y:S05]  /*8ff0*/  @!P0 BRA `(.L_x_1413) ;  /* 0x0000000c00948947 */ /* 0x000fea0003800000 */
[C---:B------:R-:W-:Y:S02]  /*9000*/  VIADD R8, R10.reuse, 0x600 ;  /* 0x000006000a087836 */ /* 0x040fe40000000000 */
[C---:B------:R-:W-:Y:S02]  /*9010*/  VIADD R18, R10.reuse, 0x200 ;  /* 0x000002000a127836 */ /* 0x040fe40000000000 */
[C---:B------:R-:W-:Y:S02]  /*9020*/  VIADD R23, R10.reuse, 0x400 ;  /* 0x000004000a177836 */ /* 0x040fe40000000000 */
[----:B------:R-:W-:Y:S02]  /*9030*/  IMAD.IADD R22, R3, 0x1, R10 ;  /* 0x0000000103167824 */ /* 0x000fe400078e020a */
[-C--:B------:R-:W-:Y:S02]  /*9040*/  IMAD R29, R10, R9.reuse, RZ ;  /* 0x000000090a1d7224 */ /* 0x080fe400078e02ff */
[----:B------:R-:W-:-:S02]  /*9050*/  IMAD R27, R8, R9, RZ ;  /* 0x00000009081b7224 */ /* 0x000fc400078e02ff */
[-C--:B------:R-:W-:Y:S02]  /*9060*/  IMAD R25, R18, R9.reuse, RZ ;  /* 0x0000000912197224 */ /* 0x080fe400078e02ff */
[----:B------:R-:W-:-:S07]  /*9070*/  IMAD R31, R23, R9, RZ ;  /* 0x00000009171f7224 */ /* 0x000fce00078e02ff */
.L_x_1439:
[----:B------:R-:W-:-:S04]  /*9080*/  IMAD.WIDE R18, R29, 0x4, R14 ;  /* 0x000000041d127825 */ /* 0x000fc800078e020e */
[--C-:B------:R-:W-:Y:S02]  /*9090*/  IMAD.WIDE R8, R25, 0x4, R14.reuse ;  /* 0x0000000419087825 */ /* 0x100fe400078e020e */
[----:B------:R-:W2:Y:S02]  /*90a0*/  LDG.E R18, desc[UR8][R18.64] ;  /* 0x0000000812127981 */ /* 0x000ea4000c1e1900 */
[--C-:B------:R-:W-:Y:S02]  /*90b0*/  IMAD.WIDE R10, R31, 0x4, R14.reuse ;  /* 0x000000041f0a7825 */ /* 0x100fe400078e020e */
[----:B------:R-:W4:Y:S02]  /*90c0*/  LDG.E R8, desc[UR8][R8.64] ;  /* 0x0000000808087981 */ /* 0x000f24000c1e1900 */
[----:B------:R-:W-:Y:S02]  /*90d0*/  IMAD.WIDE R20, R27, 0x4, R14 ;  /* 0x000000041b147825 */ /* 0x000fe400078e020e */
[----:B------:R-:W5:Y:S04]  /*90e0*/  LDG.E R10, desc[UR8][R10.64] ;  /* 0x000000080a0a7981 */ /* 0x000f68000c1e1900 */
[----:B------:R-:W3:Y:S01]  /*90f0*/  LDG.E R20, desc[UR8][R20.64] ;  /* 0x0000000814147981 */ /* 0x000ee2000c1e1900 */
[----:B------:R-:W-:Y:S01]  /*9100*/  BSSY.RECONVERGENT B0, `(.L_x_1423) ;  /* 0x000002c000007945 */ /* 0x000fe20003800200 */
[----:B--2---:R-:W-:-:S02]  /*9110*/  ISETP.GE.AND P0, PT, R18, RZ, PT ;  /* 0x000000ff1200720c */ /* 0x004fc40003f06270 */
[----:B------:R-:W-:Y:S02]  /*9120*/  LOP3.LUT R33, R18, 0x7fe00000, RZ, 0xc, !PT ;  /* 0x7fe0000012217812 */ /* 0x000fe400078e0cff */
[----:B----4-:R-:W-:Y:S02]  /*9130*/  ISETP.GE.AND P1, PT, R8, RZ, PT ;  /* 0x000000ff0800720c */ /* 0x010fe40003f26270 */
[----:B------:R-:W-:Y:S02]  /*9140*/  SEL R33, R18, R33, !P0 ;  /* 0x0000002112217207 */ /* 0x000fe40004000000 */
[C---:B------:R-:W-:Y:S02]  /*9150*/  LOP3.LUT R19, R8.reuse, 0x7fe00000, RZ, 0xc, !PT ;  /* 0x7fe0000008137812 */ /* 0x040fe400078e0cff */
[----:B------:R-:W-:Y:S02]  /*9160*/  SHF.R.U32.HI R26, RZ, 0x15, R33 ;  /* 0x00000015ff1a7819 */ /* 0x000fe40000011621 */
[----:B------:R-:W-:-:S02]  /*9170*/  SEL R19, R8, R19, !P1 ;  /* 0x0000001308137207 */ /* 0x000fc40004800000 */
[----:B-1----:R-:W-:Y:S02]  /*9180*/  ISETP.GE.U32.AND P1, PT, R26, R5, PT ;  /* 0x000000051a00720c */ /* 0x002fe40003f26070 */
[C---:B-----5:R-:W-:Y:S02]  /*9190*/  ISETP.GE.AND P2, PT, R10.reuse, RZ, PT ;  /* 0x000000ff0a00720c */ /* 0x060fe40003f46270 */
[----:B------:R-:W-:Y:S02]  /*91a0*/  LOP3.LUT R9, R10, 0x7fe00000, RZ, 0xc, !PT ;  /* 0x7fe000000a097812 */ /* 0x000fe400078e0cff */
[----:B---3--:R-:W-:Y:S02]  /*91b0*/  ISETP.GT.AND P0, PT, R24, 0x800, PT ;  /* 0x000008001800780c */ /* 0x008fe40003f04270 */
[----:B------:R-:W-:Y:S02]  /*91c0*/  SEL R9, R10, R9, !P2 ;  /* 0x000000090a097207 */ /* 0x000fe40005000000 */
[----:B------:R-:W-:-:S02]  /*91d0*/  ISETP.GE.AND P2, PT, R20, RZ, PT ;  /* 0x000000ff1400720c */ /* 0x000fc40003f46270 */
[----:B------:R-:W-:Y:S02]  /*91e0*/  LOP3.LUT R11, R20, 0x7fe00000, RZ, 0xc, !PT ;  /* 0x7fe00000140b7812 */ /* 0x000fe400078e0cff */
[----:B------:R-:W-:Y:S02]  /*91f0*/  ISETP.NE.OR P6, PT, R26, R5, P0 ;  /* 0x000000051a00720c */ /* 0x000fe400007c5670 */
[----:B------:R-:W-:Y:S02]  /*9200*/  SHF.R.U32.HI R26, RZ, 0x15, R19 ;  /* 0x00000015ff1a7819 */ /* 0x000fe40000011613 */
[----:B------:R-:W-:Y:S02]  /*9210*/  SHF.R.U32.HI R28, RZ, 0x15, R9 ;  /* 0x00000015ff1c7819 */ /* 0x000fe40000011609 */
[----:B------:R-:W-:Y:S02]  /*9220*/  SEL R11, R20, R11, !P2 ;  /* 0x0000000b140b7207 */ /* 0x000fe40005000000 */
[----:B------:R-:W-:-:S02]  /*9230*/  ISETP.GE.U32.AND P5, PT, R26, R5, PT ;  /* 0x000000051a00720c */ /* 0x000fc40003fa6070 */
[-C--:B------:R-:W-:Y:S02]  /*9240*/  ISETP.NE.OR P4, PT, R26, R5.reuse, P0 ;  /* 0x000000051a00720c */ /* 0x080fe40000785670 */
[CC--:B------:R-:W-:Y:S02]  /*9250*/  ISETP.GE.U32.AND P3, PT, R28.reuse, R5.reuse, PT ;  /* 0x000000051c00720c */ /* 0x0c0fe40003f66070 */
[----:B------:R-:W-:Y:S02]  /*9260*/  ISETP.NE.OR P2, PT, R28, R5, P0 ;  /* 0x000000051c00720c */ /* 0x000fe40000745670 */
[----:B------:R-:W-:Y:S01]  /*9270*/  SHF.R.U32.HI R26, RZ, 0x15, R11 ;  /* 0x00000015ff1a7819 */ /* 0x000fe2000001160b */
[----:B------:R-:W-:Y:S10]  /*9280*/  @P1 BRA `(.L_x_1424) ;  /* 0x00000000004c1947 */ /* 0x000ff40003800000 */
        /* <DEDUP_REMOVED lines=19> */
.L_x_1424:
[----:B------:R-:W-:Y:S05]  /*93c0*/  BSYNC.RECONVERGENT B0 ;  /* 0x0000000000007941 */ /* 0x000fea0003800200 */
.L_x_1423:
[----:B------:R-:W-:Y:S01]  /*93d0*/  BSSY.RECONVERGENT B0, `(.L_x_1425) ;  /* 0x0000016000007945 */ /* 0x000fe20003800200 */
[CC--:B------:R-:W-:Y:S02]  /*93e0*/  ISETP.GE.U32.AND P1, PT, R26.reuse, R5.reuse, PT ;  /* 0x000000051a00720c */ /* 0x0c0fe40003f26070 */
[----:B------:R-:W-:Y:S01]  /*93f0*/  ISETP.NE.OR P0, PT, R26, R5, P0 ;  /* 0x000000051a00720c */ /* 0x000fe20000705670 */
[----:B------:R-:W-:-:S12]  /*9400*/  @P6 BRA `(.L_x_1426) ;  /* 0x0000000000486947 */ /* 0x000fd80003800000 */
        /* <DEDUP_REMOVED lines=18> */
.L_x_1426:
[----:B------:R-:W-:Y:S05]  /*9530*/  BSYNC.RECONVERGENT B0 ;  /* 0x0000000000007941 */ /* 0x000fea0003800200 */
.L_x_1425:
        /* <DEDUP_REMOVED lines=17> */
[----:B------:R-:W-:Y:S02]  /*9650*/  VIADD R9, R22, 0x200 ;  /* 0x0000020016097836 */ /* 0x000fe40000000000 */
[C---:B------:R-:W-:Y:S01]  /*9660*/  IMAD R11, R18.reuse, 0x4, R17 ;  /* 0x00000004120b7824 */ /* 0x040fe200078e0211 */
[----:B------:R-:W-:-:S05]  /*9670*/  LEA R26, R18, UR4, 0x2 ;  /* 0x00000004121a7c11 */ /* 0x000fca000f8e10ff */
[----:B------:R2:W-:Y:S04]  /*9680*/  STS [R26], R9 ;  /* 0x000000091a007388 */ /* 0x0005e80000000800 */
[----:B------:R2:W-:Y:S02]  /*9690*/  STS [R11], R8 ;  /* 0x000000080b007388 */ /* 0x0005e40000000800 */
.L_x_1428:
[----:B------:R-:W-:Y:S05]  /*96a0*/  BSYNC.RECONVERGENT B0 ;  /* 0x0000000000007941 */ /* 0x000fea0003800200 */
.L_x_1427:
[----:B------:R-:W-:Y:S04]  /*96b0*/  BSSY.RECONVERGENT B0, `(.L_x_1429) ;  /* 0x0000015000007945 */ /* 0x000fe80003800200 */
[----:B------:R-:W-:Y:S05]  /*96c0*/  @P4 BRA `(.L_x_1430) ;  /* 0x00000000004c4947 */ /* 0x000fea0003800000 */
[----:B012---:R-:W0:Y:S01]  /*96d0*/  S2R R9, SR_LANEID ;  /* 0x0000000000097919 */ /* 0x007e220000000000 */
        /* <DEDUP_REMOVED lines=15> */
[----:B------:R-:W-:-:S05]  /*97d0*/  IMAD R9, R9, 0x4, R0 ;  /* 0x0000000409097824 */ /* 0x000fca00078e0200 */
[----:B------:R3:W-:Y:S04]  /*97e0*/  STS [R9+0x2000], R8 ;  /* 0x0020000809007388 */ /* 0x0007e80000000800 */
[----:B------:R3:W-:Y:S02]  /*97f0*/  STS [R9], R26 ;  /* 0x0000001a09007388 */ /* 0x0007e40000000800 */
.L_x_1430:
[----:B------:R-:W-:Y:S05]  /*9800*/  BSYNC.RECONVERGENT B0 ;  /* 0x0000000000007941 */ /* 0x000fea0003800200 */
.L_x_1429:
        /* <DEDUP_REMOVED lines=13> */
[----:B01----:R-:W0:Y:S07]  /*98e0*/  POPC R9, R28 ;  /* 0x0000001c00097309 */ /* 0x003e2e0000000000 */
[----:B-----5:R-:W1:Y:S04]  /*98f0*/  @P3 ATOMS.ADD R26, [UR5], R19 ;  /* 0x00000013ff1a398c */ /* 0x020e680008000005 */
[----:B-1----:R-:W0:Y:S02]  /*9900*/  SHFL.IDX PT, R8, R26, R21, 0x1f ;  /* 0x00001f151a087589 */ /* 0x002e2400000e0000 */
[----:B0-----:R-:W-:-:S02]  /*9910*/  IMAD.IADD R8, R8, 0x1, R9 ;  /* 0x0000000108087824 */ /* 0x001fc400078e0209 */
[----:B------:R-:W-:Y:S02]  /*9920*/  VIADD R9, R22, 0x400 ;  /* 0x0000040016097836 */ /* 0x000fe40000000000 */
[C---:B------:R-:W-:Y:S01]  /*9930*/  IMAD R11, R8.reuse, 0x4, R17 ;  /* 0x00000004080b7824 */ /* 0x040fe200078e0211 */
[----:B------:R-:W-:-:S05]  /*9940*/  LEA R18, R8, UR4, 0x2 ;  /* 0x0000000408127c11 */ /* 0x000fca000f8e10ff */
[----:B------:R4:W-:Y:S04]  /*9950*/  STS [R18], R9 ;  /* 0x0000000912007388 */ /* 0x0009e80000000800 */
[----:B------:R4:W-:Y:S02]  /*9960*/  STS [R11], R10 ;  /* 0x0000000a0b007388 */ /* 0x0009e40000000800 */
.L_x_1432:
[----:B------:R-:W-:Y:S05]  /*9970*/  BSYNC.RECONVERGENT B0 ;  /* 0x0000000000007941 */ /* 0x000fea0003800200 */
.L_x_1431:
[----:B------:R-:W-:Y:S04]  /*9980*/  BSSY.RECONVERGENT B0, `(.L_x_1433) ;  /* 0x0000015000007945 */ /* 0x000fe80003800200 */
[----:B------:R-:W-:Y:S05]  /*9990*/  @P2 BRA `(.L_x_1434) ;  /* 0x00000000004c2947 */ /* 0x000fea0003800000 */
[----:B01--4-:R-:W0:Y:S01]  /*99a0*/  S2R R18, SR_LANEID ;  /* 0x0000000000127919 */ /* 0x013e220000000000 */
[----:B------:R-:W1:Y:S01]  /*99b0*/  S2UR UR6, SR_CgaCtaId ;  /* 0x00000000000679c3 */ /* 0x000e620000008800 */
[----:B------:R-:W-:Y:S01]  /*99c0*/  VOTEU.ANY UR7, UPT, PT ;  /* 0x0000000000077886 */ /* 0x000fe200038e0100 */
[----:B------:R-:W-:Y:S01]  /*99d0*/  UMOV UR5, 0x400 ;  /* 0x0000040000057882 */ /* 0x000fe20000000000 */
[----:B--2---:R-:W0:Y:S01]  /*99e0*/  FLO.U32 R11, UR7 ;  /* 0x00000007000b7d00 */ /* 0x004e2200080e0000 */
[----:B------:R-:W-:Y:S01]  /*99f0*/  UIADD3 UR5, UPT, UPT, UR5, 0x4864, URZ ;  /* 0x0000486405057890 */ /* 0x000fe2000fffe0ff */
[----:B---3--:R-:W-:Y:S01]  /*9a00*/  VIADD R26, R22, 0x400 ;  /* 0x00000400161a7836 */ /* 0x008fe20000000000 */
[----:B------:R-:W2:Y:S02]  /*9a10*/  POPC R8, UR7 ;  /* 0x0000000700087d09 */ /* 0x000ea40008000000 */
[----:B-1----:R-:W-:Y:S01]  /*9a20*/  ULEA UR5, UR6, UR5, 0x18 ;  /* 0x0000000506057291 */ /* 0x002fe2000f8ec0ff */
[----:B0-----:R-:W-:-:S02]  /*9a30*/  ISETP.EQ.U32.AND P2, PT, R11, R18, PT ;  /* 0x000000120b00720c */ /* 0x001fc40003f42070 */
[----:B------:R-:W0:Y:S11]  /*9a40*/  S2R R18, SR_LTMASK ;  /* 0x0000000000127919 */ /* 0x000e360000003900 */
[----:B--2---:R-:W1:Y:S01]  /*9a50*/  @P2 ATOMS.ADD R8, [UR5], R8 ;  /* 0x00000008ff08298c */ /* 0x004e620008000005 */
[----:B0-----:R-:W-:-:S03]  /*9a60*/  LOP3.LUT R18, R18, UR7, RZ, 0xc0, !PT ;  /* 0x0000000712127c12 */ /* 0x001fc6000f8ec0ff */
[----:B-1----:R-:W0:Y:S03]  /*9a70*/  SHFL.IDX PT, R9, R8, R11, 0x1f ;  /* 0x00001f0b08097589 */ /* 0x002e2600000e0000 */
[----:B------:R-:W0:Y:S02]  /*9a80*/  POPC R18, R18 ;  /* 0x0000001200127309 */ /* 0x000e240000000000 */
[----:B0-----:R-:W-:-:S04]  /*9a90*/  IMAD.IADD R9, R9, 0x1, R18 ;  /* 0x0000000109097824 */ /* 0x001fc800078e0212 */
[----:B------:R-:W-:-:S05]  /*9aa0*/  IMAD R9, R9, 0x4, R0 ;  /* 0x0000000409097824 */ /* 0x000fca00078e0200 */
[----:B------:R0:W-:Y:S04]  /*9ab0*/  STS [R9+0x2000], R10 ;  /* 0x0020000a09007388 */ /* 0x0001e80000000800 */
[----:B------:R0:W-:Y:S02]  /*9ac0*/  STS [R9], R26 ;  /* 0x0000001a09007388 */ /* 0x0001e40000000800 */
.L_x_1434:
[----:B------:R-:W-:Y:S05]  /*9ad0*/  BSYNC.RECONVERGENT B0 ;  /* 0x0000000000007941 */ /* 0x000fea0003800200 */
.L_x_1433:
        /* <DEDUP_REMOVED lines=8> */
[----:B------:R-:W5:Y:S01]  /*9b60*/  S2R R21, SR_LTMASK ;  /* 0x0000000000157919 */ /* 0x000f620000003900 */
[----:B01--4-:R-:W-:Y:S01]  /*9b70*/  VIADD R9, R22, 0x600 ;  /* 0x0000060016097836 */ /* 0x013fe20000000000 */
[----:B------:R-:W0:Y:S01]  /*9b80*/  POPC R18, UR7 ;  /* 0x0000000700127d09 */ /* 0x000e220008000000 */
[----:B---3--:R-:W-:Y:S01]  /*9b90*/  ULEA UR5, UR6, UR5, 0x18 ;  /* 0x0000000506057291 */ /* 0x008fe2000f8ec0ff */
[----:B--2---:R-:W-:-:S02]  /*9ba0*/  ISETP.EQ.U32.AND P1, PT, R19, R8, PT ;  /* 0x000000081300720c */ /* 0x004fc40003f22070 */
[----:B-----5:R-:W-:-:S06]  /*9bb0*/  LOP3.LUT R21, R21, UR7, RZ, 0xc0, !PT ;  /* 0x0000000715157c12 */ /* 0x020fcc000f8ec0ff */
[----:B------:R-:W1:Y:S05]  /*9bc0*/  POPC R21, R21 ;  /* 0x0000001500157309 */ /* 0x000e6a0000000000 */
[----:B0-----:R-:W0:Y:S04]  /*9bd0*/  @P1 ATOMS.ADD R18, [UR5], R18 ;  /* 0x00000012ff12198c */ /* 0x001e280008000005 */
[----:B0-----:R-:W1:Y:S02]  /*9be0*/  SHFL.IDX PT, R8, R18, R19, 0x1f ;  /* 0x00001f1312087589 */ /* 0x001e6400000e0000 */
[----:B-1----:R-:W-:-:S04]  /*9bf0*/  IMAD.IADD R8, R8, 0x1, R21 ;  /* 0x0000000108087824 */ /* 0x002fc800078e0215 */
[C---:B------:R-:W-:Y:S01]  /*9c00*/  IMAD R11, R8.reuse, 0x4, R17 ;  /* 0x00000004080b7824 */ /* 0x040fe200078e0211 */
[----:B------:R-:W-:-:S05]  /*9c10*/  LEA R10, R8, UR4, 0x2 ;  /* 0x00000004080a7c11 */ /* 0x000fca000f8e10ff */
[----:B------:R0:W-:Y:S04]  /*9c20*/  STS [R10], R9 ;  /* 0x000000090a007388 */ /* 0x0001e80000000800 */
[----:B------:R0:W-:Y:S02]  /*9c30*/  STS [R11], R20 ;  /* 0x000000140b007388 */ /* 0x0001e40000000800 */
.L_x_1436:
[----:B------:R-:W-:Y:S05]  /*9c40*/  BSYNC.RECONVERGENT B0 ;  /* 0x0000000000007941 */ /* 0x000fea0003800200 */
.L_x_1435:
[----:B------:R-:W-:Y:S04]  /*9c50*/  BSSY.RECONVERGENT B0, `(.L_x_1437) ;  /* 0x0000015000007945 */ /* 0x000fe80003800200 */
[----:B------:R-:W-:Y:S05]  /*9c60*/  @P0 BRA `(.L_x_1438) ;  /* 0x00000000004c0947 */ /* 0x000fea0003800000 */
[----:B01234-:R-:W0:Y:S01]  /*9c70*/  S2R R9, SR_LANEID ;  /* 0x0000000000097919 */ /* 0x01fe220000000000 */
[----:B------:R-:W1:Y:S01]  /*9c80*/  S2UR UR6, SR_CgaCtaId ;  /* 0x00000000000679c3 */ /* 0x000e620000008800 */
[----:B------:R-:W-:Y:S01]  /*9c90*/  VOTEU.ANY UR7, UPT, PT ;  /* 0x0000000000077886 */ /* 0x000fe200038e0100 */
[----:B------:R-:W-:Y:S01]  /*9ca0*/  UMOV UR5, 0x400 ;  /* 0x0000040000057882 */ /* 0x000fe20000000000 */
[----:B------:R-:W0:Y:S01]  /*9cb0*/  FLO.U32 R10, UR7 ;  /* 0x00000007000a7d00 */ /* 0x000e2200080e0000 */
[----:B------:R-:W-:Y:S01]  /*9cc0*/  UIADD3 UR5, UPT, UPT, UR5, 0x4864, URZ ;  /* 0x0000486405057890 */ /* 0x000fe2000fffe0ff */
[----:B------:R-:W2:Y:S01]  /*9cd0*/  S2R R18, SR_LTMASK ;  /* 0x0000000000127919 */ /* 0x000ea20000003900 */
[----:B------:R-:W-:Y:S01]  /*9ce0*/  VIADD R26, R22, 0x600 ;  /* 0x00000600161a7836 */ /* 0x000fe20000000000 */
[----:B------:R-:W3:Y:S01]  /*9cf0*/  POPC R8, UR7 ;  /* 0x0000000700087d09 */ /* 0x000ee20008000000 */
        /* <DEDUP_REMOVED lines=10> */
.L_x_1438:
[----:B------:R-:W-:Y:S05]  /*9da0*/  BSYNC.RECONVERGENT B0 ;  /* 0x0000000000007941 */ /* 0x000fea0003800200 */
.L_x_1437:
[----:B--23--:R-:W2:Y:S01]  /*9db0*/  LDC R8, c[0x0][0x39c] ;  /* 0x0000e700ff087b82 */ /* 0x00cea20000000800 */
[C---:B01--4-:R-:W-:Y:S02]  /*9dc0*/  VIADD R9, R23.reuse, 0x400 ;  /* 0x0000040017097836 */ /* 0x053fe40000000000 */
[----:B------:R-:W-:Y:S02]  /*9dd0*/  VIADD R23, R23, 0x800 ;  /* 0x0000080017177836 */ /* 0x000fe40000000000 */
[----:B------:R-:W-:Y:S01]  /*9de0*/  VIADD R22, R22, 0x800 ;  /* 0x0000080016167836 */ /* 0x000fe20000000000 */
[----:B------:R-:W-:Y:S01]  /*9df0*/  ISETP.GE.AND P0, PT, R9, R4, PT ;  /* 0x000000040900720c */ /* 0x000fe20003f06270 */
[C---:B--2---:R-:W-:Y:S02]  /*9e00*/  IMAD R27, R8.reuse, 0x800, R27 ;  /* 0x00000800081b7824 */ /* 0x044fe400078e021b */
[C---:B------:R-:W-:Y:S02]  /*9e10*/  IMAD R31, R8.reuse, 0x800, R31 ;  /* 0x00000800081f7824 */ /* 0x040fe400078e021f */
[----:B------:R-:W-:-:S02]  /*9e20*/  IMAD R25, R8, 0x800, R25 ;  /* 0x0000080008197824 */ /* 0x000fc400078e0219 */
[----:B------:R-:W-:-:S06]  /*9e30*/  IMAD R29, R8, 0x800, R29 ;  /* 0x00000800081d7824 */ /* 0x000fcc00078e021d */
[----:B------:R-:W-:Y:S05]  /*9e40*/  @!P0 BRA `(.L_x_1439) ;  /* 0xfffffff0008c8947 */ /* 0x000fea000383ffff */
.L_x_1413:
[----:B0-----:R-:W-:Y:S05]  /*9e50*/  BSYNC.RECONVERGENT B1 ;  /* 0x0000000000017941 */ /* 0x001fea0003800200 */
.L_x_1388:
[----:B------:R-:W0:Y:S08]  /*9e60*/  S2UR UR6, SR_CgaCtaId ;  /* 0x00000000000679c3 */ /* 0x000e300000008800 */
[----:B------:R-:W-:Y:S06]  /*9e70*/  BAR.SYNC.DEFER_BLOCKING 0x0 ;  /* 0x0000000000007b1d */ /* 0x000fec0000010000 */
[----:B------:R-:W-:-:S02]  /*9e80*/  UMOV UR5, 0x400 ;  /* 0x0000040000057882 */ /* 0x000fc40000000000 */
[----:B0-----:R-:W-:-:S06]  /*9e90*/  ULEA UR5, UR6, UR5, 0x18 ;  /* 0x0000000506057291 */ /* 0x001fcc000f8ec0ff */
[----:B------:R-:W-:-:S05]  /*9ea0*/  IMAD.U32 R0, RZ, RZ, UR5 ;  /* 0x00000005ff007e24 */ /* 0x000fca000f8e00ff */
[----:B-1234-:R-:W0:Y:S02]  /*9eb0*/  LDS R8, [R0+0x4868] ;  /* 0x0048680000087984 */ /* 0x01ee240000000800 */
[----:B0-----:R-:W-:-:S13]  /*9ec0*/  ISETP.GE.AND P0, PT, R8, 0x801, PT ;  /* 0x000008010800780c */ /* 0x001fda0003f06270 */
[----:B------:R-:W-:Y:S05]  /*9ed0*/  @!P0 BRA `(.L_x_1367) ;  /* 0x000000a400f08947 */ /* 0x000fea0003800000 */
[----:B------:R-:W0:Y:S01]  /*9ee0*/  LDCU UR5, c[0x0][0x39c] ;  /* 0x00007380ff0577ac */ /* 0x000e220008000800 */
[----:B------:R-:W-:Y:S01]  /*9ef0*/  ISETP.GT.U32.AND P0, PT, R6, 0x1ff, PT ;  /* 0x000001ff0600780c */ /* 0x000fe20003f04070 */
[----:B------:R1:W-:Y:S01]  /*9f00*/  STS [R7+0x8a0], RZ ;  /* 0x0008a0ff07007388 */ /* 0x0003e20000000800 */
[----:B------:R-:W-:Y:S01]  /*9f10*/  BSSY.RECONVERGENT B0, `(.L_x_1440) ;  /* 0x00001dc000007945 */ /* 0x000fe20003800200 */
[----:B------:R-:W-:Y:S02]  /*9f20*/  IMAD.SHL.U32 R5, R5, 0x200000, RZ ;  /* 0x0020000005057824 */ /* 0x000fe400078e00ff */
[----:B------:R1:W-:Y:S04]  /*9f30*/  STS [R7+0x10a0], RZ ;  /* 0x0010a0ff07007388 */ /* 0x0003e80000000800 */
[----:B------:R1:W-:Y:S04]  /*9f40*/  STS [R7+0x18a0], RZ ;  /* 0x0018a0ff07007388 */ /* 0x0003e80000000800 */
[----:B------:R1:W-:Y:S01]  /*9f50*/  @!P0 STS [R7+0x20a0], RZ ;  /* 0x0020a0ff07008388 */ /* 0x0003e20000000800 */
[----:B0-----:R-:W-:Y:S01]  /*9f60*/  IMAD.U32 R18, RZ, RZ, UR5 ;  /* 0x00000005ff127e24 */ /* 0x001fe2000f8e00ff */
[----:B------:R-:W-:Y:S04]  /*9f70*/  BAR.SYNC.DEFER_BLOCKING 0x0 ;  /* 0x0000000000007b1d */ /* 0x000fe80000010000 */
[----:B------:R-:W-:-:S13]  /*9f80*/  ISETP.NE.AND P0, PT, R18, 0x1, PT ;  /* 0x000000011200780c */ /* 0x000fda0003f05270 */
        /* <DEDUP_REMOVED lines=16> */
[----:B------:R-:W-:Y:S02]  /*a090*/  IMAD.MOV.U32 R16, RZ, RZ, R6 ;  /* 0x000000ffff107224 */ /* 0x000fe400078e0006 */
[----:B------:R-:W-:-:S07]  /*a0a0*/  IMAD.WIDE R14, R7, 0x4, R12 ;  /* 0x00000004070e7825 */ /* 0x000fce00078e020c */
.L_x_1452:
        /* <DEDUP_REMOVED lines=10> */
[----:B------:R-:W-:Y:S02]  /*a150*/  LOP3.LUT R18, R18, R5, RZ, 0x3c, !PT ;  /* 0x0000000512127212 */ /* 0x000fe400078e3cff */
        /* <DEDUP_REMOVED lines=23> */
.L_x_1445:
[----:B------:R-:W-:Y:S05]  /*a2d0*/  BSYNC.RECONVERGENT B2 ;  /* 0x0000000000027941 */ /* 0x000fea0003800200 */
.L_x_1444:
        /* <DEDUP_REMOVED lines=10> */
.L_x_1447:
[----:B------:R-:W-:Y:S05]  /*a380*/  BSYNC.RECONVERGENT B2 ;  /* 0x0000000000027941 */ /* 0x000fea0003800200 */
.L_x_1446:
        /* <DEDUP_REMOVED lines=10> */
.L_x_1449:
[----:B------:R-:W-:Y:S05]  /*a430*/  BSYNC.RECONVERGENT B2 ;  /* 0x0000000000027941 */ /* 0x000fea0003800200 */
.L_x_1448:
        /* <DEDUP_REMOVED lines=10> */
.L_x_1451:
[----:B------:R-:W-:Y:S05]  /*a4e0*/  BSYNC.RECONVERGENT B2 ;  /* 0x0000000000027941 */ /* 0x000fea0003800200 */
.L_x_1450:
[----:B------:R-:W-:-:S05]  /*a4f0*/  VIADD R16, R16, 0x200 ;  /* 0x0000020010107836 */ /* 0x000fca0000000000 */
[----:B------:R-:W-:-:S13]  /*a500*/  ISETP.GT.AND P0, PT, R17, R16, PT ;  /* 0x000000101100720c */ /* 0x000fda0003f04270 */
[----:B------:R-:W-:Y:S05]  /*a510*/  @P0 BRA `(.L_x_1452) ;  /* 0xfffffff800e40947 */ /* 0x000fea000383ffff */
.L_x_1443:
[----:B------:R-:W-:Y:S05]  /*a520*/  BSYNC.RECONVERGENT B1 ;  /* 0x0000000000017941 */ /* 0x000fea0003800200 */
.L_x_1442:
[----:B------:R-:W-:Y:S01]  /*a530*/  ISETP.GE.U32.AND P0, PT, R6, R7, PT ;  /* 0x000000070600720c */ /* 0x000fe20003f06070 */
[----:B------:R-:W-:Y:S01]  /*a540*/  IMAD.IADD R8, R7, 0x1, R6 ;  /* 0x0000000107087824 */ /* 0x000fe200078e0206 */
[----:B------:R-:W-:Y:S03]  /*a550*/  BSSY.RECONVERGENT B1, `(.L_x_1453) ;  /* 0x0000015000017945 */ /* 0x000fe60003800200 */
[----:B------:R-:W-:-:S05]  /*a560*/  IMAD R17, R17, 0x4, R8 ;  /* 0x0000000411117824 */ /* 0x000fca00078e0208 */
[----:B------:R-:W-:-:S03]  /*a570*/  ISETP.GE.AND P1, PT, R17, R2, PT ;  /* 0x000000021100720c */ /* 0x000fc60003f26270 */
[----:B------:R-:W-:Y:S10]  /*a580*/  @P0 BRA `(.L_x_1454) ;  /* 0x0000000000440947 */ /* 0x000ff40003800000 */
[----:B------:R-:W-:-:S04]  /*a590*/  LEA R8, P0, R6, R12, 0x2 ;  /* 0x0000000c06087211 */ /* 0x000fc800078010ff */
[----:B-123--:R-:W-:-:S06]  /*a5a0*/  LEA.HI.X R9, R6, R13, RZ, 0x2, P0 ;  /* 0x0000000d06097211 */ /* 0x00efcc00000f14ff */
[----:B------:R-:W2:Y:S02]  /*a5b0*/  LDG.E R9, desc[UR8][R8.64] ;  /* 0x0000000808097981 */ /* 0x000ea4000c1e1900 */
[C---:B--2---:R-:W-:Y:S02]  /*a5c0*/  ISETP.GE.AND P0, PT, R9.reuse, RZ, PT ;  /* 0x000000ff0900720c */ /* 0x044fe40003f06270 */
        /* <DEDUP_REMOVED lines=13> */
.L_x_1454:
[----:B------:R-:W-:Y:S05]  /*a6a0*/  BSYNC.RECONVERGENT B1 ;  /* 0x0000000000017941 */ /* 0x000fea0003800200 */
.L_x_1453:
[----:B------:R-:W-:Y:S05]  /*a6b0*/  @P1 BRA `(.L_x_1455) ;  /* 0x0000001400841947 */ /* 0x000fea0003800000 */
        /* <DEDUP_REMOVED lines=8> */
[----:B----4-:R-:W-:Y:S02]  /*a740*/  LOP3.LUT R7, RZ, R13, RZ, 0x33, !PT ;  /* 0x0000000dff077212 */ /* 0x010fe400078e33ff */
        /* <DEDUP_REMOVED lines=8> */
.L_x_1441:
[----:B------:R-:W-:Y:S01]  /*a7d0*/  IMAD.IADD R11, R3, 0x1, R6 ;  /* 0x00000001030b7824 */ /* 0x000fe200078e0206 */
[----:B------:R-:W0:Y:S04]  /*a7e0*/  LDCU UR5, c[0x0][0x39c] ;  /* 0x00007380ff0577ac */ /* 0x000e280008000800 */
[----:B------:R-:W-:-:S13]  /*a7f0*/  ISETP.GE.AND P0, PT, R11, R4, PT ;  /* 0x000000040b00720c */ /* 0x000fda0003f06270 */
[----:B------:R-:W-:Y:S05]  /*a800*/  @P0 BRA `(.L_x_1455) ;  /* 0x0000001400300947 */ /* 0x000fea0003800000 */
[----:B------:R-:W-:Y:S01]  /*a810*/  VIADD R9, R11, 0x200 ;  /* 0x000002000b097836 */ /* 0x000fe20000000000 */
[----:B------:R-:W-:Y:S01]  /*a820*/  LOP3.LUT R8, RZ, R3, RZ, 0x33, !PT ;  /* 0x00000003ff087212 */ /* 0x000fe200078e33ff */
[----:B------:R-:W-:Y:S03]  /*a830*/  BSSY.RECONVERGENT B1, `(.L_x_1456) ;  /* 0x00000b6000017945 */ /* 0x000fe60003800200 */
[----:B------:R-:W-:-:S04]  /*a840*/  VIMNMX R7, PT, PT, R4, R9, !PT ;  /* 0x0000000904077248 */ /* 0x000fc80007fe0100 */
[----:B------:R-:W-:Y:S01]  /*a850*/  IADD3 R6, PT, PT, -R6, R7, R8 ;  /* 0x0000000706067210 */ /* 0x000fe20007ffe108 */
[----:B------:R-:W-:-:S03]  /*a860*/  IMAD.MOV.U32 R7, RZ, RZ, R11 ;  /* 0x000000ffff077224 */ /* 0x000fc600078e000b */
[C---:B------:R-:W-:Y:S02]  /*a870*/  ISETP.GE.U32.AND P0, PT, R6.reuse, 0xe00, PT ;  /* 0x00000e000600780c */ /* 0x040fe40003f06070 */
[----:B------:R-:W-:-:S11]  /*a880*/  LEA.HI R8, R6, 0x1, RZ, 0x17 ;  /* 0x0000000106087811 */ /* 0x000fd600078fb8ff */
[----:B------:R-:W-:Y:S05]  /*a890*/  @!P0 BRA `(.L_x_1457) ;  /* 0x0000000800bc8947 */ /* 0x000fea0003800000 */
        /* <DEDUP_REMOVED lines=16> */
.L_x_1474:
[----:B------:R-:W-:-:S04]  /*a9a0*/  IMAD.WIDE R18, R9, 0x4, R14 ;  /* 0x0000000409127825 */ /* 0x000fc800078e020e */
[--C-:B01234-:R-:W-:Y:S01]  /*a9b0*/  IMAD.WIDE R16, R24, 0x4, R14.reuse ;  /* 0x0000000418107825 */ /* 0x11ffe200078e020e */
[----:B------:R1:W2:Y:S03]  /*a9c0*/  LDG.E R27, desc[UR8][R18.64] ;  /* 0x00000008121b7981 */ /* 0x0002a6000c1e1900 */
[--C-:B------:R-:W-:Y:S01]  /*a9d0*/  IMAD.WIDE R20, R23, 0x4, R14.reuse ;  /* 0x0000000417147825 */ /* 0x100fe200078e020e */
[----:B------:R3:W4:Y:S04]  /*a9e0*/  LDG.E R26, desc[UR8][R16.64] ;  /* 0x00000008101a7981 */ /* 0x000728000c1e1900 */
[----:B------:R5:W4:Y:S01]  /*a9f0*/  LDG.E R28, desc[UR8][R20.64] ;  /* 0x00000008141c7981 */ /* 0x000b22000c1e1900 */
[----:B-1----:R-:W-:-:S04]  /*aa00*/  IMAD.WIDE R18, R12, 0x4, R14 ;  /* 0x000000040c127825 */ /* 0x002fc800078e020e */
[--C-:B---3--:R-:W-:Y:S01]  /*aa10*/  IMAD.WIDE R16, R22, 0x4, R14.reuse ;  /* 0x0000000416107825 */ /* 0x108fe200078e020e */
[----:B------:R1:W3:Y:S04]  /*aa20*/  LDG.E R30, desc[UR8][R18.64] ;  /* 0x00000008121e7981 */ /* 0x0002e8000c1e1900 */
[----:B------:R0:W3:Y:S01]  /*aa30*/  LDG.E R29, desc[UR8][R16.64] ;  /* 0x00000008101d7981 */ /* 0x0000e2000c1e1900 */
[----:B-----5:R-:W-:-:S04]  /*aa40*/  IMAD.WIDE R20, R13, 0x4, R14 ;  /* 0x000000040d147825 */ /* 0x020fc800078e020e */
[--C-:B-1----:R-:W-:Y:S01]  /*aa50*/  IMAD.WIDE R18, R10, 0x4, R14.reuse ;  /* 0x000000040a127825 */ /* 0x102fe200078e020e */
[----:B------:R-:W5:Y:S03]  /*aa60*/  LDG.E R31, desc[UR8][R20.64] ;  /* 0x00000008141f7981 */ /* 0x000f66000c1e1900 */
[----:B0-----:R-:W-:Y:S01]  /*aa70*/  IMAD.WIDE R16, R11, 0x4, R14 ;  /* 0x000000040b107825 */ /* 0x001fe200078e020e */
[----:B------:R-:W5:Y:S04]  /*aa80*/  LDG.E R33, desc[UR8][R18.64] ;  /* 0x0000000812217981 */ /* 0x000f68000c1e1900 */
[----:B------:R0:W5:Y:S01]  /*aa90*/  LDG.E R32, desc[UR8][R16.64] ;  /* 0x0000000810207981 */ /* 0x000162000c1e1900 */
[----:B------:R-:W-:Y:S01]  /*aaa0*/  BSSY.RECONVERGENT B2, `(.L_x_1458) ;  /* 0x0000033000027945 */ /* 0x000fe20003800200 */
[----:B--2---:R-:W-:-:S02]  /*aab0*/  ISETP.GE.AND P1, PT, R27, RZ, PT ;  /* 0x000000ff1b00720c */ /* 0x004fc40003f26270 */
[C---:B------:R-:W-:Y:S02]  /*aac0*/  LOP3.LUT R36, R27.reuse, 0x7fe00000, RZ, 0xc, !PT ;  /* 0x7fe000001b247812 */ /* 0x040fe400078e0cff */
[C---:B----4-:R-:W-:Y:S02]  /*aad0*/  ISETP.GE.AND P0, PT, R26.reuse, RZ, PT ;  /* 0x000000ff1a00720c */ /* 0x050fe40003f06270 */
[----:B------:R-:W-:Y:S02]  /*aae0*/  LOP3.LUT R37, R26, 0x7fe00000, RZ, 0xc, !PT ;  /* 0x7fe000001a257812 */ /* 0x000fe400078e0cff */
[C---:B------:R-:W-:Y:S02]  /*aaf0*/  ISETP.GE.AND P2, PT, R28.reuse, RZ, PT ;  /* 0x000000ff1c00720c */ /* 0x040fe40003f46270 */
[----:B0-----:R-:W-:Y:S02]  /*ab00*/  LOP3.LUT R17, R28, 0x7fe00000, RZ, 0xc, !PT ;  /* 0x7fe000001c117812 */ /* 0x001fe400078e0cff */
[----:B------:R-:W-:-:S02]  /*ab10*/  SEL R36, R27, R36, !P1 ;  /* 0x000000241b247207 */ /* 0x000fc40004800000 */
[----:B------:R-:W-:Y:S02]  /*ab20*/  SEL R34, R26, R37, !P0 ;  /* 0x000000251a227207 */ /* 0x000fe40004000000 */
[----:B------:R-:W-:Y:S02]  /*ab30*/  SEL R20, R28, R17, !P2 ;  /* 0x000000111c147207 */ /* 0x000fe40005000000 */
[-C--:B------:R-:W-:Y:S02]  /*ab40*/  LOP3.LUT R36, R36, R5.reuse, RZ, 0x3c, !PT ;  /* 0x0000000524247212 */ /* 0x080fe400078e3cff */
[C---:B---3--:R-:W-:Y:S02]  /*ab50*/  ISETP.GE.AND P3, PT, R29.reuse, RZ, PT ;  /* 0x000000ff1d00720c */ /* 0x048fe40003f66270 */
[----:B------:R-:W-:Y:S02]  /*ab60*/  LOP3.LUT R16, R29, 0x7fe00000, RZ, 0xc, !PT ;  /* 0x7fe000001d107812 */ /* 0x000fe400078e0cff */
[----:B------:R-:W-:-:S02]  /*ab70*/  LOP3.LUT R34, R34, R5, RZ, 0x3c, !PT ;  /* 0x0000000522227212 */ /* 0x000fc400078e3cff */
[----:B------:R-:W-:Y:S02]  /*ab80*/  LOP3.LUT R20, R20, R5, RZ, 0x3c, !PT ;  /* 0x0000000514147212 */ /* 0x000fe400078e3cff */
[----:B------:R-:W-:Y:S02]  /*ab90*/  ISETP.GT.U32.AND P1, PT, R36, 0x1fffff, PT ;  /* 0x001fffff2400780c */ /* 0x000fe40003f24070 */
[----:B------:R-:W-:Y:S02]  /*aba0*/  SEL R16, R29, R16, !P3 ;  /* 0x000000101d107207 */ /* 0x000fe40005800000 */
[----:B------:R-:W-:Y:S02]  /*abb0*/  ISETP.GT.U32.AND P6, PT, R34, 0x1fffff, PT ;  /* 0x001fffff2200780c */ /* 0x000fe40003fc4070 */
[----:B------:R-:W-:Y:S02]  /*abc0*/  ISETP.GT.U32.AND P0, PT, R20, 0x1fffff, PT ;  /* 0x001fffff1400780c */ /* 0x000fe40003f04070 */
[----:B------:R-:W-:-:S02]  /*abd0*/  P2R R19, PR, RZ, 0x2 ;  /* 0x00000002ff137803 */ /* 0x000fc40000000000 */
[----:B------:R-:W-:Y:S02]  /*abe0*/  LOP3.LUT R21, R16, R5, RZ, 0x3c, !PT ;  /* 0x0000000510157212 */ /* 0x000fe400078e3cff */
[C---:B------:R-:W-:Y:S02]  /*abf0*/  ISETP.GE.AND P1, PT, R30.reuse, RZ, PT ;  /* 0x000000ff1e00720c */ /* 0x040fe40003f26270 */
[----:B------:R-:W-:Y:S02]  /*ac00*/  LOP3.LUT R37, R30, 0x7fe00000, RZ, 0xc, !PT ;  /* 0x7fe000001e257812 */ /* 0x000fe400078e0cff */
[C---:B-----5:R-:W-:Y:S02]  /*ac10*/  ISETP.GE.AND P2, PT, R31.reuse, RZ, PT ;  /* 0x000000ff1f00720c */ /* 0x060fe40003f46270 */
[----:B------:R-:W-:Y:S02]  /*ac20*/  LOP3.LUT R20, R31, 0x7fe00000, RZ, 0xc, !PT ;  /* 0x7fe000001f147812 */ /* 0x000fe400078e0cff */
[----:B------:R-:W-:-:S02]  /*ac30*/  ISETP.GE.AND P3, PT, R32, RZ, PT ;  /* 0x000000ff2000720c */ /* 0x000fc40003f66270 */
[----:B------:R-:W-:Y:S02]  /*ac40*/  LOP3.LUT R17, R32, 0x7fe00000, RZ, 0xc, !PT ;  /* 0x7fe0000020117812 */ /* 0x000fe400078e0cff */
[C---:B------:R-:W-:Y:S02]  /*ac50*/  ISETP.GE.AND P4, PT, R33.reuse, RZ, PT ;  /* 0x000000ff2100720c */ /* 0x040fe40003f86270 */
[----:B------:R-:W-:Y:S02]  /*ac60*/  LOP3.LUT R16, R33, 0x7fe00000, RZ, 0xc, !PT ;  /* 0x7fe0000021107812 */ /* 0x000fe400078e0cff */
[----:B------:R-:W-:Y:S02]  /*ac70*/  SEL R18, R30, R37, !P1 ;  /* 0x000000251e127207 */ /* 0x000fe40004800000 */
[----:B------:R-:W-:Y:S02]  /*ac80*/  SEL R20, R31, R20, !P2 ;  /* 0x000000141f147207 */ /* 0x000fe40005000000 */
[----:B------:R-:W-:-:S02]  /*ac90*/  SEL R34, R32, R17, !P3 ;  /* 0x0000001120227207 */ /* 0x000fc40005800000 */
[----:B------:R-:W-:Y:S02]  /*aca0*/  SEL R16, R33, R16, !P4 ;  /* 0x0000001021107207 */ /* 0x000fe40006000000 */
        /* <DEDUP_REMOVED lines=18> */
.L_x_1459:
[----:B------:R-:W-:Y:S05]  /*add0*/  BSYNC.RECONVERGENT B2 ;  /* 0x0000000000027941 */ /* 0x000fea0003800200 */
.L_x_1458:
        /* <DEDUP_REMOVED lines=11> */
.L_x_1461:
[----:B------:R-:W-:Y:S05]  /*ae90*/  BSYNC.RECONVERGENT B2 ;  /* 0x0000000000027941 */ /* 0x000fea0003800200 */
.L_x_1460:
        /* <DEDUP_REMOVED lines=10> */
.L_x_1463:
[----:B------:R-:W-:Y:S05]  /*af40*/  BSYNC.RECONVERGENT B2 ;  /* 0x0000000000027941 */ /* 0x000fea0003800200 */
.L_x_1462:
[----:B------:R-:W-:Y:S04]  /*af50*/  BSSY.RECONVERGENT B2, `(.L_x_1464) ;  /* 0x000000a000027945 */ /* 0x000fe80003800200 */
[----:B------:R-:W-:Y:S05]  /*af60*/  @P1 BRA `(.L_x_1465) ;  /* 0x0000000000201947 */ /* 0x000fea0003800000 */
[----:B------:R-:W-:Y:S02]  /*af70*/  LOP3.LUT R16, RZ, R29, RZ, 0x33, !PT ;  /* 0x0000001dff107212 */ /* 0x000fe400078e33ff */
[----:B------:R-:W-:Y:S02]  /*af80*/  SHF.R.U32.HI R29, RZ, 0xa, R29 ;  /* 0x0000000aff1d7819 */ /* 0x000fe4000001161d */
[----:B------:R-:W-:-:S04]  /*af90*/  SHF.R.S32.HI R16, RZ, 0x1f, R16 ;  /* 0x0000001fff107819 */ /* 0x000fc80000011410 */
[----:B------:R-:W-:-:S05]  /*afa0*/  LOP3.LUT R16, R29, R16, RZ, 0x3c, !PT ;  /* 0x000000101d107212 */ /* 0x000fca00078e3cff */
[----:B------:R-:W-:-:S05]  /*afb0*/  IMAD.SHL.U32 R16, R16, 0x4, RZ ;  /* 0x0000000410107824 */ /* 0x000fca00078e00ff */
[----:B012---:R-:W-:-:S05]  /*afc0*/  LOP3.LUT R17, R16, 0x1ffc, RZ, 0xc0, !PT ;  /* 0x00001ffc10117812 */ /* 0x007fca00078ec0ff */
[----:B------:R-:W-:-:S05]  /*afd0*/  IMAD.IADD R17, R17, 0x1, R0 ;  /* 0x0000000111117824 */ /* 0x000fca00078e0200 */
[----:B------:R3:W-:Y:S02]  /*afe0*/  ATOMS.POPC.INC.32 RZ, [R17+URZ+0x8a0] ;  /* 0x0008a00011ff7f8c */ /* 0x0007e4000d8000ff */
.L_x_1465:
[----:B------:R-:W-:Y:S05]  /*aff0*/  BSYNC.RECONVERGENT B2 ;  /* 0x0000000000027941 */ /* 0x000fea0003800200 */
.L_x_1464:
[----:B------:R-:W-:Y:S04]  /*b000*/  BSSY.RECONVERGENT B2, `(.L_x_1466) ;  /* 0x000000a000027945 */ /* 0x000fe80003800200 */
[----:B------:R-:W-:Y:S05]  /*b010*/  @P2 BRA `(.L_x_1467) ;  /* 0x0000000000202947 */ /* 0x000fea0003800000 */
[----:B0123--:R-:W-:Y:S02]  /*b020*/  LOP3.LUT R17, RZ, R30, RZ, 0x33, !PT ;  /* 0x0000001eff117212 */ /* 0x00ffe400078e33ff */
[----:B------:R-:W-:Y:S02]  /*b030*/  SHF.R.U32.HI R30, RZ, 0xa, R30 ;  /* 0x0000000aff1e7819 */ /* 0x000fe4000001161e */
[----:B------:R-:W-:-:S04]  /*b040*/  SHF.R.S32.HI R17, RZ, 0x1f, R17 ;  /* 0x0000001fff117819 */ /* 0x000fc80000011411 */
[----:B------:R-:W-:-:S05]  /*b050*/  LOP3.LUT R17, R30, R17, RZ, 0x3c, !PT ;  /* 0x000000111e117212 */ /* 0x000fca00078e3cff */
[----:B------:R-:W-:-:S05]  /*b060*/  IMAD.SHL.U32 R17, R17, 0x4, RZ ;  /* 0x0000000411117824 */ /* 0x000fca00078e00ff */
[----:B------:R-:W-:-:S05]  /*b070*/  LOP3.LUT R17, R17, 0x1ffc, RZ, 0xc0, !PT ;  /* 0x00001ffc11117812 */ /* 0x000fca00078ec0ff */
[----:B------:R-:W-:-:S05]  /*b080*/  IMAD.IADD R17, R17, 0x1, R0 ;  /* 0x0000000111117824 */ /* 0x000fca00078e0200 */
[----:B------:R4:W-:Y:S02]  /*b090*/  ATOMS.POPC.INC.32 RZ, [R17+URZ+0x8a0] ;  /* 0x0008a00011ff7f8c */ /* 0x0009e4000d8000ff */
.L_x_1467:
[----:B------:R-:W-:Y:S05]  /*b0a0*/  BSYNC.RECONVERGENT B2 ;  /* 0x0000000000027941 */ /* 0x000fea0003800200 */
.L_x_1466:
[----:B------:R-:W-:Y:S04]  /*b0b0*/  BSSY.RECONVERGENT B2, `(.L_x_1468) ;  /* 0x000000a000027945 */ /* 0x000fe80003800200 */
[----:B------:R-:W-:Y:S05]  /*b0c0*/  @P3 BRA `(.L_x_1469) ;  /* 0x0000000000203947 */ /* 0x000fea0003800000 */
[----:B------:R-:W-:Y:S02]  /*b0d0*/  LOP3.LUT R16, RZ, R31, RZ, 0x33, !PT ;  /* 0x0000001fff107212 */ /* 0x000fe400078e33ff */
[----:B------:R-:W-:Y:S02]  /*b0e0*/  SHF.R.U32.HI R31, RZ, 0xa, R31 ;  /* 0x0000000aff1f7819 */ /* 0x000fe4000001161f */
[----:B------:R-:W-:-:S04]  /*b0f0*/  SHF.R.S32.HI R16, RZ, 0x1f, R16 ;  /* 0x0000001fff107819 */ /* 0x000fc80000011410 */
[----:B------:R-:W-:-:S05]  /*b100*/  LOP3.LUT R16, R31, R16, RZ, 0x3c, !PT ;  /* 0x000000101f107212 */ /* 0x000fca00078e3cff */
[----:B------:R-:W-:-:S05]  /*b110*/  IMAD.SHL.U32 R16, R16, 0x4, RZ ;  /* 0x0000000410107824 */ /* 0x000fca00078e00ff */
[----:B01234-:R-:W-:-:S05]  /*b120*/  LOP3.LUT R17, R16, 0x1ffc, RZ, 0xc0, !PT ;  /* 0x00001ffc10117812 */ /* 0x01ffca00078ec0ff */
[----:B------:R-:W-:-:S05]  /*b130*/  IMAD.IADD R17, R17, 0x1, R0 ;  /* 0x0000000111117824 */ /* 0x000fca00078e0200 */
[----:B------:R0:W-:Y:S02]  /*b140*/  ATOMS.POPC.INC.32 RZ, [R17+URZ+0x8a0] ;  /* 0x0008a00011ff7f8c */ /* 0x0001e4000d8000ff */
.L_x_1469:
[----:B------:R-:W-:Y:S05]  /*b150*/  BSYNC.RECONVERGENT B2 ;  /* 0x0000000000027941 */ /* 0x000fea0003800200 */
.L_x_1468:
[----:B------:R-:W-:Y:S04]  /*b160*/  BSSY.RECONVERGENT B2, `(.L_x_1470) ;  /* 0x000000a000027945 */ /* 0x000fe80003800200 */
[----:B------:R-:W-:Y:S05]  /*b170*/  @P4 BRA `(.L_x_1471) ;  /* 0x0000000000204947 */ /* 0x000fea0003800000 */
[----:B01234-:R-:W-:Y:S02]  /*b180*/  LOP3.LUT R17, RZ, R32, RZ, 0x33, !PT ;  /* 0x00000020ff117212 */ /* 0x01ffe400078e33ff */
[----:B------:R-:W-:Y:S02]  /*b190*/  SHF.R.U32.HI R32, RZ, 0xa, R32 ;  /* 0x0000000aff207819 */ /* 0x000fe40000011620 */
[----:B------:R-:W-:-:S04]  /*b1a0*/  SHF.R.S32.HI R17, RZ, 0x1f, R17 ;  /* 0x0000001fff117819 */ /* 0x000fc80000011411 */
[----:B------:R-:W-:-:S05]  /*b1b0*/  LOP3.LUT R17, R32, R17, RZ, 0x3c, !PT ;  /* 0x0000001120117212 */ /* 0x000fca00078e3cff */
[----:B------:R-:W-:-:S05]  /*b1c0*/  IMAD.SHL.U32 R17, R17, 0x4, RZ ;  /* 0x0000000411117824 */ /* 0x000fca00078e00ff */
[----:B------:R-:W-:-:S05]  /*b1d0*/  LOP3.LUT R17, R17, 0x1ffc, RZ, 0xc0, !PT ;  /* 0x00001ffc11117812 */ /* 0x000fca00078ec0ff */
[----:B------:R-:W-:-:S05]  /*b1e0*/  IMAD.IADD R17, R17, 0x1, R0 ;  /* 0x0000000111117824 */ /* 0x000fca00078e0200 */
[----:B------:R0:W-:Y:S02]  /*b1f0*/  ATOMS.POPC.INC.32 RZ, [R17+URZ+0x8a0] ;  /* 0x0008a00011ff7f8c */ /* 0x0001e4000d8000ff */
.L_x_1471:
[----:B------:R-:W-:Y:S05]  /*b200*/  BSYNC.RECONVERGENT B2 ;  /* 0x0000000000027941 */ /* 0x000fea0003800200 */
.L_x_1470:
        /* <DEDUP_REMOVED lines=10> */
.L_x_1473:
[----:B------:R-:W-:Y:S05]  /*b2b0*/  BSYNC.RECONVERGENT B2 ;  /* 0x0000000000027941 */ /* 0x000fea0003800200 */
.L_x_1472:
[----:B------:R-:W-:Y:S02]  /*b2c0*/  VIADD R25, R25, 0x8 ;  /* 0x0000000819197836 */ /* 0x000fe40000000000 */
[----:B------:R-:W-:Y:S02]  /*b2d0*/  IMAD.U32 R18, RZ, RZ, UR5 ;  /* 0x00000005ff127e24 */ /* 0x000fe4000f8e00ff */
        /* <DEDUP_REMOVED lines=11> */
.L_x_1457:
[----:B0-----:R-:W-:Y:S05]  /*b390*/  BSYNC.RECONVERGENT B1 ;  /* 0x0000000000017941 */ /* 0x001fea0003800200 */
.L_x_1456:
[----:B------:R-:W-:-:S13]  /*b3a0*/  LOP3.LUT P0, R9, R8, 0x7, RZ, 0xc0, !PT ;  /* 0x0000000708097812 */ /* 0x000fda000780c0ff */
[----:B------:R-:W-:Y:S05]  /*b3b0*/  @!P0 BRA `(.L_x_1455) ;  /* 0x0000000800448947 */ /* 0x000fea0003800000 */
[----:B------:R-:W-:Y:S01]  /*b3c0*/  ISETP.GE.U32.AND P0, PT, R9, 0x4, PT ;  /* 0x000000040900780c */ /* 0x000fe20003f06070 */
[----:B------:R-:W-:-:S12]  /*b3d0*/  BSSY.RECONVERGENT B1, `(.L_x_1475) ;  /* 0x000004f000017945 */ /* 0x000fd80003800200 */
[----:B------:R-:W-:Y:S05]  /*b3e0*/  @!P0 BRA `(.L_x_1476) ;  /* 0x0000000400348947 */ /* 0x000fea0003800000 */
[----:B------:R-:W-:-:S04]  /*b3f0*/  IMAD R21, R7, R18, RZ ;  /* 0x0000001207157224 */ /* 0x000fc800078e02ff */
[C-C-:B-1234-:R-:W-:Y:S02]  /*b400*/  IMAD R17, R18.reuse, 0x200, R21.reuse ;  /* 0x0000020012117824 */ /* 0x15efe400078e0215 */
[----:B------:R-:W-:Y:S02]  /*b410*/  IMAD R13, R18, 0x400, R21 ;  /* 0x00000400120d7824 */ /* 0x000fe400078e0215 */
[----:B------:R-:W-:-:S04]  /*b420*/  IMAD.WIDE R20, R21, 0x4, R14 ;  /* 0x0000000415147825 */ /* 0x000fc800078e020e */
[----:B------:R-:W-:Y:S01]  /*b430*/  IMAD R11, R18, 0x200, R13 ;  /* 0x00000200120b7824 */ /* 0x000fe200078e020d */
[----:B------:R-:W2:Y:S01]  /*b440*/  LDG.E R19, desc[UR8][R20.64] ;  /* 0x0000000814137981 */ /* 0x000ea2000c1e1900 */
        /* <DEDUP_REMOVED lines=36> */
.L_x_1478:
[----:B------:R-:W-:Y:S05]  /*b690*/  BSYNC.RECONVERGENT B2 ;  /* 0x0000000000027941 */ /* 0x000fea0003800200 */
.L_x_1477:
        /* <DEDUP_REMOVED lines=10> */
.L_x_1480:
[----:B------:R-:W-:Y:S05]  /*b740*/  BSYNC.RECONVERGENT B2 ;  /* 0x0000000000027941 */ /* 0x000fea0003800200 */
.L_x_1479:
        /* <DEDUP_REMOVED lines=10> */
.L_x_1482:
[----:B------:R-:W-:Y:S05]  /*b7f0*/  BSYNC.RECONVERGENT B2 ;  /* 0x0000000000027941 */ /* 0x000fea0003800200 */
.L_x_1481:
        /* <DEDUP_REMOVED lines=10> */
.L_x_1484:
[----:B------:R-:W-:Y:S05]  /*b8a0*/  BSYNC.RECONVERGENT B2 ;  /* 0x0000000000027941 */ /* 0x000fea0003800200 */
.L_x_1483:
[----:B------:R-:W-:-:S07]  /*b8b0*/  VIADD R7, R7, 0x800 ;  /* 0x0000080007077836 */ /* 0x000fce0000000000 */
.L_x_1476:
[----:B------:R-:W-:Y:S05]  /*b8c0*/  BSYNC.RECONVERGENT B1 ;  /* 0x0000000000017941 */ /* 0x000fea0003800200 */
.L_x_1475:
[----:B------:R-:W-:-:S13]  /*b8d0*/  LOP3.LUT P0, R8, R8, 0x3, RZ, 0xc0, !PT ;  /* 0x0000000308087812 */ /* 0x000fda000780c0ff */
[----:B------:R-:W-:Y:S05]  /*b8e0*/  @!P0 BRA `(.L_x_1455) ;  /* 0x0000000000f88947 */ /* 0x000fea0003800000 */
[----:B------:R-:W-:Y:S01]  /*b8f0*/  ISETP.NE.AND P0, PT, R8, 0x1, PT ;  /* 0x000000010800780c */ /* 0x000fe20003f05270 */
[----:B------:R-:W-:-:S12]  /*b900*/  BSSY.RECONVERGENT B1, `(.L_x_1485) ;  /* 0x0000029000017945 */ /* 0x000fd80003800200 */
[----:B------:R-:W-:Y:S05]  /*b910*/  @!P0 BRA `(.L_x_1486) ;  /* 0x00000000009c8947 */ /* 0x000fea0003800000 */
[----:B-123--:R-:W-:-:S04]  /*b920*/  IMAD R9, R7, R18, RZ ;  /* 0x0000001207097224 */ /* 0x00efc800078e02ff */
        /* <DEDUP_REMOVED lines=25> */
.L_x_1488:
[----:B------:R-:W-:Y:S05]  /*bac0*/  BSYNC.RECONVERGENT B2 ;  /* 0x0000000000027941 */ /* 0x000fea0003800200 */
.L_x_1487:
        /* <DEDUP_REMOVED lines=10> */
.L_x_1490:
[----:B------:R-:W-:Y:S05]  /*bb70*/  BSYNC.RECONVERGENT B2 ;  /* 0x0000000000027941 */ /* 0x000fea0003800200 */
.L_x_1489:
[----:B------:R-:W-:-:S07]  /*bb80*/  VIADD R7, R7, 0x400 ;  /* 0x0000040007077836 */ /* 0x000fce0000000000 */
.L_x_1486:
[----:B------:R-:W-:Y:S05]  /*bb90*/  BSYNC.RECONVERGENT B1 ;  /* 0x0000000000017941 */ /* 0x000fea0003800200 */
.L_x_1485:
        /* <DEDUP_REMOVED lines=19> */
.L_x_1455:
[----:B0-----:R-:W-:Y:S05]  /*bcd0*/  BSYNC.RECONVERGENT B0 ;  /* 0x0000000000007941 */ /* 0x001fea0003800200 */
.L_x_1440:
[----:B------:R-:W0:Y:S08]  /*bce0*/  S2UR UR6, SR_CgaCtaId ;  /* 0x00000000000679c3 */ /* 0x000e300000008800 */
[----:B------:R-:W-:Y:S01]  /*bcf0*/  BAR.SYNC.DEFER_BLOCKING 0x0 ;  /* 0x0000000000007b1d */ /* 0x000fe20000010000 */
[----:B------:R-:W-:-:S05]  /*bd00*/  IMAD.MOV.U32 R31, RZ, RZ, RZ ;  /* 0x000000ffff1f7224 */ /* 0x000fca00078e00ff */
[----:B------:R-:W-:Y:S01]  /*bd10*/  UMOV UR5, 0x400 ;  /* 0x0000040000057882 */ /* 0x000fe20000000000 */
[----:B------:R-:W5:Y:S01]  /*bd20*/  S2R R6, SR_TID.X ;  /* 0x0000000000067919 */ /* 0x000f620000002100 */
[----:B0-----:R-:W-:-:S06]  /*bd30*/  ULEA UR5, UR6, UR5, 0x18 ;  /* 0x0000000506057291 */ /* 0x001fcc000f8ec0ff */
[----:B-1234-:R-:W-:-:S05]  /*bd40*/  IMAD.U32 R17, RZ, RZ, UR5 ;  /* 0x00000005ff117e24 */ /* 0x01efca000f8e00ff */
[----:B------:R0:W1:Y:S01]  /*bd50*/  LDS R32, [R17+0x486c] ;  /* 0x00486c0011207984 */ /* 0x0000620000000800 */
[C---:B-----5:R-:W-:Y:S01]  /*bd60*/  LEA.HI R30, R6.reuse, R6, RZ, 0x1c ;  /* 0x00000006061e7211 */ /* 0x060fe200078fe0ff */
[C---:B------:R-:W-:Y:S01]  /*bd70*/  IMAD R7, R6.reuse, 0x4, R17 ;  /* 0x0000000406077824 */ /* 0x040fe200078e0211 */
[----:B------:R-:W-:-:S03]  /*bd80*/  ISETP.GT.U32.AND P2, PT, R6, 0x1f, PT ;  /* 0x0000001f0600780c */ /* 0x000fc60003f44070 */
[----:B0-----:R-:W-:-:S10]  /*bd90*/  IMAD R30, R30, 0x4, R17 ;  /* 0x000000041e1e7824 */ /* 0x001fd400078e0211 */
.L_x_1495:
[----:B------:R-:W-:Y:S01]  /*bda0*/  IMAD R29, R31, 0x800, R7 ;  /* 0x000008001f1d7824 */ /* 0x000fe200078e0207 */
[----:B------:R-:W-:Y:S05]  /*bdb0*/  WARPSYNC.ALL ;  /* 0x0000000000007948 */ /* 0x000fea0003800000 */
[----:B0-----:R-:W0:Y:S01]  /*bdc0*/  LDS R9, [R29+0x8a0] ;  /* 0x0008a0001d097984 */ /* 0x001e220000000800 */
        /* <DEDUP_REMOVED lines=42> */
.L_x_1684:
        /* <DEDUP_REMOVED lines=39> */
.L_x_1491:
[----:B------:R-:W-:Y:S05]  /*c2e0*/  WARPSYNC.ALL ;  /* 0x0000000000007948 */ /* 0x000fea0003800000 */
[----:B------:R-:W-:Y:S01]  /*c2f0*/  BAR.SYNC.DEFER_BLOCKING 0x0 ;  /* 0x0000000000007b1d */ /* 0x000fe20000010000 */
[----:B------:R-:W-:-:S07]  /*c300*/  PLOP3.LUT P0, PT, PT, PT, PT, 0x8, 0x80 ;  /* 0x000000000080781c */ /* 0x000fce0003f0e170 */
[----:B------:R-:W2:Y:S01]  /*c310*/  S2UR UR6, SR_CgaCtaId ;  /* 0x00000000000679c3 */ /* 0x000ea20000008800 */
[----:B------:R-:W-:Y:S01]  /*c320*/  UMOV UR5, 0x400 ;  /* 0x0000040000057882 */ /* 0x000fe20000000000 */
[----:B------:R-:W-:Y:S06]  /*c330*/  BSSY.RECONVERGENT B0, `(.L_x_1493) ;  /* 0x0000015000007945 */ /* 0x000fec0003800200 */
[----:B---3--:R-:W3:Y:S01]  /*c340*/  LDC R12, c[0x0][0x3a0] ;  /* 0x0000e800ff0c7b82 */ /* 0x008ee20000000800 */
[----:B0-----:R-:W1:Y:S01]  /*c350*/  LDS R9, [R30+0x10] ;  /* 0x000010001e097984 */ /* 0x001e620000000800 */
[----:B--2---:R-:W-:-:S06]  /*c360*/  ULEA UR5, UR6, UR5, 0x18 ;  /* 0x0000000506057291 */ /* 0x004fcc000f8ec0ff */
[----:B------:R-:W-:-:S05]  /*c370*/  IMAD.U32 R17, RZ, RZ, UR5 ;  /* 0x00000005ff117e24 */ /* 0x000fca000f8e00ff */
[----:B------:R-:W0:Y:S01]  /*c380*/  LDS R11, [R17+0x890] ;  /* 0x00089000110b7984 */ /* 0x000e220000000800 */
[----:B-1----:R-:W-:-:S05]  /*c390*/  IMAD.IADD R9, R9, 0x1, R32 ;  /* 0x0000000109097824 */ /* 0x002fca00078e0220 */
[----:B---3--:R-:W-:Y:S01]  /*c3a0*/  ISETP.GE.AND P1, PT, R9, R12, PT ;  /* 0x0000000c0900720c */ /* 0x008fe20003f26270 */
[----:B------:R1:W-:Y:S01]  /*c3b0*/  STS [R29+0x8a0], R9 ;  /* 0x0008a0091d007388 */ /* 0x0003e20000000800 */
[----:B0-----:R-:W-:Y:S01]  /*c3c0*/  IMAD.IADD R32, R11, 0x1, R32 ;  /* 0x000000010b207824 */ /* 0x001fe200078e0220 */
[----:B------:R-:W-:Y:S10]  /*c3d0*/  BAR.SYNC.DEFER_BLOCKING 0x0 ;  /* 0x0000000000007b1d */ /* 0x000ff40000010000 */
[----:B-1----:R-:W-:Y:S05]  /*c3e0*/  @P1 BRA `(.L_x_1494) ;  /* 0x0000000000241947 */ /* 0x002fea0003800000 */
[----:B------:R-:W-:Y:S01]  /*c3f0*/  ISETP.NE.AND P1, PT, R6, 0x1ff, PT ;  /* 0x000001ff0600780c */ /* 0x000fe20003f25270 */
[----:B------:R-:W-:-:S12]  /*c400*/  IMAD.MOV.U32 R0, RZ, RZ, R32 ;  /* 0x000000ffff007224 */ /* 0x000fd800078e0020 */
[----:B------:R-:W0:Y:S02]  /*c410*/  @P1 LDS R0, [R29+0x8a4] ;  /* 0x0008a4001d001984 */ /* 0x000e240000000800 */
[----:B0-----:R-:W-:-:S13]  /*c420*/  ISETP.GE.AND P1, PT, R0, R12, PT ;  /* 0x0000000c0000720c */ /* 0x001fda0003f26270 */
[----:B------:R-:W-:Y:S01]  /*c430*/  @P1 IMAD.IADD R8, R0, 0x1, -R9 ;  /* 0x0000000100081824 */ /* 0x000fe200078e0a09 */
[----:B------:R-:W-:Y:S01]  /*c440*/  @P1 PLOP3.LUT P0, PT, PT, PT, PT, 0x80, 0x8 ;  /* 0x000000000008181c */ /* 0x000fe20003f0f070 */
[----:B------:R-:W-:-:S03]  /*c450*/  @P1 IMAD R0, R31, 0x200, R6 ;  /* 0x000002001f001824 */ /* 0x000fc600078e0206 */
[----:B------:R0:W-:Y:S04]  /*c460*/  @P1 STS [R17+0x4868], R8 ;  /* 0x0048680811001388 */ /* 0x0001e80000000800 */
[----:B------:R0:W-:Y:S05]  /*c470*/  @P1 STS [R17+0x4860], R0 ;  /* 0x0048600011001388 */ /* 0x0001ea0000000800 */
.L_x_1494:
[----:B------:R-:W-:Y:S05]  /*c480*/  BSYNC.RECONVERGENT B0 ;  /* 0x0000000000007941 */ /* 0x000fea0003800200 */
.L_x_1493:
[----:B------:R-:W-:Y:S06]  /*c490*/  BAR.RED.OR.DEFER_BLOCKING 0x0, P0 ;  /* 0x0000000000007b1d */ /* 0x000fec0000014800 */
[----:B------:R-:W1:Y:S01]  /*c4a0*/  B2R.RESULT RZ, P0 ;  /* 0x0000000000ff731c */ /* 0x000e620000004000 */
[C---:B------:R-:W-:Y:S01]  /*c4b0*/  ISETP.LT.U32.AND P1, PT, R31.reuse, 0x3, PT ;  /* 0x000000031f00780c */ /* 0x040fe20003f21070 */
[----:B------:R-:W-:-:S12]  /*c4c0*/  VIADD R31, R31, 0x1 ;  /* 0x000000011f1f7836 */ /* 0x000fd80000000000 */
[----:B-1----:R-:W-:Y:S05]  /*c4d0*/  @!P0 BRA P1, `(.L_x_1495) ;  /* 0xfffffff800308947 */ /* 0x002fea000083ffff */
[----:B------:R-:W1:Y:S01]  /*c4e0*/  LDCU.64 UR6, c[0x0][0x398] ;  /* 0x00007300ff0677ac */ /* 0x000e620008000a00 */
[----:B------:R-:W2:Y:S01]  /*c4f0*/  LDC.64 R18, c[0x0][0x380] ;  /* 0x0000e000ff127b82 */ /* 0x000ea20000000a00 */
[----:B0-----:R-:W-:Y:S01]  /*c500*/  LEA R0, R12, UR4, 0x2 ;  /* 0x000000040c007c11 */ /* 0x001fe2000f8e10ff */
[----:B-1----:R-:W-:Y:S02]  /*c510*/  USHF.R.S32.HI UR5, URZ, 0x1f, UR6 ;  /* 0x0000001fff057899 */ /* 0x002fe40008011406 */
[----:B------:R-:W-:-:S04]  /*c520*/  IMAD.WIDE.U32 R10, R35, UR6, RZ ;  /* 0x00000006230a7c25 */ /* 0x000fc8000f8e00ff */
[----:B------:R-:W-:Y:S02]  /*c530*/  IMAD.U32 R8, RZ, RZ, UR7 ;  /* 0x00000007ff087e24 */ /* 0x000fe4000f8e00ff */
[----:B------:R-:W-:Y:S01]  /*c540*/  IMAD R9, R35, UR5, RZ ;  /* 0x0000000523097c24 */ /* 0x000fe2000f8e02ff */
[----:B--2---:R-:W-:Y:S01]  /*c550*/  LEA R14, P0, R10, R18, 0x2 ;  /* 0x000000120a0e7211 */ /* 0x004fe200078010ff */
[----:B------:R-:W-:Y:S05]  /*c560*/  WARPSYNC.ALL ;  /* 0x0000000000007948 */ /* 0x000fea0003800000 */
[----:B------:R-:W-:Y:S02]  /*c570*/  IMAD.IADD R9, R11, 0x1, R9 ;  /* 0x000000010b097824 */ /* 0x000fe400078e0209 */
[----:B------:R-:W-:-:S03]  /*c580*/  IMAD.IADD R11, R3, 0x1, R10 ;  /* 0x00000001030b7824 */ /* 0x000fc600078e020a */
[----:B------:R-:W-:Y:S01]  /*c590*/  LEA.HI.X R15, R10, R19, R9, 0x2, P0 ;  /* 0x000000130a0f7211 */ /* 0x000fe200000f1409 */
[----:B------:R-:W-:Y:S01]  /*c5a0*/  IMAD.U32 R16, R11, 0x4, R18 ;  /* 0x000000040b107824 */ /* 0x000fe200078e0012 */
        /* <DEDUP_REMOVED lines=25> */
.L_x_1516:
[----:B------:R-:W-:-:S04]  /*c740*/  SHF.R.S64 R9, RZ, 0x1c, R25 ;  /* 0x0000001cff097819 */ /* 0x000fc80000001019 */
[----:B-1-3--:R-:W-:-:S04]  /*c750*/  IADD3 R8, P0, PT, R18, R9, RZ ;  /* 0x0000000912087210 */ /* 0x00afc80007f1e0ff */
[----:B------:R-:W-:-:S06]  /*c760*/  LEA.HI.X.SX32 R9, R25, R19, 0x4, P0 ;  /* 0x0000001319097211 */ /* 0x000fcc00000f26ff */
[----:B------:R-:W3:Y:S01]  /*c770*/  LDG.E.128 R8, desc[UR8][R8.64] ;  /* 0x0000000808087981 */ /* 0x000ee2000c1e1d00 */
[----:B------:R-:W-:Y:S01]  /*c780*/  BSSY.RECONVERGENT B2, `(.L_x_1500) ;  /* 0x000003a000027945 */ /* 0x000fe20003800200 */
[----:B------:R-:W-:Y:S01]  /*c790*/  IMAD R22, R22, 0x4, R21 ;  /* 0x0000000416167824 */ /* 0x000fe200078e0215 */
        /* <DEDUP_REMOVED lines=30> */
[----:B-1----:R-:W-:-:S05]  /*c980*/  IMAD.IADD R27, R27, 0x1, R32 ;  /* 0x000000011b1b7824 */ /* 0x002fca00078e0220 */
[C---:B------:R-:W-:Y:S01]  /*c990*/  LEA R29, R27.reuse, UR4, 0x2 ;  /* 0x000000041b1d7c11 */ /* 0x040fe2000f8e10ff */
[----:B------:R-:W-:-:S04]  /*c9a0*/  IMAD R27, R27, 0x4, R0 ;  /* 0x000000041b1b7824 */ /* 0x000fc800078e0200 */
[----:B------:R1:W-:Y:S04]  /*c9b0*/  STS [R29], R24 ;  /* 0x000000181d007388 */ /* 0x0003e80000000800 */
[----:B------:R1:W-:Y:S02]  /*c9c0*/  STS [R27], R8 ;  /* 0x000000081b007388 */ /* 0x0003e40000000800 */
.L_x_1503:
[----:B------:R-:W-:Y:S05]  /*c9d0*/  BSYNC.RECONVERGENT B3 ;  /* 0x0000000000037941 */ /* 0x000fea0003800200 */
.L_x_1502:
        /* <DEDUP_REMOVED lines=16> */
[----:B------:R-:W-:Y:S02]  /*cae0*/  IMAD R27, R24, 0x4, R17 ;  /* 0x00000004181b7824 */ /* 0x000fe400078e0211 */
[----:B------:R-:W-:-:S03]  /*caf0*/  IMAD.IADD R24, R3, 0x1, R22 ;  /* 0x0000000103187824 */ /* 0x000fc600078e0216 */
[----:B------:R3:W-:Y:S04]  /*cb00*/  STS [R27+0x2000], R8 ;  /* 0x002000081b007388 */ /* 0x0007e80000000800 */
[----:B------:R3:W-:Y:S02]  /*cb10*/  STS [R27], R24 ;  /* 0x000000181b007388 */ /* 0x0007e40000000800 */
.L_x_1501:
[----:B------:R-:W-:Y:S05]  /*cb20*/  BSYNC.RECONVERGENT B2 ;  /* 0x0000000000027941 */ /* 0x000fea0003800200 */
.L_x_1500:
[C---:B------:R-:W-:Y:S01]  /*cb30*/  ISETP.GE.AND P0, PT, R9.reuse, RZ, PT ;  /* 0x000000ff0900720c */ /* 0x040fe20003f06270 */
[----:B------:R-:W-:Y:S01]  /*cb40*/  BSSY.RECONVERGENT B2, `(.L_x_1504) ;  /* 0x0000038000027945 */ /* 0x000fe20003800200 */
[----:B-1-3--:R-:W-:-:S04]  /*cb50*/  LOP3.LUT R8, R9, 0x7fe00000, RZ, 0xc, !PT ;  /* 0x7fe0000009087812 */ /* 0x00afc800078e0cff */
        /* <DEDUP_REMOVED lines=33> */
.L_x_1507:
[----:B------:R-:W-:Y:S05]  /*cd70*/  BSYNC.RECONVERGENT B3 ;  /* 0x0000000000037941 */ /* 0x000fea0003800200 */
.L_x_1506:
        /* <DEDUP_REMOVED lines=15> */
[----:B-1----:R-:W-:Y:S01]  /*ce70*/  IMAD.IADD R8, R8, 0x1, R29 ;  /* 0x0000000108087824 */ /* 0x002fe200078e021d */
[----:B------:R-:W-:-:S03]  /*ce80*/  IADD3 R29, PT, PT, R22, 0x1, R3 ;  /* 0x00000001161d7810 */ /* 0x000fc60007ffe003 */
[----:B------:R-:W-:-:S05]  /*ce90*/  IMAD R8, R8, 0x4, R17 ;  /* 0x0000000408087824 */ /* 0x000fca00078e0211 */
[----:B------:R3:W-:Y:S04]  /*cea0*/  STS [R8+0x2000], R9 ;  /* 0x0020000908007388 */ /* 0x0007e80000000800 */
[----:B------:R3:W-:Y:S02]  /*ceb0*/  STS [R8], R29 ;  /* 0x0000001d08007388 */ /* 0x0007e40000000800 */
.L_x_1505:
[----:B------:R-:W-:Y:S05]  /*cec0*/  BSYNC.RECONVERGENT B2 ;  /* 0x0000000000027941 */ /* 0x000fea0003800200 */
.L_x_1504:
        /* <DEDUP_REMOVED lines=36> */
.L_x_1511:
[----:B------:R-:W-:Y:S05]  /*d110*/  BSYNC.RECONVERGENT B3 ;  /* 0x0000000000037941 */ /* 0x000fea0003800200 */
.L_x_1510:
        /* <DEDUP_REMOVED lines=16> */
[----:B------:R-:W-:Y:S01]  /*d220*/  IMAD R9, R8, 0x4, R17 ;  /* 0x0000000408097824 */ /* 0x000fe200078e0211 */
[----:B------:R-:W-:-:S04]  /*d230*/  IADD3 R8, PT, PT, R22, 0x2, R3 ;  /* 0x0000000216087810 */ /* 0x000fc80007ffe003 */
[----:B------:R3:W-:Y:S04]  /*d240*/  STS [R9+0x2000], R10 ;  /* 0x0020000a09007388 */ /* 0x0007e80000000800 */
[----:B------:R3:W-:Y:S02]  /*d250*/  STS [R9], R8 ;  /* 0x0000000809007388 */ /* 0x0007e40000000800 */
.L_x_1509:
[----:B------:R-:W-:Y:S05]  /*d260*/  BSYNC.RECONVERGENT B2 ;  /* 0x0000000000027941 */ /* 0x000fea0003800200 */
.L_x_1508:
        /* <DEDUP_REMOVED lines=37> */
.L_x_1515:
[----:B------:R-:W-:Y:S05]  /*d4c0*/  BSYNC.RECONVERGENT B3 ;  /* 0x0000000000037941 */ /* 0x000fea0003800200 */
.L_x_1514:
        /* <DEDUP_REMOVED lines=16> */
[----:B------:R-:W-:Y:S02]  /*d5d0*/  IMAD.IADD R27, R3, 0x1, R22 ;  /* 0x00000001031b7824 */ /* 0x000fe400078e0216 */
[----:B------:R-:W-:-:S05]  /*d5e0*/  IMAD R8, R8, 0x4, R17 ;  /* 0x0000000408087824 */ /* 0x000fca00078e0211 */
[----:B------:R3:W-:Y:S04]  /*d5f0*/  STS [R8+0x2000], R11 ;  /* 0x0020000b08007388 */ /* 0x0007e80000000800 */
[----:B------:R3:W-:Y:S02]  /*d600*/  STS [R8], R27 ;  /* 0x0000001b08007388 */ /* 0x0007e40000000800 */
.L_x_1513:
[----:B------:R-:W-:Y:S05]  /*d610*/  BSYNC.RECONVERGENT B2 ;  /* 0x0000000000027941 */ /* 0x000fea0003800200 */
.L_x_1512:
[----:B------:R-:W-:-:S04]  /*d620*/  VIADD R22, R25, 0x200 ;  /* 0x0000020019167836 */ /* 0x000fc80000000000 */
[----:B------:R-:W-:Y:S01]  /*d630*/  IMAD.MOV.U32 R25, RZ, RZ, R22 ;  /* 0x000000ffff197224 */ /* 0x000fe200078e0016 */
[----:B------:R-:W-:-:S13]  /*d640*/  ISETP.GT.AND P0, PT, R23, R22, PT ;  /* 0x000000161700720c */ /* 0x000fda0003f04270 */
[----:B------:R-:W-:Y:S05]  /*d650*/  @P0 BRA `(.L_x_1516) ;  /* 0xfffffff000380947 */ /* 0x000fea000383ffff */
.L_x_1499:
[----:B------:R-:W-:Y:S05]  /*d660*/  BSYNC.RECONVERGENT B0 ;  /* 0x0000000000007941 */ /* 0x000fea0003800200 */
.L_x_1498:
[----:B------:R-:W-:Y:S01]  /*d670*/  ISETP.GE.U32.AND P0, PT, R6, R21, PT ;  /* 0x000000150600720c */ /* 0x000fe20003f06070 */
[----:B------:R-:W-:-:S12]  /*d680*/  BSSY.RECONVERGENT B0, `(.L_x_1517) ;  /* 0x000003e000007945 */ /* 0x000fd80003800200 */
[----:B------:R-:W-:Y:S05]  /*d690*/  @P0 BRA `(.L_x_1518) ;  /* 0x0000000000f00947 */ /* 0x000fea0003800000 */
[----:B-1-3--:R-:W-:-:S06]  /*d6a0*/  IMAD.WIDE.U32 R8, R6, 0x4, R12 ;  /* 0x0000000406087825 */ /* 0x00afcc00078e000c */
[----:B------:R-:W3:Y:S02]  /*d6b0*/  LDG.E R8, desc[UR8][R8.64] ;  /* 0x0000000808087981 */ /* 0x000ee4000c1e1900 */
[C---:B---3--:R-:W-:Y:S02]  /*d6c0*/  ISETP.GE.AND P0, PT, R8.reuse, RZ, PT ;  /* 0x000000ff0800720c */ /* 0x048fe40003f06270 */
[----:B------:R-:W-:-:S04]  /*d6d0*/  LOP3.LUT R11, R8, 0x7fe00000, RZ, 0xc, !PT ;  /* 0x7fe00000080b7812 */ /* 0x000fc800078e0cff */
[----:B------:R-:W-:-:S04]  /*d6e0*/  SEL R10, R8, R11, !P0 ;  /* 0x0000000b080a7207 */ /* 0x000fc80004000000 */
[----:B------:R-:W-:-:S04]  /*d6f0*/  LOP3.LUT R10, R10, R5, RZ, 0x3c, !PT ;  /* 0x000000050a0a7212 */ /* 0x000fc800078e3cff */
[----:B------:R-:W-:-:S13]  /*d700*/  ISETP.GT.U32.AND P0, PT, R10, 0x1fffff, PT ;  /* 0x001fffff0a00780c */ /* 0x000fda0003f04070 */
[----:B------:R-:W-:Y:S05]  /*d710*/  @P0 BRA `(.L_x_1518) ;  /* 0x0000000000d00947 */ /* 0x000fea0003800000 */
[----:B------:R-:W1:Y:S01]  /*d720*/  S2R R10, SR_CgaCtaId ;  /* 0x00000000000a7919 */ /* 0x000e620000008800 */
[----:B------:R-:W-:Y:S01]  /*d730*/  LOP3.LUT R18, RZ, R8, RZ, 0x33, !PT ;  /* 0x00000008ff127212 */ /* 0x000fe200078e33ff */
[----:B------:R-:W-:Y:S01]  /*d740*/  BSSY.RECONVERGENT B2, `(.L_x_1519) ;  /* 0x000001c000027945 */ /* 0x000fe20003800200 */
[----:B------:R-:W-:Y:S02]  /*d750*/  SHF.R.U32.HI R9, RZ, 0xa, R8 ;  /* 0x0000000aff097819 */ /* 0x000fe40000011608 */
[----:B------:R-:W-:Y:S02]  /*d760*/  SHF.R.S32.HI R18, RZ, 0x1f, R18 ;  /* 0x0000001fff127819 */ /* 0x000fe40000011412 */
[----:B------:R-:W-:Y:S02]  /*d770*/  MOV R11, 0x400 ;  /* 0x00000400000b7802 */ /* 0x000fe40000000f00 */
[----:B------:R-:W-:-:S04]  /*d780*/  LOP3.LUT R25, R9, 0x7ff, R18, 0x48, !PT ;  /* 0x000007ff09197812 */ /* 0x000fc800078e4812 */
[----:B------:R-:W-:Y:S02]  /*d790*/  ISETP.GE.U32.AND P0, PT, R25, R20, PT ;  /* 0x000000141900720c */ /* 0x000fe40003f06070 */
[----:B-1----:R-:W-:-:S11]  /*d7a0*/  LEA R9, R10, R11, 0x18 ;  /* 0x0000000b0a097211 */ /* 0x002fd600078ec0ff */
[----:B------:R-:W-:Y:S05]  /*d7b0*/  @P0 BRA `(.L_x_1520) ;  /* 0x0000000000500947 */ /* 0x000fea0003800000 */
[----:B0-----:R-:W0:Y:S01]  /*d7c0*/  S2R R17, SR_LANEID ;  /* 0x0000000000117919 */ /* 0x001e220000000000 */
[----:B------:R-:W1:Y:S01]  /*d7d0*/  S2UR UR6, SR_CgaCtaId ;  /* 0x00000000000679c3 */ /* 0x000e620000008800 */
[----:B------:R-:W-:Y:S01]  /*d7e0*/  VOTEU.ANY UR7, UPT, PT ;  /* 0x0000000000077886 */ /* 0x000fe200038e0100 */
[----:B------:R-:W-:Y:S01]  /*d7f0*/  UMOV UR5, 0x400 ;  /* 0x0000040000057882 */ /* 0x000fe20000000000 */
[----:B------:R-:W0:Y:S01]  /*d800*/  FLO.U32 R22, UR7 ;  /* 0x0000000700167d00 */ /* 0x000e2200080e0000 */
[----:B------:R-:W-:Y:S01]  /*d810*/  UIADD3 UR5, UPT, UPT, UR5, 0x486c, URZ ;  /* 0x0000486c05057890 */ /* 0x000fe2000fffe0ff */
[----:B------:R-:W3:Y:S01]  /*d820*/  S2R R24, SR_LTMASK ;  /* 0x0000000000187919 */ /* 0x000ee20000003900 */
[----:B------:R-:W-:Y:S01]  /*d830*/  IMAD.IADD R27, R3, 0x1, R6 ;  /* 0x00000001031b7824 */ /* 0x000fe200078e0206 */
[----:B------:R-:W4:Y:S01]  /*d840*/  POPC R19, UR7 ;  /* 0x0000000700137d09 */ /* 0x000f220008000000 */
[----:B-1----:R-:W-:Y:S01]  /*d850*/  ULEA UR5, UR6, UR5, 0x18 ;  /* 0x0000000506057291 */ /* 0x002fe2000f8ec0ff */
[----:B0-----:R-:W-:-:S02]  /*d860*/  ISETP.EQ.U32.AND P0, PT, R22, R17, PT ;  /* 0x000000111600720c */ /* 0x001fc40003f02070 */
[----:B---3--:R-:W-:-:S06]  /*d870*/  LOP3.LUT R24, R24, UR7, RZ, 0xc0, !PT ;  /* 0x0000000718187c12 */ /* 0x008fcc000f8ec0ff */
[----:B------:R-:W0:Y:S05]  /*d880*/  POPC R24, R24 ;  /* 0x0000001800187309 */ /* 0x000e2a0000000000 */
[----:B----4-:R-:W1:Y:S04]  /*d890*/  @P0 ATOMS.ADD R19, [UR5], R19 ;  /* 0x00000013ff13098c */ /* 0x010e680008000005 */
[----:B-1----:R-:W0:Y:S02]  /*d8a0*/  SHFL.IDX PT, R17, R19, R22, 0x1f ;  /* 0x00001f1613117589 */ /* 0x002e2400000e0000 */
[----:B0-----:R-:W-:-:S05]  /*d8b0*/  IMAD.IADD R17, R17, 0x1, R24 ;  /* 0x0000000111117824 */ /* 0x001fca00078e0218 */
[C---:B------:R-:W-:Y:S01]  /*d8c0*/  LEA R18, R17.reuse, UR4, 0x2 ;  /* 0x0000000411127c11 */ /* 0x040fe2000f8e10ff */
[----:B------:R-:W-:-:S04]  /*d8d0*/  IMAD R17, R17, 0x4, R0 ;  /* 0x0000000411117824 */ /* 0x000fc800078e0200 */
[----:B------:R1:W-:Y:S04]  /*d8e0*/  STS [R18], R27 ;  /* 0x0000001b12007388 */ /* 0x0003e80000000800 */
[----:B------:R1:W-:Y:S02]  /*d8f0*/  STS [R17], R8 ;  /* 0x0000000811007388 */ /* 0x0003e40000000800 */
.L_x_1520:
[----:B------:R-:W-:Y:S05]  /*d900*/  BSYNC.RECONVERGENT B2 ;  /* 0x0000000000027941 */ /* 0x000fea0003800200 */
.L_x_1519:
[----:B01----:R-:W0:Y:S02]  /*d910*/  LDS R17, [R9+0x4868] ;  /* 0x0048680009117984 */ /* 0x003e240000000800 */
        /* <DEDUP_REMOVED lines=9> */
[----:B------:R-:W3:Y:S01]  /*d9b0*/  POPC R17, UR5 ;  /* 0x0000000500117d09 */ /* 0x000ee20008000000 */
[----:B0-----:R-:W-:-:S02]  /*d9c0*/  ISETP.EQ.U32.AND P0, PT, R18, R19, PT ;  /* 0x000000131200720c */ /* 0x001fc40003f02070 */
[----:B-1----:R-:W-:-:S11]  /*d9d0*/  LOP3.LUT R11, R11, UR5, RZ, 0xc0, !PT ;  /* 0x000000050b0b7c12 */ /* 0x002fd6000f8ec0ff */
[----:B---3--:R-:W0:Y:S01]  /*d9e0*/  @P0 ATOMS.ADD R17, [R22], R17 ;  /* 0x000000111611038c */ /* 0x008e220000000000 */
[----:B------:R-:W1:Y:S03]  /*d9f0*/  POPC R11, R11 ;  /* 0x0000000b000b7309 */ /* 0x000e660000000000 */
[----:B0-----:R-:W1:Y:S02]  /*da00*/  SHFL.IDX PT, R10, R17, R18, 0x1f ;  /* 0x00001f12110a7589 */ /* 0x001e6400000e0000 */
[----:B-1----:R-:W-:-:S04]  /*da10*/  IMAD.IADD R10, R10, 0x1, R11 ;  /* 0x000000010a0a7824 */ /* 0x002fc800078e020b */
[----:B------:R-:W-:Y:S02]  /*da20*/  IMAD R9, R10, 0x4, R9 ;  /* 0x000000040a097824 */ /* 0x000fe400078e0209 */
[----:B------:R-:W-:-:S03]  /*da30*/  IMAD.IADD R10, R3, 0x1, R6 ;  /* 0x00000001030a7824 */ /* 0x000fc600078e0206 */
[----:B------:R4:W-:Y:S04]  /*da40*/  STS [R9+0x2000], R8 ;  /* 0x0020000809007388 */ /* 0x0009e80000000800 */
[----:B------:R4:W-:Y:S02]  /*da50*/  STS [R9], R10 ;  /* 0x0000000a09007388 */ /* 0x0009e40000000800 */
.L_x_1518:
[----:B------:R-:W-:Y:S05]  /*da60*/  BSYNC.RECONVERGENT B0 ;  /* 0x0000000000007941 */ /* 0x000fea0003800200 */
.L_x_1517:
[----:B-1-34-:R-:W-:-:S04]  /*da70*/  IMAD.IADD R8, R21, 0x1, R6 ;  /* 0x0000000115087824 */ /* 0x01afc800078e0206 */
        /* <DEDUP_REMOVED lines=41> */
.L_x_1523:
[----:B------:R-:W-:Y:S05]  /*dd10*/  BSYNC.RECONVERGENT B0 ;  /* 0x0000000000007941 */ /* 0x000fea0003800200 */
.L_x_1522:
[----:B------:R-:W3:Y:S02]  /*dd20*/  LDS R0, [R9+0x4868] ;  /* 0x0048680009007984 */ /* 0x000ee40000000800 */
[----:B---3--:R-:W-:-:S04]  /*dd30*/  ISETP.GT.AND P0, PT, R0, 0x800, PT ;  /* 0x000008000000780c */ /* 0x008fc80003f04270 */
[----:B------:R-:W-:-:S13]  /*dd40*/  ISETP.NE.OR P0, PT, R25, R20, P0 ;  /* 0x000000141900720c */ /* 0x000fda0000705670 */
[----:B------:R-:W-:Y:S05]  /*dd50*/  @P0 BRA `(.L_x_1521) ;  /* 0x0000001400a40947 */ /* 0x000fea0003800000 */
[----:B-1----:R-:W1:Y:S01]  /*dd60*/  S2R R19, SR_LANEID ;  /* 0x0000000000137919 */ /* 0x002e620000000000 */
[----:B------:R-:W-:Y:S01]  /*dd70*/  VOTEU.ANY UR5, UPT, PT ;  /* 0x0000000000057886 */ /* 0x000fe200038e0100 */
[----:B------:R-:W-:Y:S01]  /*dd80*/  VIADD R11, R11, 0x4864 ;  /* 0x000048640b0b7836 */ /* 0x000fe20000000000 */
[----:B------:R-:W1:Y:S04]  /*dd90*/  FLO.U32 R18, UR5 ;  /* 0x0000000500127d00 */ /* 0x000e6800080e0000 */
[----:B------:R-:W-:Y:S02]  /*dda0*/  LEA R22, R10, R11, 0x18 ;  /* 0x0000000b0a167211 */ /* 0x000fe400078ec0ff */
[----:B------:R-:W3:Y:S01]  /*ddb0*/  S2R R10, SR_LTMASK ;  /* 0x00000000000a7919 */ /* 0x000ee20000003900 */
[----:B0-----:R-:W0:Y:S01]  /*ddc0*/  POPC R17, UR5 ;  /* 0x0000000500117d09 */ /* 0x001e220008000000 */
[----:B-1----:R-:W-:-:S02]  /*ddd0*/  ISETP.EQ.U32.AND P0, PT, R18, R19, PT ;  /* 0x000000131200720c */ /* 0x002fc40003f02070 */
[----:B---3--:R-:W-:-:S11]  /*dde0*/  LOP3.LUT R10, R10, UR5, RZ, 0xc0, !PT ;  /* 0x000000050a0a7c12 */ /* 0x008fd6000f8ec0ff */
[----:B0-----:R-:W0:Y:S01]  /*ddf0*/  @P0 ATOMS.ADD R17, [R22], R17 ;  /* 0x000000111611038c */ /* 0x001e220000000000 */
[----:B------:R-:W1:Y:S03]  /*de00*/  POPC R11, R10 ;  /* 0x0000000a000b7309 */ /* 0x000e660000000000 */
[----:B0-----:R-:W1:Y:S02]  /*de10*/  SHFL.IDX PT, R0, R17, R18, 0x1f ;  /* 0x00001f1211007589 */ /* 0x001e6400000e0000 */
[----:B-1----:R-:W-:-:S04]  /*de20*/  IMAD.IADD R0, R0, 0x1, R11 ;  /* 0x0000000100007824 */ /* 0x002fc800078e020b */
[----:B------:R-:W-:Y:S02]  /*de30*/  IMAD R9, R0, 0x4, R9 ;  /* 0x0000000400097824 */ /* 0x000fe400078e0209 */
[----:B------:R-:W-:-:S03]  /*de40*/  IMAD.IADD R0, R3, 0x1, R23 ;  /* 0x0000000103007824 */ /* 0x000fc600078e0217 */
[----:B------:R4:W-:Y:S04]  /*de50*/  STS [R9+0x2000], R8 ;  /* 0x0020000809007388 */ /* 0x0009e80000000800 */
[----:B------:R4:W-:Y:S01]  /*de60*/  STS [R9], R0 ;  /* 0x0000000009007388 */ /* 0x0009e20000000800 */
[----:B------:R-:W-:Y:S05]  /*de70*/  BRA `(.L_x_1521) ;  /* 0x00000014005c7947 */ /* 0x000fea0003800000 */
.L_x_1497:
        /* <DEDUP_REMOVED lines=20> */
.L_x_1530:
[----:B------:R-:W-:-:S06]  /*dfc0*/  IMAD.WIDE R8, R11, 0x4, R14 ;  /* 0x000000040b087825 */ /* 0x000fcc00078e020e */
[----:B------:R-:W2:Y:S01]  /*dfd0*/  LDG.E R8, desc[UR8][R8.64] ;  /* 0x0000000808087981 */ /* 0x000ea2000c1e1900 */
[----:B------:R-:W-:Y:S01]  /*dfe0*/  VIADD R21, R21, 0x1 ;  /* 0x0000000115157836 */ /* 0x000fe20000000000 */
[----:B------:R-:W-:Y:S04]  /*dff0*/  BSSY.RECONVERGENT B2, `(.L_x_1526) ;  /* 0x0000038000027945 */ /* 0x000fe80003800200 */
[----:B------:R-:W-:Y:S02]  /*e000*/  ISETP.NE.AND P2, PT, R21, RZ, PT ;  /* 0x000000ff1500720c */ /* 0x000fe40003f45270 */
        /* <DEDUP_REMOVED lines=34> */
.L_x_1529:
[----:B0-----:R-:W-:Y:S05]  /*e230*/  BSYNC.RECONVERGENT B3 ;  /* 0x0000000000037941 */ /* 0x001fea0003800200 */
.L_x_1528:
[----:B------:R-:W-:Y:S05]  /*e240*/  @P0 BRA `(.L_x_1527) ;  /* 0x0000000000480947 */ /* 0x000fea0003800000 */
[----:B------:R-:W0:Y:S01]  /*e250*/  S2R R25, SR_LANEID ;  /* 0x0000000000197919 */ /* 0x000e220000000000 */
[----:B------:R-:W2:Y:S01]  /*e260*/  S2UR UR6, SR_CgaCtaId ;  /* 0x00000000000679c3 */ /* 0x000ea20000008800 */
[----:B------:R-:W-:Y:S01]  /*e270*/  VOTEU.ANY UR7, UPT, PT ;  /* 0x0000000000077886 */ /* 0x000fe200038e0100 */
[----:B------:R-:W-:Y:S01]  /*e280*/  UMOV UR5, 0x400 ;  /* 0x0000040000057882 */ /* 0x000fe20000000000 */
[----:B------:R-:W0:Y:S01]  /*e290*/  FLO.U32 R24, UR7 ;  /* 0x0000000700187d00 */ /* 0x000e2200080e0000 */
[----:B------:R-:W-:Y:S01]  /*e2a0*/  UIADD3 UR5, UPT, UPT, UR5, 0x4864, URZ ;  /* 0x0000486405057890 */ /* 0x000fe2000fffe0ff */
[----:B-1----:R-:W1:Y:S03]  /*e2b0*/  POPC R9, UR7 ;  /* 0x0000000700097d09 */ /* 0x002e660008000000 */
[----:B--2---:R-:W-:Y:S01]  /*e2c0*/  ULEA UR5, UR6, UR5, 0x18 ;  /* 0x0000000506057291 */ /* 0x004fe2000f8ec0ff */
[----:B0-----:R-:W-:-:S02]  /*e2d0*/  ISETP.EQ.U32.AND P0, PT, R24, R25, PT ;  /* 0x000000191800720c */ /* 0x001fc40003f02070 */
[----:B------:R-:W0:Y:S11]  /*e2e0*/  S2R R25, SR_LTMASK ;  /* 0x0000000000197919 */ /* 0x000e360000003900 */
[----:B-1----:R-:W1:Y:S01]  /*e2f0*/  @P0 ATOMS.ADD R9, [UR5], R9 ;  /* 0x00000009ff09098c */ /* 0x002e620008000005 */
[----:B0-----:R-:W-:-:S03]  /*e300*/  LOP3.LUT R25, R25, UR7, RZ, 0xc0, !PT ;  /* 0x0000000719197c12 */ /* 0x001fc6000f8ec0ff */
[----:B-1----:R-:W0:Y:S03]  /*e310*/  SHFL.IDX PT, R22, R9, R24, 0x1f ;  /* 0x00001f1809167589 */ /* 0x002e2600000e0000 */
[----:B------:R-:W0:Y:S02]  /*e320*/  POPC R25, R25 ;  /* 0x0000001900197309 */ /* 0x000e240000000000 */
[----:B0-----:R-:W-:-:S04]  /*e330*/  IMAD.IADD R22, R22, 0x1, R25 ;  /* 0x0000000116167824 */ /* 0x001fc800078e0219 */
[----:B------:R-:W-:-:S05]  /*e340*/  IMAD R22, R22, 0x4, R17 ;  /* 0x0000000416167824 */ /* 0x000fca00078e0211 */
[----:B------:R2:W-:Y:S04]  /*e350*/  STS [R22+0x2000], R8 ;  /* 0x0020000816007388 */ /* 0x0005e80000000800 */
[----:B------:R2:W-:Y:S02]  /*e360*/  STS [R22], R19 ;  /* 0x0000001316007388 */ /* 0x0005e40000000800 */
.L_x_1527:
[----:B0-----:R-:W-:Y:S05]  /*e370*/  BSYNC.RECONVERGENT B2 ;  /* 0x0000000000027941 */ /* 0x001fea0003800200 */
.L_x_1526:
[----:B-12---:R-:W-:Y:S02]  /*e380*/  IMAD.U32 R8, RZ, RZ, UR10 ;  /* 0x0000000aff087e24 */ /* 0x006fe4000f8e00ff */
[----:B------:R-:W-:Y:S02]  /*e390*/  VIADD R19, R19, 0x200 ;  /* 0x0000020013137836 */ /* 0x000fe40000000000 */
[----:B------:R-:W-:Y:S01]  /*e3a0*/  IMAD R11, R8, 0x200, R11 ;  /* 0x00000200080b7824 */ /* 0x000fe200078e020b */
[----:B------:R-:W-:Y:S06]  /*e3b0*/  @P2 BRA `(.L_x_1530) ;  /* 0xfffffffc00002947 */ /* 0x000fec000383ffff */
.L_x_1525:
[----:B0-----:R-:W-:Y:S05]  /*e3c0*/  BSYNC.RECONVERGENT B0 ;  /* 0x0000000000007941 */ /* 0x001fea0003800200 */
.L_x_1524:
[----:B------:R-:W-:-:S13]  /*e3d0*/  ISETP.GE.U32.AND P0, PT, R10, 0x600, PT ;  /* 0x000006000a00780c */ /* 0x000fda0003f06070 */
[----:B------:R-:W-:Y:S05]  /*e3e0*/  @!P0 BRA `(.L_x_1521) ;  /* 0x0000001000008947 */ /* 0x000fea0003800000 */
[C---:B------:R-:W-:Y:S02]  /*e3f0*/  VIADD R21, R23.reuse, 0x600 ;  /* 0x0000060017157836 */ /* 0x040fe40000000000 */
[C---:B------:R-:W-:Y:S02]  /*e400*/  VIADD R19, R23.reuse, 0x200 ;  /* 0x0000020017137836 */ /* 0x040fe40000000000 */
[----:B------:R-:W-:Y:S02]  /*e410*/  VIADD R11, R23, 0x400 ;  /* 0x00000400170b7836 */ /* 0x000fe40000000000 */
[----:B------:R-:W-:Y:S02]  /*e420*/  IMAD.IADD R10, R3, 0x1, R23 ;  /* 0x00000001030a7824 */ /* 0x000fe400078e0217 */
[-C--:B------:R-:W-:Y:S02]  /*e430*/  IMAD R23, R23, R8.reuse, RZ ;  /* 0x0000000817177224 */ /* 0x080fe400078e02ff */
[----:B------:R-:W-:-:S02]  /*e440*/  IMAD R21, R21, R8, RZ ;  /* 0x0000000815157224 */ /* 0x000fc400078e02ff */
[-C--:B------:R-:W-:Y:S02]  /*e450*/  IMAD R19, R19, R8.reuse, RZ ;  /* 0x0000000813137224 */ /* 0x080fe400078e02ff */
[----:B------:R-:W-:-:S07]  /*e460*/  IMAD R25, R11, R8, RZ ;  /* 0x000000080b197224 */ /* 0x000fce00078e02ff */
.L_x_1547:
[----:B------:R-:W-:-:S06]  /*e470*/  IMAD.WIDE R8, R23, 0x4, R14 ;  /* 0x0000000417087825 */ /* 0x000fcc00078e020e */
        /* <DEDUP_REMOVED lines=31> */
[----:B0-----:R-:W-:-:S05]  /*e670*/  IMAD.IADD R9, R9, 0x1, R26 ;  /* 0x0000000109097824 */ /* 0x001fca00078e021a */
[C---:B------:R-:W-:Y:S01]  /*e680*/  LEA R27, R9.reuse, UR4, 0x2 ;  /* 0x00000004091b7c11 */ /* 0x040fe2000f8e10ff */
[----:B------:R-:W-:-:S04]  /*e690*/  IMAD R9, R9, 0x4, R0 ;  /* 0x0000000409097824 */ /* 0x000fc800078e0200 */
[----:B------:R0:W-:Y:S04]  /*e6a0*/  STS [R27], R10 ;  /* 0x0000000a1b007388 */ /* 0x0001e80000000800 */
[----:B------:R0:W-:Y:S02]  /*e6b0*/  STS [R9], R8 ;  /* 0x0000000809007388 */ /* 0x0001e40000000800 */
.L_x_1534:
[----:B------:R-:W-:Y:S05]  /*e6c0*/  BSYNC.RECONVERGENT B2 ;  /* 0x0000000000027941 */ /* 0x000fea0003800200 */
.L_x_1533:
        /* <DEDUP_REMOVED lines=19> */
.L_x_1532:
[----:B------:R-:W-:Y:S05]  /*e800*/  BSYNC.RECONVERGENT B0 ;  /* 0x0000000000007941 */ /* 0x000fea0003800200 */
.L_x_1531:
[----:B0-2---:R-:W-:-:S06]  /*e810*/  IMAD.WIDE R8, R19, 0x4, R14 ;  /* 0x0000000413087825 */ /* 0x005fcc00078e020e */
        /* <DEDUP_REMOVED lines=37> */
.L_x_1538:
[----:B------:R-:W-:Y:S05]  /*ea70*/  BSYNC.RECONVERGENT B2 ;  /* 0x0000000000027941 */ /* 0x000fea0003800200 */
.L_x_1537:
        /* <DEDUP_REMOVED lines=16> */
[----:B------:R-:W-:Y:S02]  /*eb80*/  IMAD R9, R22, 0x4, R17 ;  /* 0x0000000416097824 */ /* 0x000fe400078e0211 */
[----:B------:R-:W-:-:S03]  /*eb90*/  VIADD R22, R10, 0x200 ;  /* 0x000002000a167836 */ /* 0x000fc60000000000 */
[----:B------:R2:W-:Y:S04]  /*eba0*/  STS [R9+0x2000], R8 ;  /* 0x0020000809007388 */ /* 0x0005e80000000800 */
[----:B------:R2:W-:Y:S02]  /*ebb0*/  STS [R9], R22 ;  /* 0x0000001609007388 */ /* 0x0005e40000000800 */
.L_x_1536:
[----:B------:R-:W-:Y:S05]  /*ebc0*/  BSYNC.RECONVERGENT B0 ;  /* 0x0000000000007941 */ /* 0x000fea0003800200 */
.L_x_1535:
        /* <DEDUP_REMOVED lines=38> */
.L_x_1542:
[----:B------:R-:W-:Y:S05]  /*ee30*/  BSYNC.RECONVERGENT B2 ;  /* 0x0000000000027941 */ /* 0x000fea0003800200 */
.L_x_1541:
        /* <DEDUP_REMOVED lines=20> */
.L_x_1540:
[----:B------:R-:W-:Y:S05]  /*ef80*/  BSYNC.RECONVERGENT B0 ;  /* 0x0000000000007941 */ /* 0x000fea0003800200 */
.L_x_1539:
        /* <DEDUP_REMOVED lines=38> */
.L_x_1546:
[----:B------:R-:W-:Y:S05]  /*f1f0*/  BSYNC.RECONVERGENT B2 ;  /* 0x0000000000027941 */ /* 0x000fea0003800200 */
.L_x_1545:
        /* <DEDUP_REMOVED lines=20> */
.L_x_1544:
[----:B------:R-:W-:Y:S05]  /*f340*/  BSYNC.RECONVERGENT B0 ;  /* 0x0000000000007941 */ /* 0x000fea0003800200 */
.L_x_1543:
[----:B0-2---:R-:W0:Y:S01]  /*f350*/  LDC R8, c[0x0][0x39c] ;  /* 0x0000e700ff087b82 */ /* 0x005e220000000800 */
[C---:B------:R-:W-:Y:S02]  /*f360*/  VIADD R9, R11.reuse, 0x400 ;  /* 0x000004000b097836 */ /* 0x040fe40000000000 */
[----:B------:R-:W-:Y:S02]  /*f370*/  VIADD R11, R11, 0x800 ;  /* 0x000008000b0b7836 */ /* 0x000fe40000000000 */
[----:B------:R-:W-:Y:S01]  /*f380*/  VIADD R10, R10, 0x800 ;  /* 0x000008000a0a7836 */ /* 0x000fe20000000000 */
[----:B------:R-:W-:Y:S01]  /*f390*/  ISETP.GE.AND P0, PT, R9, R4, PT ;  /* 0x000000040900720c */ /* 0x000fe20003f06270 */
[C---:B0-----:R-:W-:Y:S02]  /*f3a0*/  IMAD R21, R8.reuse, 0x800, R21 ;  /* 0x0000080008157824 */ /* 0x041fe400078e0215 */
[C---:B------:R-:W-:Y:S02]  /*f3b0*/  IMAD R25, R8.reuse, 0x800, R25 ;  /* 0x0000080008197824 */ /* 0x040fe400078e0219 */
[----:B------:R-:W-:-:S02]  /*f3c0*/  IMAD R19, R8, 0x800, R19 ;  /* 0x0000080008137824 */ /* 0x000fc400078e0213 */
[----:B------:R-:W-:-:S06]  /*f3d0*/  IMAD R23, R8, 0x800, R23 ;  /* 0x0000080008177824 */ /* 0x000fcc00078e0217 */
[----:B------:R-:W-:Y:S05]  /*f3e0*/  @!P0 BRA `(.L_x_1547) ;  /* 0xfffffff000208947 */ /* 0x000fea000383ffff */
.L_x_1521:
[----:B0-----:R-:W-:Y:S05]  /*f3f0*/  BSYNC.RECONVERGENT B1 ;  /* 0x0000000000017941 */ /* 0x001fea0003800200 */
.L_x_1496:
[----:B------:R-:W0:Y:S08]  /*f400*/  S2UR UR6, SR_CgaCtaId ;  /* 0x00000000000679c3 */ /* 0x000e300000008800 */
[----:B------:R-:W-:Y:S06]  /*f410*/  BAR.SYNC.DEFER_BLOCKING 0x0 ;  /* 0x0000000000007b1d */ /* 0x000fec0000010000 */
[----:B------:R-:W-:-:S02]  /*f420*/  UMOV UR5, 0x400 ;  /* 0x0000040000057882 */ /* 0x000fc40000000000 */
[----:B0-----:R-:W-:-:S06]  /*f430*/  ULEA UR5, UR6, UR5, 0x18 ;  /* 0x0000000506057291 */ /* 0x001fcc000f8ec0ff */
[----:B----4-:R-:W-:-:S05]  /*f440*/  IMAD.U32 R0, RZ, RZ, UR5 ;  /* 0x00000005ff007e24 */ /* 0x010fca000f8e00ff */
[----:B-1----:R-:W0:Y:S02]  /*f450*/  LDS R8, [R0+0x4868] ;  /* 0x0048680000087984 */ /* 0x002e240000000800 */
[----:B0-----:R-:W-:-:S13]  /*f460*/  ISETP.GE.AND P0, PT, R8, 0x801, PT ;  /* 0x000008010800780c */ /* 0x001fda0003f06270 */
[----:B------:R-:W-:Y:S05]  /*f470*/  @!P0 BRA `(.L_x_1367) ;  /* 0x0000005000888947 */ /* 0x000fea0003800000 */
[----:B------:R-:W3:Y:S01]  /*f480*/  LDCU UR5, c[0x0][0x39c] ;  /* 0x00007380ff0577ac */ /* 0x000ee20008000800 */
[----:B------:R-:W-:Y:S01]  /*f490*/  ISETP.GT.U32.AND P0, PT, R6, 0x1ff, PT ;  /* 0x000001ff0600780c */ /* 0x000fe20003f04070 */
[----:B------:R-:W-:Y:S01]  /*f4a0*/  IMAD.SHL.U32 R20, R20, 0x400, RZ ;  /* 0x0000040014147824 */ /* 0x000fe200078e00ff */
[----:B------:R0:W-:Y:S01]  /*f4b0*/  STS [R7+0x8a0], RZ ;  /* 0x0008a0ff07007388 */ /* 0x0001e20000000800 */
[----:B------:R-:W-:Y:S03]  /*f4c0*/  BSSY.RECONVERGENT B0, `(.L_x_1548) ;  /* 0x00001c7000007945 */ /* 0x000fe60003800200 */
[----:B------:R0:W-:Y:S01]  /*f4d0*/  STS [R7+0x10a0], RZ ;  /* 0x0010a0ff07007388 */ /* 0x0001e20000000800 */
[----:B------:R-:W-:-:S03]  /*f4e0*/  LOP3.LUT R5, R5, 0x1ffc00, R20, 0xf8, !PT ;  /* 0x001ffc0005057812 */ /* 0x000fc600078ef814 */
[----:B------:R0:W-:Y:S04]  /*f4f0*/  STS [R7+0x18a0], RZ ;  /* 0x0018a0ff07007388 */ /* 0x0001e80000000800 */
[----:B------:R0:W-:Y:S01]  /*f500*/  @!P0 STS [R7+0x20a0], RZ ;  /* 0x0020a0ff07008388 */ /* 0x0001e20000000800 */
[----:B---3--:R-:W-:Y:S01]  /*f510*/  IMAD.U32 R18, RZ, RZ, UR5 ;  /* 0x00000005ff127e24 */ /* 0x008fe2000f8e00ff */
[----:B------:R-:W-:Y:S04]  /*f520*/  BAR.SYNC.DEFER_BLOCKING 0x0 ;  /* 0x0000000000007b1d */ /* 0x000fe80000010000 */
[----:B------:R-:W-:-:S13]  /*f530*/  ISETP.NE.AND P0, PT, R18, 0x1, PT ;  /* 0x000000011200780c */ /* 0x000fda0003f05270 */
        /* <DEDUP_REMOVED lines=18> */
.L_x_1560:
[----:B-1-34-:R-:W-:-:S04]  /*f660*/  SHF.R.S64 R9, RZ, 0x1c, R16 ;  /* 0x0000001cff097819 */ /* 0x01afc80000001010 */
[----:B------:R-:W-:-:S04]  /*f670*/  IADD3 R8, P0, PT, R14, R9, RZ ;  /* 0x000000090e087210 */ /* 0x000fc80007f1e0ff */
[----:B------:R-:W-:-:S06]  /*f680*/  LEA.HI.X.SX32 R9, R16, R15, 0x4, P0 ;  /* 0x0000000f10097211 */ /* 0x000fcc00000f26ff */
[----:B------:R-:W3:Y:S01]  /*f690*/  LDG.E.128 R8, desc[UR8][R8.64] ;  /* 0x0000000808087981 */ /* 0x000ee2000c1e1d00 */
[----:B------:R-:W-:Y:S01]  /*f6a0*/  BSSY.RECONVERGENT B2, `(.L_x_1552) ;  /* 0x000001d000027945 */ /* 0x000fe20003800200 */
[C---:B---3--:R-:W-:Y:S02]  /*f6b0*/  ISETP.GE.AND P0, PT, R8.reuse, RZ, PT ;  /* 0x000000ff0800720c */ /* 0x048fe40003f06270 */
        /* <DEDUP_REMOVED lines=27> */
.L_x_1553:
[----:B------:R-:W-:Y:S05]  /*f870*/  BSYNC.RECONVERGENT B2 ;  /* 0x0000000000027941 */ /* 0x000fea0003800200 */
.L_x_1552:
        /* <DEDUP_REMOVED lines=9> */
.L_x_1555:
[----:B------:R-:W-:Y:S05]  /*f910*/  BSYNC.RECONVERGENT B2 ;  /* 0x0000000000027941 */ /* 0x000fea0003800200 */
.L_x_1554:
        /* <DEDUP_REMOVED lines=9> */
.L_x_1557:
[----:B------:R-:W-:Y:S05]  /*f9b0*/  BSYNC.RECONVERGENT B2 ;  /* 0x0000000000027941 */ /* 0x000fea0003800200 */
.L_x_1556:
[----:B------:R-:W-:Y:S04]  /*f9c0*/  BSSY.RECONVERGENT B2, `(.L_x_1558) ;  /* 0x0000009000027945 */ /* 0x000fe80003800200 */
[----:B------:R-:W-:Y:S05]  /*f9d0*/  @P3 BRA `(.L_x_1559) ;  /* 0x00000000001c3947 */ /* 0x000fea0003800000 */
[----:B------:R-:W-:-:S04]  /*f9e0*/  LOP3.LUT R8, RZ, R11, RZ, 0x33, !PT ;  /* 0x0000000bff087212 */ /* 0x000fc800078e33ff */
[----:B------:R-:W-:-:S04]  /*f9f0*/  SHF.R.S32.HI R8, RZ, 0x1f, R8 ;  /* 0x0000001fff087819 */ /* 0x000fc80000011408 */
[----:B------:R-:W-:-:S05]  /*fa00*/  LOP3.LUT R8, R11, R8, RZ, 0x3c, !PT ;  /* 0x000000080b087212 */ /* 0x000fca00078e3cff */
[----:B------:R-:W-:-:S05]  /*fa10*/  IMAD.SHL.U32 R8, R8, 0x4, RZ ;  /* 0x0000000408087824 */ /* 0x000fca00078e00ff */
[----:B-1-3--:R-:W-:-:S05]  /*fa20*/  LOP3.LUT R9, R8, 0xffc, RZ, 0xc0, !PT ;  /* 0x00000ffc08097812 */ /* 0x00afca00078ec0ff */
[----:B------:R-:W-:-:S05]  /*fa30*/  IMAD.IADD R9, R9, 0x1, R0 ;  /* 0x0000000109097824 */ /* 0x000fca00078e0200 */
[----:B------:R4:W-:Y:S02]  /*fa40*/  ATOMS.POPC.INC.32 RZ, [R9+URZ+0x8a0] ;  /* 0x0008a00009ff7f8c */ /* 0x0009e4000d8000ff */
.L_x_1559:
[----:B------:R-:W-:Y:S05]  /*fa50*/  BSYNC.RECONVERGENT B2 ;  /* 0x0000000000027941 */ /* 0x000fea0003800200 */
.L_x_1558:
[----:B------:R-:W-:-:S05]  /*fa60*/  VIADD R16, R16, 0x200 ;  /* 0x0000020010107836 */ /* 0x000fca0000000000 */
[----:B------:R-:W-:-:S13]  /*fa70*/  ISETP.GT.AND P0, PT, R17, R16, PT ;  /* 0x000000101100720c */ /* 0x000fda0003f04270 */
[----:B------:R-:W-:Y:S05]  /*fa80*/  @P0 BRA `(.L_x_1560) ;  /* 0xfffffff800f40947 */ /* 0x000fea000383ffff */
.L_x_1551:
[----:B------:R-:W-:Y:S05]  /*fa90*/  BSYNC.RECONVERGENT B1 ;  /* 0x0000000000017941 */ /* 0x000fea0003800200 */
.L_x_1550:
[----:B------:R-:W-:Y:S01]  /*faa0*/  ISETP.GE.U32.AND P0, PT, R6, R7, PT ;  /* 0x000000070600720c */ /* 0x000fe20003f06070 */
[----:B------:R-:W-:Y:S01]  /*fab0*/  IMAD.IADD R8, R7, 0x1, R6 ;  /* 0x0000000107087824 */ /* 0x000fe200078e0206 */
[----:B------:R-:W-:Y:S03]  /*fac0*/  BSSY.RECONVERGENT B1, `(.L_x_1561) ;  /* 0x0000014000017945 */ /* 0x000fe60003800200 */
[----:B------:R-:W-:-:S05]  /*fad0*/  IMAD R17, R17, 0x4, R8 ;  /* 0x0000000411117824 */ /* 0x000fca00078e0208 */
[----:B------:R-:W-:-:S03]  /*fae0*/  ISETP.GE.AND P1, PT, R17, R2, PT ;  /* 0x000000021100720c */ /* 0x000fc60003f26270 */
[----:B------:R-:W-:Y:S10]  /*faf0*/  @P0 BRA `(.L_x_1562) ;  /* 0x0000000000400947 */ /* 0x000ff40003800000 */
[----:B------:R-:W-:-:S04]  /*fb00*/  LEA R8, P0, R6, R12, 0x2 ;  /* 0x0000000c06087211 */ /* 0x000fc800078010ff */
[----:B-1-34-:R-:W-:-:S06]  /*fb10*/  LEA.HI.X R9, R6, R13, RZ, 0x2, P0 ;  /* 0x0000000d06097211 */ /* 0x01afcc00000f14ff */
[----:B------:R-:W3:Y:S02]  /*fb20*/  LDG.E R9, desc[UR8][R8.64] ;  /* 0x0000000808097981 */ /* 0x000ee4000c1e1900 */
[C---:B---3--:R-:W-:Y:S02]  /*fb30*/  ISETP.GE.AND P0, PT, R9.reuse, RZ, PT ;  /* 0x000000ff0900720c */ /* 0x048fe40003f06270 */
        /* <DEDUP_REMOVED lines=12> */
.L_x_1562:
[----:B------:R-:W-:Y:S05]  /*fc00*/  BSYNC.RECONVERGENT B1 ;  /* 0x0000000000017941 */ /* 0x000fea0003800200 */
.L_x_1561:
        /* <DEDUP_REMOVED lines=13> */
[----:B-1----:R-:W-:-:S05]  /*fce0*/  LOP3.LUT R7, R6, 0xffc, RZ, 0xc0, !PT ;  /* 0x00000ffc06077812 */ /* 0x002fca00078ec0ff */
[----:B------:R-:W-:-:S05]  /*fcf0*/  IMAD.IADD R7, R7, 0x1, R0 ;  /* 0x0000000107077824 */ /* 0x000fca00078e0200 */
[----:B------:R1:W-:Y:S01]  /*fd00*/  ATOMS.POPC.INC.32 RZ, [R7+URZ+0x8a0] ;  /* 0x0008a00007ff7f8c */ /* 0x0003e2000d8000ff */
[----:B------:R-:W-:Y:S05]  /*fd10*/  BRA `(.L_x_1563) ;  /* 0x0000001400047947 */ /* 0x000fea0003800000 */
.L_x_1549:
        /* <DEDUP_REMOVED lines=29> */
.L_x_1582:
[----:B------:R-:W-:-:S04]  /*fef0*/  IMAD.WIDE R18, R9, 0x4, R14 ;  /* 0x0000000409127825 */ /* 0x000fc800078e020e */
[--C-:B01234-:R-:W-:Y:S01]  /*ff00*/  IMAD.WIDE R16, R24, 0x4, R14.reuse ;  /* 0x0000000418107825 */ /* 0x11ffe200078e020e */
[----:B------:R1:W3:Y:S03]  /*ff10*/  LDG.E R27, desc[UR8][R18.64] ;  /* 0x00000008121b7981 */ /* 0x0002e6000c1e1900 */
[--C-:B------:R-:W-:Y:S01]  /*ff20*/  IMAD.WIDE R20, R23, 0x4, R14.reuse ;  /* 0x0000000417147825 */ /* 0x100fe200078e020e */
[----:B--2---:R2:W4:Y:S04]  /*ff30*/  LDG.E R26, desc[UR8][R16.64] ;  /* 0x00000008101a7981 */ /* 0x004528000c1e1900 */
[----:B------:R5:W4:Y:S01]  /*ff40*/  LDG.E R28, desc[UR8][R20.64] ;  /* 0x00000008141c7981 */ /* 0x000b22000c1e1900 */
[----:B-1----:R-:W-:-:S04]  /*ff50*/  IMAD.WIDE R18, R12, 0x4, R14 ;  /* 0x000000040c127825 */ /* 0x002fc800078e020e */
[--C-:B--2---:R-:W-:Y:S01]  /*ff60*/  IMAD.WIDE R16, R22, 0x4, R14.reuse ;  /* 0x0000000416107825 */ /* 0x104fe200078e020e */
[----:B------:R1:W2:Y:S04]  /*ff70*/  LDG.E R30, desc[UR8][R18.64] ;  /* 0x00000008121e7981 */ /* 0x0002a8000c1e1900 */
[----:B------:R0:W2:Y:S01]  /*ff80*/  LDG.E R29, desc[UR8][R16.64] ;  /* 0x00000008101d7981 */ /* 0x0000a2000c1e1900 */
[----:B-----5:R-:W-:-:S04]  /*ff90*/  IMAD.WIDE R20, R13, 0x4, R14 ;  /* 0x000000040d147825 */ /* 0x020fc800078e020e */
[--C-:B-1----:R-:W-:Y:S01]  /*ffa0*/  IMAD.WIDE R18, R10, 0x4, R14.reuse ;  /* 0x000000040a127825 */ /* 0x102fe200078e020e */
[----:B------:R-:W5:Y:S03]  /*ffb0*/  LDG.E R31, desc[UR8][R20.64] ;  /* 0x00000008141f7981 */ /* 0x000f66000c1e1900 */
[----:B0-----:R-:W-:Y:S01]  /*ffc0*/  IMAD.WIDE R16, R11, 0x4, R14 ;  /* 0x000000040b107825 */ /* 0x001fe200078e020e */
[----:B------:R-:W5:Y:S04]  /*ffd0*/  LDG.E R33, desc[UR8][R18.64] ;  /* 0x0000000812217981 */ /* 0x000f68000c1e1900 */
[----:B------:R0:W5:Y:S01]  /*ffe0*/  LDG.E R32, desc[UR8][R16.64] ;  /* 0x0000000810207981 */ /* 0x000162000c1e1900 */
[----:B------:R-:W-:Y:S01]  /*fff0*/  BSSY.RECONVERGENT B2, `(.L_x_1566) ;  /* 0x0000032000027945 */ /* 0x000fe20003800200 */
[----:B---3--:R-:W-:-:S02]  /*10000*/  ISETP.GE.AND P1, PT, R27, RZ, PT ;  /* 0x000000ff1b00720c */ /* 0x008fc40003f26270 */
        /* <DEDUP_REMOVED lines=9> */
[C---:B--2---:R-:W-:Y:S02]  /*100a0*/  ISETP.GE.AND P3, PT, R29.reuse, RZ, PT ;  /* 0x000000ff1d00720c */ /* 0x044fe40003f66270 */
        /* <DEDUP_REMOVED lines=38> */
.L_x_1567:
[----:B------:R-:W-:Y:S05]  /*10310*/  BSYNC.RECONVERGENT B2 ;  /* 0x0000000000027941 */ /* 0x000fea0003800200 */
.L_x_1566:
        /* <DEDUP_REMOVED lines=10> */
.L_x_1569:
[----:B------:R-:W-:Y:S05]  /*103c0*/  BSYNC.RECONVERGENT B2 ;  /* 0x0000000000027941 */ /* 0x000fea0003800200 */
.L_x_1568:
        /* <DEDUP_REMOVED lines=9> */
.L_x_1571:
[----:B------:R-:W-:Y:S05]  /*10460*/  BSYNC.RECONVERGENT B2 ;  /* 0x0000000000027941 */ /* 0x000fea0003800200 */
.L_x_1570:
[----:B------:R-:W-:Y:S04]  /*10470*/  BSSY.RECONVERGENT B2, `(.L_x_1572) ;  /* 0x0000009000027945 */ /* 0x000fe80003800200 */
[----:B------:R-:W-:Y:S05]  /*10480*/  @P1 BRA `(.L_x_1573) ;  /* 0x00000000001c1947 */ /* 0x000fea0003800000 */
[----:B------:R-:W-:-:S04]  /*10490*/  LOP3.LUT R16, RZ, R29, RZ, 0x33, !PT ;  /* 0x0000001dff107212 */ /* 0x000fc800078e33ff */
[----:B------:R-:W-:-:S04]  /*104a0*/  SHF.R.S32.HI R16, RZ, 0x1f, R16 ;  /* 0x0000001fff107819 */ /* 0x000fc80000011410 */
[----:B------:R-:W-:-:S05]  /*104b0*/  LOP3.LUT R16, R29, R16, RZ, 0x3c, !PT ;  /* 0x000000101d107212 */ /* 0x000fca00078e3cff */
[----:B------:R-:W-:-:S05]  /*104c0*/  IMAD.SHL.U32 R16, R16, 0x4, RZ ;  /* 0x0000000410107824 */ /* 0x000fca00078e00ff */
[----:B012---:R-:W-:-:S05]  /*104d0*/  LOP3.LUT R17, R16, 0xffc, RZ, 0xc0, !PT ;  /* 0x00000ffc10117812 */ /* 0x007fca00078ec0ff */
[----:B------:R-:W-:-:S05]  /*104e0*/  IMAD.IADD R17, R17, 0x1, R0 ;  /* 0x0000000111117824 */ /* 0x000fca00078e0200 */
[----:B------:R3:W-:Y:S02]  /*104f0*/  ATOMS.POPC.INC.32 RZ, [R17+URZ+0x8a0] ;  /* 0x0008a00011ff7f8c */ /* 0x0007e4000d8000ff */
.L_x_1573:
[----:B------:R-:W-:Y:S05]  /*10500*/  BSYNC.RECONVERGENT B2 ;  /* 0x0000000000027941 */ /* 0x000fea0003800200 */
.L_x_1572:
        /* <DEDUP_REMOVED lines=9> */
.L_x_1575:
[----:B------:R-:W-:Y:S05]  /*105a0*/  BSYNC.RECONVERGENT B2 ;  /* 0x0000000000027941 */ /* 0x000fea0003800200 */
.L_x_1574:
[----:B------:R-:W-:Y:S04]  /*105b0*/  BSSY.RECONVERGENT B2, `(.L_x_1576) ;  /* 0x0000009000027945 */ /* 0x000fe80003800200 */
[----:B------:R-:W-:Y:S05]  /*105c0*/  @P3 BRA `(.L_x_1577) ;  /* 0x00000000001c3947 */ /* 0x000fea0003800000 */
[----:B------:R-:W-:-:S04]  /*105d0*/  LOP3.LUT R16, RZ, R31, RZ, 0x33, !PT ;  /* 0x0000001fff107212 */ /* 0x000fc800078e33ff */
[----:B------:R-:W-:-:S04]  /*105e0*/  SHF.R.S32.HI R16, RZ, 0x1f, R16 ;  /* 0x0000001fff107819 */ /* 0x000fc80000011410 */
[----:B------:R-:W-:-:S05]  /*105f0*/  LOP3.LUT R16, R31, R16, RZ, 0x3c, !PT ;  /* 0x000000101f107212 */ /* 0x000fca00078e3cff */
[----:B------:R-:W-:-:S05]  /*10600*/  IMAD.SHL.U32 R16, R16, 0x4, RZ ;  /* 0x0000000410107824 */ /* 0x000fca00078e00ff */
[----:B01234-:R-:W-:-:S05]  /*10610*/  LOP3.LUT R17, R16, 0xffc, RZ, 0xc0, !PT ;  /* 0x00000ffc10117812 */ /* 0x01ffca00078ec0ff */
[----:B------:R-:W-:-:S05]  /*10620*/  IMAD.IADD R17, R17, 0x1, R0 ;  /* 0x0000000111117824 */ /* 0x000fca00078e0200 */
[----:B------:R0:W-:Y:S02]  /*10630*/  ATOMS.POPC.INC.32 RZ, [R17+URZ+0x8a0] ;  /* 0x0008a00011ff7f8c */ /* 0x0001e4000d8000ff */
.L_x_1577:
[----:B------:R-:W-:Y:S05]  /*10640*/  BSYNC.RECONVERGENT B2 ;  /* 0x0000000000027941 */ /* 0x000fea0003800200 */
.L_x_1576:
        /* <DEDUP_REMOVED lines=9> */
.L_x_1579:
[----:B------:R-:W-:Y:S05]  /*106e0*/  BSYNC.RECONVERGENT B2 ;  /* 0x0000000000027941 */ /* 0x000fea0003800200 */
.L_x_1578:
        /* <DEDUP_REMOVED lines=9> */
.L_x_1581:
[----:B------:R-:W-:Y:S05]  /*10780*/  BSYNC.RECONVERGENT B2 ;  /* 0x0000000000027941 */ /* 0x000fea0003800200 */
.L_x_1580:
        /* <DEDUP_REMOVED lines=13> */
.L_x_1565:
[----:B0-----:R-:W-:Y:S05]  /*10860*/  BSYNC.RECONVERGENT B1 ;  /* 0x0000000000017941 */ /* 0x001fea0003800200 */
.L_x_1564:
        /* <DEDUP_REMOVED lines=46> */
.L_x_1586:
[----:B------:R-:W-:Y:S05]  /*10b50*/  BSYNC.RECONVERGENT B2 ;  /* 0x0000000000027941 */ /* 0x000fea0003800200 */
.L_x_1585:
        /* <DEDUP_REMOVED lines=9> */
.L_x_1588:
[----:B------:R-:W-:Y:S05]  /*10bf0*/  BSYNC.RECONVERGENT B2 ;  /* 0x0000000000027941 */ /* 0x000fea0003800200 */
.L_x_1587:
        /* <DEDUP_REMOVED lines=9> */
.L_x_1590:
[----:B------:R-:W-:Y:S05]  /*10c90*/  BSYNC.RECONVERGENT B2 ;  /* 0x0000000000027941 */ /* 0x000fea0003800200 */
.L_x_1589:
[----:B------:R-:W-:Y:S04]  /*10ca0*/  BSSY.RECONVERGENT B2, `(.L_x_1591) ;  /* 0x0000009000027945 */ /* 0x000fe80003800200 */
[----:B------:R-:W-:Y:S05]  /*10cb0*/  @P3 BRA `(.L_x_1592) ;  /* 0x00000000001c3947 */ /* 0x000fea0003800000 */
[----:B-12---:R-:W-:-:S04]  /*10cc0*/  LOP3.LUT R9, RZ, R10, RZ, 0x33, !PT ;  /* 0x0000000aff097212 */ /* 0x006fc800078e33ff */
[----:B------:R-:W-:-:S04]  /*10cd0*/  SHF.R.S32.HI R9, RZ, 0x1f, R9 ;  /* 0x0000001fff097819 */ /* 0x000fc80000011409 */
[----:B------:R-:W-:-:S05]  /*10ce0*/  LOP3.LUT R9, R10, R9, RZ, 0x3c, !PT ;  /* 0x000000090a097212 */ /* 0x000fca00078e3cff */
[----:B------:R-:W-:-:S05]  /*10cf0*/  IMAD.SHL.U32 R9, R9, 0x4, RZ ;  /* 0x0000000409097824 */ /* 0x000fca00078e00ff */
[----:B------:R-:W-:-:S05]  /*10d00*/  LOP3.LUT R9, R9, 0xffc, RZ, 0xc0, !PT ;  /* 0x00000ffc09097812 */ /* 0x000fca00078ec0ff */
[----:B------:R-:W-:-:S05]  /*10d10*/  IMAD.IADD R9, R9, 0x1, R0 ;  /* 0x0000000109097824 */ /* 0x000fca00078e0200 */
[----:B------:R3:W-:Y:S02]  /*10d20*/  ATOMS.POPC.INC.32 RZ, [R9+URZ+0x8a0] ;  /* 0x0008a00009ff7f8c */ /* 0x0007e4000d8000ff */
.L_x_1592:
[----:B------:R-:W-:Y:S05]  /*10d30*/  BSYNC.RECONVERGENT B2 ;  /* 0x0000000000027941 */ /* 0x000fea0003800200 */
.L_x_1591:
[----:B------:R-:W-:-:S07]  /*10d40*/  VIADD R7, R7, 0x800 ;  /* 0x0000080007077836 */ /* 0x000fce0000000000 */
.L_x_1584:
[----:B------:R-:W-:Y:S05]  /*10d50*/  BSYNC.RECONVERGENT B1 ;  /* 0x0000000000017941 */ /* 0x000fea0003800200 */
.L_x_1583:
        /* <DEDUP_REMOVED lines=30> */
.L_x_1596:
[----:B------:R-:W-:Y:S05]  /*10f40*/  BSYNC.RECONVERGENT B2 ;  /* 0x0000000000027941 */ /* 0x000fea0003800200 */
.L_x_1595:
        /* <DEDUP_REMOVED lines=9> */
.L_x_1598:
[----:B------:R-:W-:Y:S05]  /*10fe0*/  BSYNC.RECONVERGENT B2 ;  /* 0x0000000000027941 */ /* 0x000fea0003800200 */
.L_x_1597:
[----:B------:R-:W-:-:S07]  /*10ff0*/  VIADD R7, R7, 0x400 ;  /* 0x0000040007077836 */ /* 0x000fce0000000000 */
.L_x_1594:
[----:B------:R-:W-:Y:S05]  /*11000*/  BSYNC.RECONVERGENT B1 ;  /* 0x0000000000017941 */ /* 0x000fea0003800200 */
.L_x_1593:
        /* <DEDUP_REMOVED lines=18> */
.L_x_1563:
[----:B0-----:R-:W-:Y:S05]  /*11130*/  BSYNC.RECONVERGENT B0 ;  /* 0x0000000000007941 */ /* 0x001fea0003800200 */
.L_x_1548:
[----:B------:R-:W0:Y:S08]  /*11140*/  S2UR UR6, SR_CgaCtaId ;  /* 0x00000000000679c3 */ /* 0x000e300000008800 */
[----:B------:R-:W-:Y:S01]  /*11150*/  BAR.SYNC.DEFER_BLOCKING 0x0 ;  /* 0x0000000000007b1d */ /* 0x000fe20000010000 */
[----:B------:R-:W-:-:S05]  /*11160*/  IMAD.MOV.U32 R31, RZ, RZ, RZ ;  /* 0x000000ffff1f7224 */ /* 0x000fca00078e00ff */
[----:B------:R-:W-:Y:S01]  /*11170*/  UMOV UR5, 0x400 ;  /* 0x0000040000057882 */ /* 0x000fe20000000000 */
[----:B------:R-:W5:Y:S01]  /*11180*/  S2R R32, SR_TID.X ;  /* 0x0000000000207919 */ /* 0x000f620000002100 */
[----:B0-----:R-:W-:-:S06]  /*11190*/  ULEA UR5, UR6, UR5, 0x18 ;  /* 0x0000000506057291 */ /* 0x001fcc000f8ec0ff */
[----:B------:R-:W-:-:S05]  /*111a0*/  IMAD.U32 R11, RZ, RZ, UR5 ;  /* 0x00000005ff0b7e24 */ /* 0x000fca000f8e00ff */
[----:B------:R0:W0:Y:S01]  /*111b0*/  LDS R30, [R11+0x486c] ;  /* 0x00486c000b1e7984 */ /* 0x0000220000000800 */
[C---:B-----5:R-:W-:Y:S01]  /*111c0*/  LEA.HI R0, R32.reuse, R32, RZ, 0x1c ;  /* 0x0000002020007211 */ /* 0x060fe200078fe0ff */
[C---:B------:R-:W-:Y:S01]  /*111d0*/  IMAD R28, R32.reuse, 0x4, R11 ;  /* 0x00000004201c7824 */ /* 0x040fe200078e020b */
[----:B------:R-:W-:-:S03]  /*111e0*/  ISETP.GT.U32.AND P2, PT, R32, 0x1f, PT ;  /* 0x0000001f2000780c */ /* 0x000fc60003f44070 */
[----:B------:R-:W-:-:S10]  /*111f0*/  IMAD R29, R0, 0x4, R11 ;  /* 0x00000004001d7824 */ /* 0x000fd400078e020b */
.L_x_1603:
[----:B------:R-:W-:Y:S01]  /*11200*/  IMAD R27, R31, 0x800, R28 ;  /* 0x000008001f1b7824 */ /* 0x000fe200078e021c */
[----:B------:R-:W-:Y:S05]  /*11210*/  WARPSYNC.ALL ;  /* 0x0000000000007948 */ /* 0x000fea0003800000 */
[----:B0-----:R-:W5:Y:S01]  /*11220*/  LDS R0, [R27+0x8a0] ;  /* 0x0008a0001b007984 */ /* 0x001f620000000800 */
[----:B------:R-:W-:Y:S06]  /*11230*/  BAR.SYNC.DEFER_BLOCKING 0x0 ;  /* 0x0000000000007b1d */ /* 0x000fec0000010000 */
[----:B-----5:R0:W-:Y:S02]  /*11240*/  STS [R29+0x10], R0 ;  /* 0x000010001d007388 */ /* 0x0201e40000000800 */
        /* <DEDUP_REMOVED lines=12> */
[----:B------:R-:W5:Y:S04]  /*11310*/  LDS R19, [R26+0x28] ;  /* 0x000028001a137984 */ /* 0x000f680000000800 */
[----:B------:R-:W-:Y:S04]  /*11320*/  LDS R18, [R26+0x2c] ;  /* 0x00002c001a127984 */ /* 0x000fe80000000800 */
[----:B-1-34-:R-:W1:Y:S04]  /*11330*/  LDS R17, [R26+0x30] ;  /* 0x000030001a117984 */ /* 0x01ae680000000800 */
[----:B------:R-:W-:Y:S04]  /*11340*/  LDS R16, [R26+0x34] ;  /* 0x000034001a107984 */ /* 0x000fe80000000800 */
[----:B------:R-:W3:Y:S04]  /*11350*/  LDS R15, [R26+0x38] ;  /* 0x000038001a0f7984 */ /* 0x000ee80000000800 */
[----:B------:R-:W-:Y:S04]  /*11360*/  LDS R14, [R26+0x3c] ;  /* 0x00003c001a0e7984 */ /* 0x000fe80000000800 */
[----:B------:R-:W4:Y:S01]  /*11370*/  LDS R13, [R26+0x40] ;  /* 0x000040001a0d7984 */ /* 0x000f220000000800 */
[----:B0-----:R-:W-:-:S03]  /*11380*/  IADD3 R0, PT, PT, R23, R24, R25 ;  /* 0x0000001817007210 */ /* 0x001fc60007ffe019 */
[----:B------:R-:W-:Y:S04]  /*11390*/  LDS R12, [R26+0x44] ;  /* 0x000044001a0c7984 */ /* 0x000fe80000000800 */
[----:B------:R-:W0:Y:S01]  /*113a0*/  LDS R7, [R26+0x48] ;  /* 0x000048001a077984 */ /* 0x000e220000000800 */
[----:B--2---:R-:W-:-:S03]  /*113b0*/  IADD3 R0, PT, PT, R21, R0, R22 ;  /* 0x0000000015007210 */ /* 0x004fc60007ffe016 */
[----:B------:R-:W2:Y:S01]  /*113c0*/  LDS R6, [R26+0x4c] ;  /* 0x00004c001a067984 */ /* 0x000ea20000000800 */
[----:B-----5:R-:W-:-:S04]  /*113d0*/  IADD3 R0, PT, PT, R19, R0, R20 ;  /* 0x0000000013007210 */ /* 0x020fc80007ffe014 */
[----:B-1----:R-:W-:-:S04]  /*113e0*/  IADD3 R0, PT, PT, R17, R0, R18 ;  /* 0x0000000011007210 */ /* 0x002fc80007ffe012 */
[----:B---3--:R-:W-:-:S04]  /*113f0*/  IADD3 R0, PT, PT, R15, R0, R16 ;  /* 0x000000000f007210 */ /* 0x008fc80007ffe010 */
[----:B----4-:R-:W-:-:S04]  /*11400*/  IADD3 R0, PT, PT, R13, R0, R14 ;  /* 0x000000000d007210 */ /* 0x010fc80007ffe00e */
[----:B0-----:R-:W-:-:S05]  /*11410*/  IADD3 R9, PT, PT, R7, R0, R12 ;  /* 0x0000000007097210 */ /* 0x001fca0007ffe00c */
        /* <DEDUP_REMOVED lines=11> */
.L_x_1690:
        /* <DEDUP_REMOVED lines=39> */
.L_x_1599:
[----:B------:R-:W-:Y:S05]  /*11740*/  WARPSYNC.ALL ;  /* 0x0000000000007948 */ /* 0x000fea0003800000 */
[----:B------:R-:W-:Y:S01]  /*11750*/  BAR.SYNC.DEFER_BLOCKING 0x0 ;  /* 0x0000000000007b1d */ /* 0x000fe20000010000 */
[----:B------:R-:W-:-:S07]  /*11760*/  PLOP3.LUT P0, PT, PT, PT, PT, 0x8, 0x80 ;  /* 0x000000000080781c */ /* 0x000fce0003f0e170 */
[----:B------:R-:W5:Y:S01]  /*11770*/  S2UR UR6, SR_CgaCtaId ;  /* 0x00000000000679c3 */ /* 0x000f620000008800 */
[----:B------:R-:W-:Y:S01]  /*11780*/  UMOV UR5, 0x400 ;  /* 0x0000040000057882 */ /* 0x000fe20000000000 */
[----:B------:R-:W-:Y:S06]  /*11790*/  BSSY.RECONVERGENT B0, `(.L_x_1601) ;  /* 0x0000015000007945 */ /* 0x000fec0003800200 */
[----:B------:R-:W2:Y:S01]  /*117a0*/  LDC R8, c[0x0][0x3a0] ;  /* 0x0000e800ff087b82 */ /* 0x000ea20000000800 */
[----:B-1-3--:R-:W1:Y:S01]  /*117b0*/  LDS R7, [R29+0x10] ;  /* 0x000010001d077984 */ /* 0x00ae620000000800 */
[----:B-----5:R-:W-:-:S06]  /*117c0*/  ULEA UR5, UR6, UR5, 0x18 ;  /* 0x0000000506057291 */ /* 0x020fcc000f8ec0ff */
[----:B0-----:R-:W-:-:S05]  /*117d0*/  IMAD.U32 R11, RZ, RZ, UR5 ;  /* 0x00000005ff0b7e24 */ /* 0x001fca000f8e00ff */
[----:B--2-4-:R-:W0:Y:S01]  /*117e0*/  LDS R9, [R11+0x890] ;  /* 0x000890000b097984 */ /* 0x014e220000000800 */
[----:B-1----:R-:W-:-:S05]  /*117f0*/  IMAD.IADD R7, R7, 0x1, R30 ;  /* 0x0000000107077824 */ /* 0x002fca00078e021e */
[----:B------:R-:W-:Y:S01]  /*11800*/  ISETP.GE.AND P1, PT, R7, R8, PT ;  /* 0x000000080700720c */ /* 0x000fe20003f26270 */
        /* <DEDUP_REMOVED lines=13> */
.L_x_1602:
[----:B------:R-:W-:Y:S05]  /*118e0*/  BSYNC.RECONVERGENT B0 ;  /* 0x0000000000007941 */ /* 0x000fea0003800200 */
.L_x_1601:
[----:B------:R-:W-:Y:S06]  /*118f0*/  BAR.RED.OR.DEFER_BLOCKING 0x0, P0 ;  /* 0x0000000000007b1d */ /* 0x000fec0000014800 */
[----:B------:R-:W1:Y:S01]  /*11900*/  B2R.RESULT RZ, P0 ;  /* 0x0000000000ff731c */ /* 0x000e620000004000 */
[C---:B------:R-:W-:Y:S01]  /*11910*/  ISETP.LT.U32.AND P1, PT, R31.reuse, 0x3, PT ;  /* 0x000000031f00780c */ /* 0x040fe20003f21070 */
[----:B------:R-:W-:-:S12]  /*11920*/  VIADD R31, R31, 0x1 ;  /* 0x000000011f1f7836 */ /* 0x000fd80000000000 */
[----:B-1----:R-:W-:Y:S05]  /*11930*/  @!P0 BRA P1, `(.L_x_1603) ;  /* 0xfffffff800308947 */ /* 0x002fea000083ffff */
[----:B------:R-:W1:Y:S01]  /*11940*/  LDCU UR5, c[0x0][0x39c] ;  /* 0x00007380ff0577ac */ /* 0x000e620008000800 */
[----:B0-----:R-:W-:Y:S01]  /*11950*/  LEA R6, R8, UR4, 0x2 ;  /* 0x0000000408067c11 */ /* 0x001fe2000f8e10ff */
[----:B-1----:R-:W-:Y:S01]  /*11960*/  IMAD.U32 R13, RZ, RZ, UR5 ;  /* 0x00000005ff0d7e24 */ /* 0x002fe2000f8e00ff */
[----:B------:R-:W-:Y:S05]  /*11970*/  WARPSYNC.ALL ;  /* 0x0000000000007948 */ /* 0x000fea0003800000 */
[----:B------:R-:W-:Y:S01]  /*11980*/  ISETP.NE.AND P0, PT, R13, 0x1, PT ;  /* 0x000000010d00780c */ /* 0x000fe20003f05270 */
[----:B------:R-:W-:Y:S06]  /*11990*/  BAR.SYNC.DEFER_BLOCKING 0x0 ;  /* 0x0000000000007b1d */ /* 0x000fec0000010000 */
[----:B------:R-:W-:Y:S01]  /*119a0*/  BSSY.RECONVERGENT B1, `(.L_x_1604) ;  /* 0x00002cd000017945 */ /* 0x000fe20003800200 */
[----:B------:R0:W1:Y:S05]  /*119b0*/  LDS R0, [R11+0x4860] ;  /* 0x004860000b007984 */ /* 0x00006a0000000800 */
[----:B0-----:R-:W-:Y:S05]  /*119c0*/  @P0 BRA `(.L_x_1605) ;  /* 0x0000001400f40947 */ /* 0x001fea0003800000 */
[----:B------:R-:W0:Y:S01]  /*119d0*/  LDC R10, c[0x0][0x398] ;  /* 0x0000e600ff0a7b82 */ /* 0x000e220000000800 */
[----:B------:R-:W2:Y:S01]  /*119e0*/  LDCU UR10, c[0x0][0x3a0] ;  /* 0x00007400ff0a77ac */ /* 0x000ea20008000800 */
[----:B------:R-:W-:Y:S06]  /*119f0*/  BSSY.RECONVERGENT B0, `(.L_x_1606) ;  /* 0x0000101000007945 */ /* 0x000fec0003800200 */
[----:B------:R-:W3:Y:S01]  /*11a00*/  LDC.64 R12, c[0x0][0x380] ;  /* 0x0000e000ff0c7b82 */ /* 0x000ee20000000a00 */
[----:B0-----:R-:W-:Y:S01]  /*11a10*/  IMAD.WIDE.U32 R8, R35, R10, RZ ;  /* 0x0000000a23087225 */ /* 0x001fe200078e00ff */
[----:B------:R-:W-:-:S03]  /*11a20*/  SHF.R.S32.HI R10, RZ, 0x1f, R10 ;  /* 0x0000001fff0a7819 */ /* 0x000fc6000001140a */
[----:B------:R-:W-:Y:S02]  /*11a30*/  IMAD.IADD R7, R3, 0x1, R8 ;  /* 0x0000000103077824 */ /* 0x000fe400078e0208 */
[----:B------:R-:W-:Y:S02]  /*11a40*/  IMAD R35, R10, R35, RZ ;  /* 0x000000230a237224 */ /* 0x000fe400078e02ff */
[----:B---3--:R-:W-:Y:S02]  /*11a50*/  IMAD.U32 R4, R7, 0x4, R12 ;  /* 0x0000000407047824 */ /* 0x008fe400078e000c */
[----:B------:R-:W-:-:S03]  /*11a60*/  IMAD.IADD R35, R9, 0x1, R35 ;  /* 0x0000000109237824 */ /* 0x000fc600078e0223 */
[----:B------:R-:W-:-:S04]  /*11a70*/  LOP3.LUT R4, R4, 0xf, RZ, 0xc0, !PT ;  /* 0x0000000f04047812 */ /* 0x000fc800078ec0ff */
[C---:B------:R-:W-:Y:S02]  /*11a80*/  IADD3 R7, P1, PT, -R4.reuse, 0x10, RZ ;  /* 0x0000001004077810 */ /* 0x040fe40007f3e1ff */
[----:B------:R-:W-:-:S03]  /*11a90*/  ISETP.NE.U32.AND P0, PT, R4, RZ, PT ;  /* 0x000000ff0400720c */ /* 0x000fc60003f05070 */
[----:B------:R-:W-:Y:S01]  /*11aa0*/  IMAD.X R4, RZ, RZ, -0x1, P1 ;  /* 0xffffffffff047424 */ /* 0x000fe200008e06ff */
[----:B------:R-:W-:-:S04]  /*11ab0*/  ISETP.NE.AND.EX P0, PT, RZ, RZ, PT, P0 ;  /* 0x000000ffff00720c */ /* 0x000fc80003f05300 */
[----:B------:R-:W-:-:S04]  /*11ac0*/  SHF.R.U64 R7, R7, 0x2, R4 ;  /* 0x0000000207077819 */ /* 0x000fc80000001204 */
[----:B------:R-:W-:Y:S02]  /*11ad0*/  SEL R7, R7, RZ, P0 ;  /* 0x000000ff07077207 */ /* 0x000fe40000000000 */
[----:B------:R-:W-:Y:S02]  /*11ae0*/  LEA R14, P0, R8, R12, 0x2 ;  /* 0x0000000c080e7211 */ /* 0x000fe400078010ff */
[----:B------:R-:W-:-:S05]  /*11af0*/  VIMNMX R7, PT, PT, R2, R7, PT ;  /* 0x0000000702077248 */ /* 0x000fca0003fe0100 */
[----:B------:R-:W-:-:S05]  /*11b00*/  IMAD.IADD R4, R2, 0x1, -R7 ;  /* 0x0000000102047824 */ /* 0x000fca00078e0a07 */
[----:B------:R-:W-:-:S04]  /*11b10*/  SHF.R.S32.HI R15, RZ, 0x1f, R4 ;  /* 0x0000001fff0f7819 */ /* 0x000fc80000011404 */
[----:B------:R-:W-:Y:S01]  /*11b20*/  LEA.HI R15, R15, R4, RZ, 0x2 ;  /* 0x000000040f0f7211 */ /* 0x000fe200078f10ff */
[----:B-1----:R-:W-:-:S03]  /*11b30*/  IMAD R4, R0, 0x4, R11 ;  /* 0x0000000400047824 */ /* 0x002fc600078e020b */
[----:B------:R-:W-:Y:S02]  /*11b40*/  SHF.R.S32.HI R17, RZ, 0x2, R15 ;  /* 0x00000002ff117819 */ /* 0x000fe4000001140f */
[----:B------:R-:W-:Y:S02]  /*11b50*/  LEA.HI.X R15, R8, R13, R35, 0x2, P0 ;  /* 0x0000000d080f7211 */ /* 0x000fe400000f1423 */
[----:B------:R-:W-:Y:S01]  /*11b60*/  ISETP.GT.AND P0, PT, R17, R32, PT ;  /* 0x000000201100720c */ /* 0x000fe20003f04270 */
[----:B------:R-:W-:-:S12]  /*11b70*/  IMAD.WIDE R14, R3, 0x4, R14 ;  /* 0x00000004030e7825 */ /* 0x000fd800078e020e */
[----:B--2---:R-:W-:Y:S05]  /*11b80*/  @!P0 BRA `(.L_x_1607) ;  /* 0x0000000c009c8947 */ /* 0x004fea0003800000 */
[--C-:B------:R-:W-:Y:S02]  /*11b90*/  IMAD.MOV.U32 R16, RZ, RZ, R32.reuse ;  /* 0x000000ffff107224 */ /* 0x100fe400078e0020 */
[----:B------:R-:W-:Y:S02]  /*11ba0*/  IMAD.MOV.U32 R19, RZ, RZ, R32 ;  /* 0x000000ffff137224 */ /* 0x000fe400078e0020 */
[----:B------:R-:W-:-:S07]  /*11bb0*/  IMAD.WIDE R12, R7, 0x4, R14 ;  /* 0x00000004070c7825 */ /* 0x000fce00078e020e */
.L_x_1624:
[----:B0-----:R-:W-:-:S04]  /*11bc0*/  SHF.R.S64 R9, RZ, 0x1c, R19 ;  /* 0x0000001cff097819 */ /* 0x001fc80000001013 */
[----:B-1----:R-:W-:-:S04]  /*11bd0*/  IADD3 R8, P0, PT, R12, R9, RZ ;  /* 0x000000090c087210 */ /* 0x002fc80007f1e0ff */
[----:B------:R-:W-:-:S06]  /*11be0*/  LEA.HI.X.SX32 R9, R19, R13, 0x4, P0 ;  /* 0x0000000d13097211 */ /* 0x000fcc00000f26ff */
[----:B------:R-:W2:Y:S01]  /*11bf0*/  LDG.E.128 R8, desc[UR8][R8.64] ;  /* 0x0000000808087981 */ /* 0x000ea2000c1e1d00 */
[----:B------:R-:W-:Y:S01]  /*11c00*/  BSSY.RECONVERGENT B2, `(.L_x_1608) ;  /* 0x0000036000027945 */ /* 0x000fe20003800200 */
[----:B------:R-:W-:Y:S01]  /*11c10*/  IMAD R16, R16, 0x4, R7 ;  /* 0x0000000410107824 */ /* 0x000fe200078e0207 */
        /* <DEDUP_REMOVED lines=33> */
.L_x_1611:
[----:B------:R-:W-:Y:S05]  /*11e30*/  BSYNC.RECONVERGENT B3 ;  /* 0x0000000000037941 */ /* 0x000fea0003800200 */
.L_x_1610:
        /* <DEDUP_REMOVED lines=13> */
[----:B------:R-:W-:Y:S01]  /*11f10*/  @!P0 IMAD.IADD R25, R3, 0x1, R16 ;  /* 0x0000000103198824 */ /* 0x000fe200078e0210 */
[C---:B------:R-:W-:Y:S01]  /*11f20*/  @!P0 LEA R18, R21.reuse, UR4, 0x2 ;  /* 0x0000000415128c11 */ /* 0x040fe2000f8e10ff */
[----:B------:R-:W-:-:S04]  /*11f30*/  @!P0 IMAD R21, R21, 0x4, R6 ;  /* 0x0000000415158824 */ /* 0x000fc800078e0206 */
[----:B------:R1:W-:Y:S04]  /*11f40*/  @!P0 STS [R18], R25 ;  /* 0x0000001912008388 */ /* 0x0003e80000000800 */
[----:B------:R1:W-:Y:S02]  /*11f50*/  @!P0 STS [R21], R8 ;  /* 0x0000000815008388 */ /* 0x0003e40000000800 */
.L_x_1609:
[----:B------:R-:W-:Y:S05]  /*11f60*/  BSYNC.RECONVERGENT B2 ;  /* 0x0000000000027941 */ /* 0x000fea0003800200 */
.L_x_1608:
        /* <DEDUP_REMOVED lines=31> */
[C---:B------:R-:W-:Y:S01]  /*12160*/  IMAD R20, R21.reuse, 0x4, R6 ;  /* 0x0000000415147824 */ /* 0x040fe200078e0206 */
[----:B------:R-:W-:-:S05]  /*12170*/  LEA R23, R21, UR4, 0x2 ;  /* 0x0000000415177c11 */ /* 0x000fca000f8e10ff */
[----:B------:R0:W-:Y:S04]  /*12180*/  STS [R23], R18 ;  /* 0x0000001217007388 */ /* 0x0001e80000000800 */
[----:B------:R0:W-:Y:S02]  /*12190*/  STS [R20], R9 ;  /* 0x0000000914007388 */ /* 0x0001e40000000800 */
.L_x_1615:
[----:B------:R-:W-:Y:S05]  /*121a0*/  BSYNC.RECONVERGENT B3 ;  /* 0x0000000000037941 */ /* 0x000fea0003800200 */
.L_x_1614:
[----:B------:R-:W-:Y:S05]  /*121b0*/  @P1 BRA `(.L_x_1613) ;  /* 0x0000000000441947 */ /* 0x000fea0003800000 */
[----:B------:R-:W1:Y:S01]  /*121c0*/  S2R R21, SR_LANEID ;  /* 0x0000000000157919 */ /* 0x000e620000000000 */
[----:B------:R-:W-:Y:S02]  /*121d0*/  VOTEU.ANY UR5, UPT, PT ;  /* 0x0000000000057886 */ /* 0x000fe400038e0100 */
[----:B0-----:R-:W1:Y:S01]  /*121e0*/  FLO.U32 R20, UR5 ;  /* 0x0000000500147d00 */ /* 0x001e6200080e0000 */
[----:B------:R-:W0:Y:S01]  /*121f0*/  S2R R22, SR_LTMASK ;  /* 0x0000000000167919 */ /* 0x000e220000003900 */
[----:B------:R-:W2:Y:S01]  /*12200*/  POPC R23, UR5 ;  /* 0x0000000500177d09 */ /* 0x000ea20008000000 */
[----:B-1----:R-:W-:Y:S02]  /*12210*/  ISETP.EQ.U32.AND P0, PT, R20, R21, PT ;  /* 0x000000151400720c */ /* 0x002fe40003f02070 */
[----:B0-----:R-:W-:-:S06]  /*12220*/  LOP3.LUT R22, R22, UR5, RZ, 0xc0, !PT ;  /* 0x0000000516167c12 */ /* 0x001fcc000f8ec0ff */
        /* <DEDUP_REMOVED lines=10> */
.L_x_1613:
[----:B------:R-:W-:Y:S05]  /*122d0*/  BSYNC.RECONVERGENT B2 ;  /* 0x0000000000027941 */ /* 0x000fea0003800200 */
.L_x_1612:
        /* <DEDUP_REMOVED lines=35> */
.L_x_1619:
[----:B------:R-:W-:Y:S05]  /*12510*/  BSYNC.RECONVERGENT B3 ;  /* 0x0000000000037941 */ /* 0x000fea0003800200 */
.L_x_1618:
        /* <DEDUP_REMOVED lines=18> */
.L_x_1617:
[----:B------:R-:W-:Y:S05]  /*12640*/  BSYNC.RECONVERGENT B2 ;  /* 0x0000000000027941 */ /* 0x000fea0003800200 */
.L_x_1616:
[C---:B------:R-:W-:Y:S01]  /*12650*/  ISETP.GE.AND P0, PT, R11.reuse, RZ, PT ;  /* 0x000000ff0b00720c */ /* 0x040fe20003f06270 */
[----:B------:R-:W-:Y:S01]  /*12660*/  BSSY.RECONVERGENT B2, `(.L_x_1620) ;  /* 0x0000035000027945 */ /* 0x000fe20003800200 */
[----:B-1----:R-:W-:-:S04]  /*12670*/  LOP3.LUT R8, R11, 0x7ffffc00, RZ, 0xc, !PT ;  /* 0x7ffffc000b087812 */ /* 0x002fc800078e0cff */
        /* <DEDUP_REMOVED lines=8> */
[----:B0-----:R-:W-:-:S04]  /*12700*/  LOP3.LUT R9, R8, 0x3ff, R11, 0x48, !PT ;  /* 0x000003ff08097812 */ /* 0x001fc800078e480b */
        /* <DEDUP_REMOVED lines=23> */
.L_x_1623:
[----:B------:R-:W-:Y:S05]  /*12880*/  BSYNC.RECONVERGENT B3 ;  /* 0x0000000000037941 */ /* 0x000fea0003800200 */
.L_x_1622:
[----:B------:R-:W-:Y:S05]  /*12890*/  @P1 BRA `(.L_x_1621) ;  /* 0x0000000000441947 */ /* 0x000fea0003800000 */
[----:B------:R-:W1:Y:S01]  /*128a0*/  S2R R9, SR_LANEID ;  /* 0x0000000000097919 */ /* 0x000e620000000000 */
[----:B------:R-:W-:Y:S02]  /*128b0*/  VOTEU.ANY UR5, UPT, PT ;  /* 0x0000000000057886 */ /* 0x000fe400038e0100 */
[----:B------:R-:W1:Y:S01]  /*128c0*/  FLO.U32 R18, UR5 ;  /* 0x0000000500127d00 */ /* 0x000e6200080e0000 */
[----:B------:R-:W2:Y:S01]  /*128d0*/  S2R R20, SR_LTMASK ;  /* 0x0000000000147919 */ /* 0x000ea20000003900 */
[----:B0-----:R-:W0:Y:S01]  /*128e0*/  POPC R21, UR5 ;  /* 0x0000000500157d09 */ /* 0x001e220008000000 */
[----:B-1----:R-:W-:Y:S02]  /*128f0*/  ISETP.EQ.U32.AND P0, PT, R18, R9, PT ;  /* 0x000000091200720c */ /* 0x002fe40003f02070 */
[----:B--2---:R-:W-:-:S06]  /*12900*/  LOP3.LUT R20, R20, UR5, RZ, 0xc0, !PT ;  /* 0x0000000514147c12 */ /* 0x004fcc000f8ec0ff */
[----:B------:R-:W1:Y:S05]  /*12910*/  POPC R20, R20 ;  /* 0x0000001400147309 */ /* 0x000e6a0000000000 */
[----:B0-----:R-:W0:Y:S04]  /*12920*/  @P0 ATOMS.ADD R21, [R4+0x8a0], R21 ;  /* 0x0008a0150415038c */ /* 0x001e280000000000 */
[----:B0-----:R-:W1:Y:S02]  /*12930*/  SHFL.IDX PT, R9, R21, R18, 0x1f ;  /* 0x00001f1215097589 */ /* 0x001e6400000e0000 */
[----:B-1----:R-:W-:-:S05]  /*12940*/  IMAD.IADD R9, R9, 0x1, R20 ;  /* 0x0000000109097824 */ /* 0x002fca00078e0214 */
[----:B------:R-:W-:-:S13]  /*12950*/  ISETP.GE.AND P0, PT, R9, UR10, PT ;  /* 0x0000000a09007c0c */ /* 0x000fda000bf06270 */
[----:B------:R-:W-:Y:S01]  /*12960*/  @!P0 IMAD.IADD R23, R3, 0x1, R16 ;  /* 0x0000000103178824 */ /* 0x000fe200078e0210 */
[C---:B------:R-:W-:Y:S01]  /*12970*/  @!P0 LEA R8, R9.reuse, UR4, 0x2 ;  /* 0x0000000409088c11 */ /* 0x040fe2000f8e10ff */
[----:B------:R-:W-:-:S04]  /*12980*/  @!P0 IMAD R10, R9, 0x4, R6 ;  /* 0x00000004090a8824 */ /* 0x000fc800078e0206 */
[----:B------:R1:W-:Y:S04]  /*12990*/  @!P0 STS [R8], R23 ;  /* 0x0000001708008388 */ /* 0x0003e80000000800 */
[----:B------:R1:W-:Y:S02]  /*129a0*/  @!P0 STS [R10], R11 ;  /* 0x0000000b0a008388 */ /* 0x0003e40000000800 */
.L_x_1621:
[----:B------:R-:W-:Y:S05]  /*129b0*/  BSYNC.RECONVERGENT B2 ;  /* 0x0000000000027941 */ /* 0x000fea0003800200 */
.L_x_1620:
[----:B------:R-:W-:-:S04]  /*129c0*/  VIADD R16, R19, 0x200 ;  /* 0x0000020013107836 */ /* 0x000fc80000000000 */
[----:B------:R-:W-:Y:S01]  /*129d0*/  IMAD.MOV.U32 R19, RZ, RZ, R16 ;  /* 0x000000ffff137224 */ /* 0x000fe200078e0010 */
[----:B------:R-:W-:-:S13]  /*129e0*/  ISETP.GT.AND P0, PT, R17, R16, PT ;  /* 0x000000101100720c */ /* 0x000fda0003f04270 */
[----:B------:R-:W-:Y:S05]  /*129f0*/  @P0 BRA `(.L_x_1624) ;  /* 0xfffffff000700947 */ /* 0x000fea000383ffff */
.L_x_1607:
[----:B------:R-:W-:Y:S05]  /*12a00*/  BSYNC.RECONVERGENT B0 ;  /* 0x0000000000007941 */ /* 0x000fea0003800200 */
.L_x_1606:
[----:B------:R-:W-:Y:S01]  /*12a10*/  ISETP.GE.U32.AND P0, PT, R32, R7, PT ;  /* 0x000000072000720c */ /* 0x000fe20003f06070 */
[----:B------:R-:W-:-:S12]  /*12a20*/  BSSY.RECONVERGENT B0, `(.L_x_1625) ;  /* 0x000003a000007945 */ /* 0x000fd80003800200 */
[----:B------:R-:W-:Y:S05]  /*12a30*/  @P0 BRA `(.L_x_1626) ;  /* 0x0000000000e00947 */ /* 0x000fea0003800000 */
[----:B01----:R-:W-:-:S04]  /*12a40*/  LEA R8, P0, R32, R14, 0x2 ;  /* 0x0000000e20087211 */ /* 0x003fc800078010ff */
[----:B------:R-:W-:-:S05]  /*12a50*/  LEA.HI.X R9, R32, R15, RZ, 0x2, P0 ;  /* 0x0000000f20097211 */ /* 0x000fca00000f14ff */
[----:B------:R-:W2:Y:S02]  /*12a60*/  LDG.E R8, desc[UR8][R8.64] ;  /* 0x0000000808087981 */ /* 0x000ea4000c1e1900 */
        /* <DEDUP_REMOVED lines=28> */
[----:B0-----:R-:W-:-:S05]  /*12c30*/  IMAD.IADD R9, R9, 0x1, R10 ;  /* 0x0000000109097824 */ /* 0x001fca00078e020a */
[C---:B------:R-:W-:Y:S01]  /*12c40*/  LEA R10, R9.reuse, UR4, 0x2 ;  /* 0x00000004090a7c11 */ /* 0x040fe2000f8e10ff */
[----:B------:R-:W-:-:S04]  /*12c50*/  IMAD R9, R9, 0x4, R6 ;  /* 0x0000000409097824 */ /* 0x000fc800078e0206 */
[----:B------:R0:W-:Y:S04]  /*12c60*/  STS [R10], R19 ;  /* 0x000000130a007388 */ /* 0x0001e80000000800 */
[----:B------:R0:W-:Y:S02]  /*12c70*/  STS [R9], R8 ;  /* 0x0000000809007388 */ /* 0x0001e40000000800 */
.L_x_1628:
[----:B------:R-:W-:Y:S05]  /*12c80*/  BSYNC.RECONVERGENT B2 ;  /* 0x0000000000027941 */ /* 0x000fea0003800200 */
.L_x_1627:
[----:B------:R-:W-:Y:S05]  /*12c90*/  @P1 BRA `(.L_x_1626) ;  /* 0x0000000000481947 */ /* 0x000fea0003800000 */
[----:B0-----:R-:W0:Y:S01]  /*12ca0*/  S2R R9, SR_LANEID ;  /* 0x0000000000097919 */ /* 0x001e220000000000 */
[----:B------:R-:W-:Y:S02]  /*12cb0*/  VOTEU.ANY UR5, UPT, PT ;  /* 0x0000000000057886 */ /* 0x000fe400038e0100 */
[----:B------:R-:W0:Y:S01]  /*12cc0*/  FLO.U32 R12, UR5 ;  /* 0x00000005000c7d00 */ /* 0x000e2200080e0000 */
[----:B------:R-:W1:Y:S01]  /*12cd0*/  S2R R13, SR_LTMASK ;  /* 0x00000000000d7919 */ /* 0x000e620000003900 */
[----:B------:R-:W2:Y:S01]  /*12ce0*/  POPC R11, UR5 ;  /* 0x00000005000b7d09 */ /* 0x000ea20008000000 */
[----:B0-----:R-:W-:Y:S02]  /*12cf0*/  ISETP.EQ.U32.AND P0, PT, R12, R9, PT ;  /* 0x000000090c00720c */ /* 0x001fe40003f02070 */
[----:B-1----:R-:W-:Y:S01]  /*12d00*/  LOP3.LUT R13, R13, UR5, RZ, 0xc0, !PT ;  /* 0x000000050d0d7c12 */ /* 0x002fe2000f8ec0ff */
[----:B------:R-:W0:Y:S03]  /*12d10*/  LDCU UR5, c[0x0][0x3a0] ;  /* 0x00007400ff0577ac */ /* 0x000e260008000800 */
[----:B------:R-:W1:Y:S07]  /*12d20*/  POPC R10, R13 ;  /* 0x0000000d000a7309 */ /* 0x000e6e0000000000 */
[----:B--2---:R-:W2:Y:S04]  /*12d30*/  @P0 ATOMS.ADD R11, [R4+0x8a0], R11 ;  /* 0x0008a00b040b038c */ /* 0x004ea80000000000 */
[----:B--2---:R-:W1:Y:S02]  /*12d40*/  SHFL.IDX PT, R9, R11, R12, 0x1f ;  /* 0x00001f0c0b097589 */ /* 0x004e6400000e0000 */
[----:B-1----:R-:W-:-:S05]  /*12d50*/  IMAD.IADD R9, R9, 0x1, R10 ;  /* 0x0000000109097824 */ /* 0x002fca00078e020a */
[----:B0-----:R-:W-:-:S13]  /*12d60*/  ISETP.GE.AND P0, PT, R9, UR5, PT ;  /* 0x0000000509007c0c */ /* 0x001fda000bf06270 */
[----:B------:R-:W-:Y:S01]  /*12d70*/  @!P0 IMAD.IADD R19, R3, 0x1, R32 ;  /* 0x0000000103138824 */ /* 0x000fe200078e0220 */
[C---:B------:R-:W-:Y:S01]  /*12d80*/  @!P0 LEA R10, R9.reuse, UR4, 0x2 ;  /* 0x00000004090a8c11 */ /* 0x040fe2000f8e10ff */
[----:B------:R-:W-:-:S04]  /*12d90*/  @!P0 IMAD R9, R9, 0x4, R6 ;  /* 0x0000000409098824 */ /* 0x000fc800078e0206 */
[----:B------:R2:W-:Y:S04]  /*12da0*/  @!P0 STS [R10], R19 ;  /* 0x000000130a008388 */ /* 0x0005e80000000800 */
[----:B------:R2:W-:Y:S02]  /*12db0*/  @!P0 STS [R9], R8 ;  /* 0x0000000809008388 */ /* 0x0005e40000000800 */
.L_x_1626:
[----:B------:R-:W-:Y:S05]  /*12dc0*/  BSYNC.RECONVERGENT B0 ;  /* 0x0000000000007941 */ /* 0x000fea0003800200 */
.L_x_1625:
[----:B------:R-:W-:-:S04]  /*12dd0*/  IMAD.IADD R32, R7, 0x1, R32 ;  /* 0x0000000107207824 */ /* 0x000fc800078e0220 */
[----:B------:R-:W-:-:S05]  /*12de0*/  IMAD R17, R17, 0x4, R32 ;  /* 0x0000000411117824 */ /* 0x000fca00078e0220 */
[----:B------:R-:W-:-:S13]  /*12df0*/  ISETP.GE.AND P0, PT, R17, R2, PT ;  /* 0x000000021100720c */ /* 0x000fda0003f06270 */
[----:B------:R-:W-:Y:S05]  /*12e00*/  @P0 BRA `(.L_x_1629) ;  /* 0x0000001800180947 */ /* 0x000fea0003800000 */
[----:B------:R-:W-:-:S05]  /*12e10*/  IMAD.WIDE R14, R17, 0x4, R14 ;  /* 0x00000004110e7825 */ /* 0x000fca00078e020e */
[----:B------:R-:W3:Y:S02]  /*12e20*/  LDG.E R2, desc[UR8][R14.64] ;  /* 0x000000080e027981 */ /* 0x000ee4000c1e1900 */
[C---:B---3--:R-:W-:Y:S02]  /*12e30*/  ISETP.GE.AND P0, PT, R2.reuse, RZ, PT ;  /* 0x000000ff0200720c */ /* 0x048fe40003f06270 */
[----:B------:R-:W-:-:S04]  /*12e40*/  LOP3.LUT R7, R2, 0x7ffffc00, RZ, 0xc, !PT ;  /* 0x7ffffc0002077812 */ /* 0x000fc800078e0cff */
[----:B012---:R-:W-:-:S04]  /*12e50*/  SEL R8, R2, R7, !P0 ;  /* 0x0000000702087207 */ /* 0x007fc80004000000 */
        /* <DEDUP_REMOVED lines=19> */
[----:B0-----:R-:W-:Y:S01]  /*12f90*/  ISETP.EQ.U32.AND P0, PT, R9, R0, PT ;  /* 0x000000000900720c */ /* 0x001fe20003f02070 */
[----:B------:R-:W-:Y:S01]  /*12fa0*/  IMAD.IADD R0, R3, 0x1, R17 ;  /* 0x0000000103007824 */ /* 0x000fe200078e0211 */
        /* <DEDUP_REMOVED lines=9> */
.L_x_1631:
[----:B------:R-:W-:Y:S05]  /*13040*/  BSYNC.RECONVERGENT B0 ;  /* 0x0000000000007941 */ /* 0x000fea0003800200 */
.L_x_1630:
        /* <DEDUP_REMOVED lines=8> */
[----:B------:R-:W0:Y:S05]  /*130d0*/  LDCU UR5, c[0x0][0x3a0] ;  /* 0x00007400ff0577ac */ /* 0x000e2a0008000800 */
[----:B------:R-:W1:Y:S05]  /*130e0*/  POPC R8, R8 ;  /* 0x0000000800087309 */ /* 0x000e6a0000000000 */
[----:B--2---:R-:W2:Y:S04]  /*130f0*/  @P0 ATOMS.ADD R7, [R4+0x8a0], R7 ;  /* 0x0008a0070407038c */ /* 0x004ea80000000000 */
[----:B--2---:R-:W1:Y:S02]  /*13100*/  SHFL.IDX PT, R5, R7, R0, 0x1f ;  /* 0x00001f0007057589 */ /* 0x004e6400000e0000 */
[----:B-1----:R-:W-:-:S05]  /*13110*/  IMAD.IADD R5, R5, 0x1, R8 ;  /* 0x0000000105057824 */ /* 0x002fca00078e0208 */
[----:B0-----:R-:W-:-:S13]  /*13120*/  ISETP.GE.AND P0, PT, R5, UR5, PT ;  /* 0x0000000505007c0c */ /* 0x001fda000bf06270 */
[----:B------:R-:W-:Y:S05]  /*13130*/  @P0 BRA `(.L_x_1629) ;  /* 0x00000014004c0947 */ /* 0x000fea0003800000 */
[----:B------:R-:W-:Y:S01]  /*13140*/  IMAD.IADD R3, R3, 0x1, R17 ;  /* 0x0000000103037824 */ /* 0x000fe200078e0211 */
[C---:B------:R-:W-:Y:S01]  /*13150*/  LEA R0, R5.reuse, UR4, 0x2 ;  /* 0x0000000405007c11 */ /* 0x040fe2000f8e10ff */
[----:B------:R-:W-:-:S04]  /*13160*/  IMAD R5, R5, 0x4, R6 ;  /* 0x0000000405057824 */ /* 0x000fc800078e0206 */
[----:B------:R4:W-:Y:S04]  /*13170*/  STS [R0], R3 ;  /* 0x0000000300007388 */ /* 0x0009e80000000800 */
[----:B------:R4:W-:Y:S01]  /*13180*/  STS [R5], R2 ;  /* 0x0000000205007388 */ /* 0x0009e20000000800 */
[----:B------:R-:W-:Y:S05]  /*13190*/  BRA `(.L_x_1629) ;  /* 0x0000001400347947 */ /* 0x000fea0003800000 */
.L_x_1605:
[----:B------:R-:W-:Y:S01]  /*131a0*/  IMAD.IADD R10, R3, 0x1, R32 ;  /* 0x00000001030a7824 */ /* 0x000fe200078e0220 */
[----:B------:R-:W0:Y:S04]  /*131b0*/  LDCU UR11, c[0x0][0x3a0] ;  /* 0x00007400ff0b77ac */ /* 0x000e280008000800 */
[----:B------:R-:W-:Y:S01]  /*131c0*/  ISETP.GE.AND P0, PT, R10, R4, PT ;  /* 0x000000040a00720c */ /* 0x000fe20003f06270 */
[----:B------:R-:W2:Y:S01]  /*131d0*/  LDCU UR10, c[0x0][0x3a0] ;  /* 0x00007400ff0a77ac */ /* 0x000ea20008000800 */
[----:B------:R-:W3:Y:S11]  /*131e0*/  LDCU UR12, c[0x0][0x39c] ;  /* 0x00007380ff0c77ac */ /* 0x000ef60008000800 */
[----:B------:R-:W-:Y:S05]  /*131f0*/  @P0 BRA `(.L_x_1629) ;  /* 0x00000014001c0947 */ /* 0x000fea0003800000 */
[----:B------:R-:W4:Y:S01]  /*13200*/  LDCU UR5, c[0x0][0x398] ;  /* 0x00007300ff0577ac */ /* 0x000f220008000800 */
[----:B------:R-:W5:Y:S01]  /*13210*/  LDC.64 R8, c[0x0][0x380] ;  /* 0x0000e000ff087b82 */ /* 0x000f620000000a00 */
[----:B------:R-:W-:Y:S01]  /*13220*/  VIADDMNMX R7, R10, 0x200, R4, !PT ;  /* 0x000002000a077846 */ /* 0x000fe20007800104 */
[----:B------:R-:W-:Y:S01]  /*13230*/  BSSY.RECONVERGENT B0, `(.L_x_1632) ;  /* 0x0000051000007945 */ /* 0x000fe20003800200 */
[----:B------:R-:W-:-:S04]  /*13240*/  LOP3.LUT R2, RZ, R3, RZ, 0x33, !PT ;  /* 0x00000003ff027212 */ /* 0x000fc800078e33ff */
[----:B------:R-:W-:-:S04]  /*13250*/  IADD3 R7, PT, PT, -R32, R7, R2 ;  /* 0x0000000720077210 */ /* 0x000fc80007ffe102 */
[----:B------:R-:W-:-:S04]  /*13260*/  LOP3.LUT R2, R7, 0x600, RZ, 0xc0, !PT ;  /* 0x0000060007027812 */ /* 0x000fc800078ec0ff */
[----:B------:R-:W-:Y:S01]  /*13270*/  ISETP.NE.AND P0, PT, R2, 0x600, PT ;  /* 0x000006000200780c */ /* 0x000fe20003f05270 */
[----:B-1----:R-:W-:Y:S01]  /*13280*/  IMAD R2, R0, 0x4, R11 ;  /* 0x0000000400027824 */ /* 0x002fe200078e020b */
[----:B----4-:R-:W-:Y:S02]  /*13290*/  USHF.R.S32.HI UR6, URZ, 0x1f, UR5 ;  /* 0x0000001fff067899 */ /* 0x010fe40008011405 */
[----:B------:R-:W-:-:S04]  /*132a0*/  IMAD.WIDE.U32 R14, R35, UR5, RZ ;  /* 0x00000005230e7c25 */ /* 0x000fc8000f8e00ff */
[----:B------:R-:W-:Y:S01]  /*132b0*/  IMAD R35, R35, UR6, RZ ;  /* 0x0000000623237c24 */ /* 0x000fe2000f8e02ff */
[----:B-----5:R-:W-:-:S03]  /*132c0*/  LEA R8, P1, R14, R8, 0x2 ;  /* 0x000000080e087211 */ /* 0x020fc600078210ff */
[----:B------:R-:W-:-:S05]  /*132d0*/  IMAD.IADD R35, R15, 0x1, R35 ;  /* 0x000000010f237824 */ /* 0x000fca00078e0223 */
[----:B------:R-:W-:Y:S01]  /*132e0*/  LEA.HI.X R9, R14, R9, R35, 0x2, P1 ;  /* 0x000000090e097211 */ /* 0x000fe200008f1423 */
[----:B------:R-:W-:Y:S06]  /*132f0*/  @!P0 BRA `(.L_x_1633) ;  /* 0x0000000400108947 */ /* 0x000fec0003800000 */
[----:B------:R-:W-:Y:S01]  /*13300*/  LEA.HI R11, R7, 0x1, RZ, 0x17 ;  /* 0x00000001070b7811 */ /* 0x000fe200078fb8ff */
[----:B------:R-:W-:-:S03]  /*13310*/  IMAD R32, R3, 0x2, R32 ;  /* 0x0000000203207824 */ /* 0x000fc600078e0220 */
[C---:B------:R-:W-:Y:S01]  /*13320*/  LOP3.LUT R12, R11.reuse, 0x3, RZ, 0xc0, !PT ;  /* 0x000000030b0c7812 */ /* 0x040fe200078ec0ff */
[----:B------:R-:W-:Y:S02]  /*13330*/  IMAD.SHL.U32 R14, R11, 0x200, RZ ;  /* 0x000002000b0e7824 */ /* 0x000fe400078e00ff */
[----:B------:R-:W-:Y:S02]  /*13340*/  IMAD R11, R10, R13, RZ ;  /* 0x0000000d0a0b7224 */ /* 0x000fe400078e02ff */
[----:B------:R-:W-:Y:S01]  /*13350*/  IMAD.MOV R12, RZ, RZ, -R12 ;  /* 0x000000ffff0c7224 */ /* 0x000fe200078e0a0c */
[----:B------:R-:W-:-:S05]  /*13360*/  LOP3.LUT R15, R14, 0x600, RZ, 0xc0, !PT ;  /* 0x000006000e0f7812 */ /* 0x000fca00078ec0ff */
[----:B------:R-:W-:-:S07]  /*13370*/  IMAD.IADD R10, R10, 0x1, R15 ;  /* 0x000000010a0a7824 */ /* 0x000fce00078e020f */
.L_x_1638:
[----:B------:R-:W-:-:S05]  /*13380*/  IMAD.WIDE R14, R11, 0x4, R8 ;  /* 0x000000040b0e7825 */ /* 0x000fca00078e0208 */
[----:B------:R-:W4:Y:S01]  /*13390*/  LDG.E R13, desc[UR8][R14.64] ;  /* 0x000000080e0d7981 */ /* 0x000f22000c1e1900 */
[----:B------:R-:W-:Y:S01]  /*133a0*/  VIADD R12, R12, 0x1 ;  /* 0x000000010c0c7836 */ /* 0x000fe20000000000 */
[----:B------:R-:W-:Y:S04]  /*133b0*/  BSSY.RECONVERGENT B2, `(.L_x_1634) ;  /* 0x0000034000027945 */ /* 0x000fe80003800200 */
[----:B------:R-:W-:Y:S02]  /*133c0*/  ISETP.NE.AND P2, PT, R12, RZ, PT ;  /* 0x000000ff0c00720c */ /* 0x000fe40003f45270 */
[C---:B----4-:R-:W-:Y:S02]  /*133d0*/  ISETP.GE.AND P0, PT, R13.reuse, RZ, PT ;  /* 0x000000ff0d00720c */ /* 0x050fe40003f06270 */
        /* <DEDUP_REMOVED lines=19> */
[----:B------:R-:W0:Y:S02]  /*13510*/  POPC R16, UR7 ;  /* 0x0000000700107d09 */ /* 0x000e240008000000 */
[----:B----4-:R-:W-:Y:S01]  /*13520*/  ULEA UR5, UR6, UR5, 0x18 ;  /* 0x0000000506057291 */ /* 0x010fe2000f8ec0ff */
[----:B-1----:R-:W-:-:S02]  /*13530*/  ISETP.EQ.U32.AND P0, PT, R18, R15, PT ;  /* 0x0000000f1200720c */ /* 0x002fc40003f02070 */
        /* <DEDUP_REMOVED lines=9> */
.L_x_1637:
[----:B0-23--:R-:W-:Y:S05]  /*135d0*/  BSYNC.RECONVERGENT B3 ;  /* 0x0000000000037941 */ /* 0x00dfea0003800200 */
.L_x_1636:
[----:B------:R-:W-:Y:S05]  /*135e0*/  @P1 BRA `(.L_x_1635) ;  /* 0x0000000000401947 */ /* 0x000fea0003800000 */
[----:B------:R-:W0:Y:S01]  /*135f0*/  S2R R15, SR_LANEID ;  /* 0x00000000000f7919 */ /* 0x000e220000000000 */
[----:B------:R-:W-:Y:S02]  /*13600*/  VOTEU.ANY UR5, UPT, PT ;  /* 0x0000000000057886 */ /* 0x000fe400038e0100 */
[----:B------:R-:W0:Y:S01]  /*13610*/  FLO.U32 R16, UR5 ;  /* 0x0000000500107d00 */ /* 0x000e2200080e0000 */
[----:B------:R-:W2:Y:S01]  /*13620*/  S2R R18, SR_LTMASK ;  /* 0x0000000000127919 */ /* 0x000ea20000003900 */
[----:B------:R-:W3:Y:S01]  /*13630*/  POPC R19, UR5 ;  /* 0x0000000500137d09 */ /* 0x000ee20008000000 */
[----:B0-----:R-:W-:Y:S02]  /*13640*/  ISETP.EQ.U32.AND P0, PT, R16, R15, PT ;  /* 0x0000000f1000720c */ /* 0x001fe40003f02070 */
[----:B--2---:R-:W-:-:S06]  /*13650*/  LOP3.LUT R18, R18, UR5, RZ, 0xc0, !PT ;  /* 0x0000000512127c12 */ /* 0x004fcc000f8ec0ff */
[----:B------:R-:W0:Y:S05]  /*13660*/  POPC R18, R18 ;  /* 0x0000001200127309 */ /* 0x000e2a0000000000 */
[----:B---3--:R-:W2:Y:S04]  /*13670*/  @P0 ATOMS.ADD R19, [R2+0x8a0], R19 ;  /* 0x0008a0130213038c */ /* 0x008ea80000000000 */
[----:B--2---:R-:W0:Y:S02]  /*13680*/  SHFL.IDX PT, R15, R19, R16, 0x1f ;  /* 0x00001f10130f7589 */ /* 0x004e2400000e0000 */
[----:B0-----:R-:W-:-:S05]  /*13690*/  IMAD.IADD R15, R15, 0x1, R18 ;  /* 0x000000010f0f7824 */ /* 0x001fca00078e0212 */
[----:B------:R-:W-:-:S13]  /*136a0*/  ISETP.GE.AND P0, PT, R15, UR10, PT ;  /* 0x0000000a0f007c0c */ /* 0x000fda000bf06270 */
[C---:B-1----:R-:W-:Y:S01]  /*136b0*/  @!P0 LEA R17, R15.reuse, UR4, 0x2 ;  /* 0x000000040f118c11 */ /* 0x042fe2000f8e10ff */
[----:B------:R-:W-:-:S04]  /*136c0*/  @!P0 IMAD R14, R15, 0x4, R6 ;  /* 0x000000040f0e8824 */ /* 0x000fc800078e0206 */
[----:B------:R4:W-:Y:S04]  /*136d0*/  @!P0 STS [R17], R32 ;  /* 0x0000002011008388 */ /* 0x0009e80000000800 */
[----:B------:R4:W-:Y:S02]  /*136e0*/  @!P0 STS [R14], R13 ;  /* 0x0000000d0e008388 */ /* 0x0009e40000000800 */
.L_x_1635:
[----:B0-23--:R-:W-:Y:S05]  /*136f0*/  BSYNC.RECONVERGENT B2 ;  /* 0x0000000000027941 */ /* 0x00dfea0003800200 */
.L_x_1634:
[----:B-1--4-:R-:W-:Y:S02]  /*13700*/  IMAD.U32 R13, RZ, RZ, UR12 ;  /* 0x0000000cff0d7e24 */ /* 0x012fe4000f8e00ff */
[----:B------:R-:W-:Y:S02]  /*13710*/  VIADD R32, R32, 0x200 ;  /* 0x0000020020207836 */ /* 0x000fe40000000000 */
[----:B------:R-:W-:Y:S01]  /*13720*/  IMAD R11, R13, 0x200, R11 ;  /* 0x000002000d0b7824 */ /* 0x000fe200078e020b */
[----:B------:R-:W-:Y:S06]  /*13730*/  @P2 BRA `(.L_x_1638) ;  /* 0xfffffffc00102947 */ /* 0x000fec000383ffff */
.L_x_1633:
[----:B0-23--:R-:W-:Y:S05]  /*13740*/  BSYNC.RECONVERGENT B0 ;  /* 0x0000000000007941 */ /* 0x00dfea0003800200 */
.L_x_1632:
[----:B------:R-:W-:-:S13]  /*13750*/  ISETP.GE.U32.AND P0, PT, R7, 0x600, PT ;  /* 0x000006000700780c */ /* 0x000fda0003f06070 */
[----:B------:R-:W-:Y:S05]  /*13760*/  @!P0 BRA `(.L_x_1629) ;  /* 0x0000000c00c08947 */ /* 0x000fea0003800000 */
[----:B------:R-:W0:Y:S01]  /*13770*/  LDC R7, c[0x0][0x39c] ;  /* 0x0000e700ff077b82 */ /* 0x000e220000000800 */
        /* <DEDUP_REMOVED lines=8> */
.L_x_1655:
[----:B------:R-:W-:-:S05]  /*13800*/  IMAD.WIDE R16, R10, 0x4, R8 ;  /* 0x000000040a107825 */ /* 0x000fca00078e0208 */
        /* <DEDUP_REMOVED lines=34> */
.L_x_1642:
[----:B------:R-:W-:Y:S05]  /*13a30*/  BSYNC.RECONVERGENT B2 ;  /* 0x0000000000027941 */ /* 0x000fea0003800200 */
.L_x_1641:
[----:B------:R-:W-:Y:S05]  /*13a40*/  @P1 BRA `(.L_x_1640) ;  /* 0x0000000000401947 */ /* 0x000fea0003800000 */
[----:B------:R-:W2:Y:S01]  /*13a50*/  S2R R17, SR_LANEID ;  /* 0x0000000000117919 */ /* 0x000ea20000000000 */
[----:B------:R-:W-:Y:S02]  /*13a60*/  VOTEU.ANY UR5, UPT, PT ;  /* 0x0000000000057886 */ /* 0x000fe400038e0100 */
[----:B------:R-:W2:Y:S01]  /*13a70*/  FLO.U32 R20, UR5 ;  /* 0x0000000500147d00 */ /* 0x000ea200080e0000 */
[----:B------:R-:W3:Y:S01]  /*13a80*/  S2R R21, SR_LTMASK ;  /* 0x0000000000157919 */ /* 0x000ee20000003900 */
[----:B------:R-:W4:Y:S01]  /*13a90*/  POPC R19, UR5 ;  /* 0x0000000500137d09 */ /* 0x000f220008000000 */
[----:B--2---:R-:W-:Y:S02]  /*13aa0*/  ISETP.EQ.U32.AND P0, PT, R20, R17, PT ;  /* 0x000000111400720c */ /* 0x004fe40003f02070 */
[----:B---3--:R-:W-:-:S04]  /*13ab0*/  LOP3.LUT R21, R21, UR5, RZ, 0xc0, !PT ;  /* 0x0000000515157c12 */ /* 0x008fc8000f8ec0ff */
[----:B-1----:R-:W1:Y:S07]  /*13ac0*/  POPC R16, R21 ;  /* 0x0000001500107309 */ /* 0x002e6e0000000000 */
[----:B----4-:R-:W2:Y:S04]  /*13ad0*/  @P0 ATOMS.ADD R19, [R2+0x8a0], R19 ;  /* 0x0008a0130213038c */ /* 0x010ea80000000000 */
[----:B--2---:R-:W1:Y:S02]  /*13ae0*/  SHFL.IDX PT, R17, R19, R20, 0x1f ;  /* 0x00001f1413117589 */ /* 0x004e6400000e0000 */
[----:B-1----:R-:W-:-:S05]  /*13af0*/  IMAD.IADD R17, R17, 0x1, R16 ;  /* 0x0000000111117824 */ /* 0x002fca00078e0210 */
[----:B------:R-:W-:-:S13]  /*13b00*/  ISETP.GE.AND P0, PT, R17, UR11, PT ;  /* 0x0000000b11007c0c */ /* 0x000fda000bf06270 */
[C---:B------:R-:W-:Y:S01]  /*13b10*/  @!P0 LEA R16, R17.reuse, UR4, 0x2 ;  /* 0x0000000411108c11 */ /* 0x040fe2000f8e10ff */
[----:B------:R-:W-:-:S04]  /*13b20*/  @!P0 IMAD R18, R17, 0x4, R6 ;  /* 0x0000000411128824 */ /* 0x000fc800078e0206 */
[----:B------:R2:W-:Y:S04]  /*13b30*/  @!P0 STS [R16], R3 ;  /* 0x0000000310008388 */ /* 0x0005e80000000800 */
[----:B------:R2:W-:Y:S02]  /*13b40*/  @!P0 STS [R18], R15 ;  /* 0x0000000f12008388 */ /* 0x0005e40000000800 */
.L_x_1640:
[----:B------:R-:W-:Y:S05]  /*13b50*/  BSYNC.RECONVERGENT B0 ;  /* 0x0000000000007941 */ /* 0x000fea0003800200 */
.L_x_1639:
[----:B-12---:R-:W-:-:S05]  /*13b60*/  IMAD.WIDE R16, R14, 0x4, R8 ;  /* 0x000000040e107825 */ /* 0x006fca00078e0208 */
        /* <DEDUP_REMOVED lines=35> */
.L_x_1646:
[----:B------:R-:W-:Y:S05]  /*13da0*/  BSYNC.RECONVERGENT B2 ;  /* 0x0000000000027941 */ /* 0x000fea0003800200 */
.L_x_1645:
[----:B------:R-:W-:Y:S05]  /*13db0*/  @P1 BRA `(.L_x_1644) ;  /* 0x0000000000441947 */ /* 0x000fea0003800000 */
[----:B------:R-:W2:Y:S01]  /*13dc0*/  S2R R17, SR_LANEID ;  /* 0x0000000000117919 */ /* 0x000ea20000000000 */
[----:B------:R-:W-:Y:S02]  /*13dd0*/  VOTEU.ANY UR5, UPT, PT ;  /* 0x0000000000057886 */ /* 0x000fe400038e0100 */
[----:B------:R-:W2:Y:S01]  /*13de0*/  FLO.U32 R20, UR5 ;  /* 0x0000000500147d00 */ /* 0x000ea200080e0000 */
[----:B------:R-:W3:Y:S01]  /*13df0*/  S2R R21, SR_LTMASK ;  /* 0x0000000000157919 */ /* 0x000ee20000003900 */
[----:B-1----:R-:W1:Y:S01]  /*13e00*/  POPC R19, UR5 ;  /* 0x0000000500137d09 */ /* 0x002e620008000000 */
[----:B--2---:R-:W-:Y:S02]  /*13e10*/  ISETP.EQ.U32.AND P0, PT, R20, R17, PT ;  /* 0x000000111400720c */ /* 0x004fe40003f02070 */
[----:B---3--:R-:W-:-:S04]  /*13e20*/  LOP3.LUT R21, R21, UR5, RZ, 0xc0, !PT ;  /* 0x0000000515157c12 */ /* 0x008fc8000f8ec0ff */
[----:B------:R-:W2:Y:S07]  /*13e30*/  POPC R16, R21 ;  /* 0x0000001500107309 */ /* 0x000eae0000000000 */
[----:B-1----:R-:W1:Y:S04]  /*13e40*/  @P0 ATOMS.ADD R19, [R2+0x8a0], R19 ;  /* 0x0008a0130213038c */ /* 0x002e680000000000 */
[----:B-1----:R-:W2:Y:S02]  /*13e50*/  SHFL.IDX PT, R17, R19, R20, 0x1f ;  /* 0x00001f1413117589 */ /* 0x002ea400000e0000 */
[----:B--2---:R-:W-:-:S05]  /*13e60*/  IMAD.IADD R17, R17, 0x1, R16 ;  /* 0x0000000111117824 */ /* 0x004fca00078e0210 */
[----:B------:R-:W-:-:S13]  /*13e70*/  ISETP.GE.AND P0, PT, R17, UR11, PT ;  /* 0x0000000b11007c0c */ /* 0x000fda000bf06270 */
[----:B------:R-:W-:Y:S01]  /*13e80*/  @!P0 VIADD R23, R3, 0x200 ;  /* 0x0000020003178836 */ /* 0x000fe20000000000 */
[C---:B------:R-:W-:Y:S01]  /*13e90*/  @!P0 LEA R16, R17.reuse, UR4, 0x2 ;  /* 0x0000000411108c11 */ /* 0x040fe2000f8e10ff */
[----:B------:R-:W-:-:S04]  /*13ea0*/  @!P0 IMAD R18, R17, 0x4, R6 ;  /* 0x0000000411128824 */ /* 0x000fc800078e0206 */
[----:B------:R2:W-:Y:S04]  /*13eb0*/  @!P0 STS [R16], R23 ;  /* 0x0000001710008388 */ /* 0x0005e80000000800 */
[----:B------:R2:W-:Y:S02]  /*13ec0*/  @!P0 STS [R18], R15 ;  /* 0x0000000f12008388 */ /* 0x0005e40000000800 */
.L_x_1644:
[----:B------:R-:W-:Y:S05]  /*13ed0*/  BSYNC.RECONVERGENT B0 ;  /* 0x0000000000007941 */ /* 0x000fea0003800200 */
.L_x_1643:
        /* <DEDUP_REMOVED lines=36> */
.L_x_1650:
[----:B------:R-:W-:Y:S05]  /*14120*/  BSYNC.RECONVERGENT B2 ;  /* 0x0000000000027941 */ /* 0x000fea0003800200 */
.L_x_1649:
        /* <DEDUP_REMOVED lines=18> */
.L_x_1648:
[----:B------:R-:W-:Y:S05]  /*14250*/  BSYNC.RECONVERGENT B0 ;  /* 0x0000000000007941 */ /* 0x000fea0003800200 */
.L_x_1647:
        /* <DEDUP_REMOVED lines=36> */
.L_x_1654:
[----:B------:R-:W-:Y:S05]  /*144a0*/  BSYNC.RECONVERGENT B2 ;  /* 0x0000000000027941 */ /* 0x000fea0003800200 */
.L_x_1653:
        /* <DEDUP_REMOVED lines=18> */
.L_x_1652:
[----:B------:R-:W-:Y:S05]  /*145d0*/  BSYNC.RECONVERGENT B0 ;  /* 0x0000000000007941 */ /* 0x000fea0003800200 */
.L_x_1651:
[C---:B-12---:R-:W-:Y:S02]  /*145e0*/  VIADD R15, R12.reuse, 0x400 ;  /* 0x000004000c0f7836 */ /* 0x046fe40000000000 */
[----:B------:R-:W-:Y:S02]  /*145f0*/  VIADD R3, R3, 0x800 ;  /* 0x0000080003037836 */ /* 0x000fe40000000000 */
[----:B0-----:R-:W-:Y:S01]  /*14600*/  IMAD R11, R7, 0x800, R11 ;  /* 0x00000800070b7824 */ /* 0x001fe200078e020b */
[----:B------:R-:W-:Y:S01]  /*14610*/  ISETP.GE.AND P0, PT, R15, R4, PT ;  /* 0x000000040f00720c */ /* 0x000fe20003f06270 */
[----:B------:R-:W-:Y:S02]  /*14620*/  VIADD R12, R12, 0x800 ;  /* 0x000008000c0c7836 */ /* 0x000fe40000000000 */
[C---:B------:R-:W-:Y:S02]  /*14630*/  IMAD R13, R7.reuse, 0x800, R13 ;  /* 0x00000800070d7824 */ /* 0x040fe400078e020d */
[----:B------:R-:W-:-:S02]  /*14640*/  IMAD R14, R7, 0x800, R14 ;  /* 0x00000800070e7824 */ /* 0x000fc400078e020e */
[----:B------:R-:W-:-:S06]  /*14650*/  IMAD R10, R7, 0x800, R10 ;  /* 0x00000800070a7824 */ /* 0x000fcc00078e020a */
[----:B------:R-:W-:Y:S05]  /*14660*/  @!P0 BRA `(.L_x_1655) ;  /* 0xfffffff000648947 */ /* 0x000fea000383ffff */
.L_x_1629:
[----:B0-23--:R-:W-:Y:S05]  /*14670*/  BSYNC.RECONVERGENT B1 ;  /* 0x0000000000017941 */ /* 0x00dfea0003800200 */
.L_x_1604:
[----:B------:R-:W-:Y:S06]  /*14680*/  BAR.SYNC.DEFER_BLOCKING 0x0 ;  /* 0x0000000000007b1d */ /* 0x000fec0000010000 */
[----:B------:R-:W-:Y:S05]  /*14690*/  BRA `(.L_x_1656) ;  /* 0x0000001000f07947 */ /* 0x000fea0003800000 */
.L_x_1367:
[----:B------:R-:W0:Y:S01]  /*146a0*/  LDS R2, [R0+0x4864] ;  /* 0x0048640000027984 */ /* 0x000e220000000800 */
[----:B------:R-:W-:Y:S01]  /*146b0*/  IMAD.MOV.U32 R12, RZ, RZ, -0x800001 ;  /* 0xff7fffffff0c7424 */ /* 0x000fe200078e00ff */
[----:B------:R-:W-:Y:S01]  /*146c0*/  UBMSK UR7, URZ, 0x4 ;  /* 0x00000004ff07789b */ /* 0x000fe20008000000 */
[----:B------:R-:W-:Y:S01]  /*146d0*/  IMAD.MOV.U32 R13, RZ, RZ, -0x800001 ;  /* 0xff7fffffff0d7424 */ /* 0x000fe200078e00ff */
[----:B------:R-:W1:Y:S01]  /*146e0*/  S2R R6, SR_TID.X ;  /* 0x0000000000067919 */ /* 0x000e620000002100 */
[----:B------:R-:W-:Y:S01]  /*146f0*/  IMAD.MOV.U32 R14, RZ, RZ, -0x800001 ;  /* 0xff7fffffff0e7424 */ /* 0x000fe200078e00ff */
[----:B------:R-:W-:Y:S01]  /*14700*/  UMOV UR4, URZ ;  /* 0x000000ff00047c82 */ /* 0x000fe20008000000 */
[----:B------:R-:W-:Y:S02]  /*14710*/  IMAD.MOV.U32 R15, RZ, RZ, -0x800001 ;  /* 0xff7fffffff0f7424 */ /* 0x000fe400078e00ff */
        /* <DEDUP_REMOVED lines=9> */
[----:B------:R-:W-:-:S07]  /*147b0*/  ISETP.GE.AND P3, PT, R7, R2, PT ;  /* 0x000000020700720c */ /* 0x000fce0003f66270 */
[----:B------:R-:W0:Y:S04]  /*147c0*/  @!P0 LDS R12, [R17+0x2000] ;  /* 0x00200000110c8984 */ /* 0x000e280000000800 */
[----:B------:R-:W1:Y:S04]  /*147d0*/  @!P1 LDS R13, [R17+0x2800] ;  /* 0x00280000110d9984 */ /* 0x000e680000000800 */
[----:B------:R-:W5:Y:S04]  /*147e0*/  @!P2 LDS R14, [R17+0x3000] ;  /* 0x00300000110ea984 */ /* 0x000f680000000800 */
[----:B------:R-:W2:Y:S04]  /*147f0*/  @!P3 LDS R15, [R17+0x3800] ;  /* 0x00380000110fb984 */ /* 0x000ea80000000800 */
[----:B---34-:R3:W4:Y:S04]  /*14800*/  @!P0 LDS R8, [R17] ;  /* 0x0000000011088984 */ /* 0x0187280000000800 */
[----:B------:R3:W3:Y:S04]  /*14810*/  @!P1 LDS R9, [R17+0x800] ;  /* 0x0008000011099984 */ /* 0x0006e80000000800 */
[----:B------:R0:W3:Y:S04]  /*14820*/  @!P2 LDS R10, [R17+0x1000] ;  /* 0x00100000110aa984 */ /* 0x0000e80000000800 */
[----:B------:R0:W3:Y:S01]  /*14830*/  @!P3 LDS R11, [R17+0x1800] ;  /* 0x00180000110bb984 */ /* 0x0000e20000000800 */
[----:B------:R-:W-:Y:S01]  /*14840*/  BAR.SYNC.DEFER_BLOCKING 0x0 ;  /* 0x0000000000007b1d */ /* 0x000fe20000010000 */
[----:B0-----:R-:W-:-:S02]  /*14850*/  ISETP.GT.AND P0, PT, R12, -0x1, PT ;  /* 0xffffffff0c00780c */ /* 0x001fc40003f04270 */
[----:B-1----:R-:W-:Y:S02]  /*14860*/  ISETP.GT.AND P1, PT, R13, -0x1, PT ;  /* 0xffffffff0d00780c */ /* 0x002fe40003f24270 */
[----:B------:R-:W-:Y:S02]  /*14870*/  SEL R3, R4, 0x80000000, !P0 ;  /* 0x8000000004037807 */ /* 0x000fe40004000000 */
[----:B-----5:R-:W-:Y:S02]  /*14880*/  ISETP.GT.AND P2, PT, R14, -0x1, PT ;  /* 0xffffffff0e00780c */ /* 0x020fe40003f44270 */
[C---:B------:R-:W-:Y:S02]  /*14890*/  SEL R2, R4.reuse, 0x80000000, !P1 ;  /* 0x8000000004027807 */ /* 0x040fe40004800000 */
[----:B--2---:R-:W-:Y:S02]  /*148a0*/  ISETP.GT.AND P3, PT, R15, -0x1, PT ;  /* 0xffffffff0f00780c */ /* 0x004fe40003f64270 */
[----:B------:R-:W-:-:S02]  /*148b0*/  SEL R5, R4, 0x80000000, !P2 ;  /* 0x8000000004057807 */ /* 0x000fc40005000000 */
[----:B------:R-:W-:Y:S02]  /*148c0*/  SEL R4, R4, 0x80000000, !P3 ;  /* 0x8000000004047807 */ /* 0x000fe40005800000 */
[----:B------:R-:W-:Y:S02]  /*148d0*/  LOP3.LUT R12, R3, R12, RZ, 0x3c, !PT ;  /* 0x0000000c030c7212 */ /* 0x000fe400078e3cff */
[----:B------:R-:W-:Y:S02]  /*148e0*/  LOP3.LUT R13, R2, R13, RZ, 0x3c, !PT ;  /* 0x0000000d020d7212 */ /* 0x000fe400078e3cff */
[----:B------:R-:W-:Y:S02]  /*148f0*/  LOP3.LUT R14, R5, R14, RZ, 0x3c, !PT ;  /* 0x0000000e050e7212 */ /* 0x000fe400078e3cff */
[----:B----4-:R-:W-:-:S07]  /*14900*/  LOP3.LUT R15, R4, R15, RZ, 0x3c, !PT ;  /* 0x0000000f040f7212 */ /* 0x010fce00078e3cff */
.L_x_1658:
[C---:B-1----:R-:W-:Y:S01]  /*14910*/  ISETP.NE.AND P0, PT, R12.reuse, 0x7fffffff, PT ;  /* 0x7fffffff0c00780c */ /* 0x042fe20003f05270 */
[----:B------:R-:W-:Y:S01]  /*14920*/  STS [R17], RZ ;  /* 0x000000ff11007388 */ /* 0x000fe20000000800 */
[----:B------:R-:W0:Y:S01]  /*14930*/  S2UR UR6, SR_CgaCtaId ;  /* 0x00000000000679c3 */ /* 0x000e220000008800 */
[----:B------:R-:W-:Y:S01]  /*14940*/  UMOV UR5, 0x400 ;  /* 0x0000040000057882 */ /* 0x000fe20000000000 */
[----:B------:R-:W-:Y:S01]  /*14950*/  SEL R2, R12, 0x80000000, P0 ;  /* 0x800000000c027807 */ /* 0x000fe20000000000 */
[----:B------:R-:W-:Y:S01]  /*14960*/  STS [R17+0x800], RZ ;  /* 0x000800ff11007388 */ /* 0x000fe20000000800 */
[----:B------:R-:W-:Y:S01]  /*14970*/  ISETP.NE.AND P0, PT, R13, 0x7fffffff, PT ;  /* 0x7fffffff0d00780c */ /* 0x000fe20003f05270 */
[----:B------:R-:W-:Y:S02]  /*14980*/  UISETP.GE.U32.AND UP0, UPT, UR4, 0x1c, UPT ;  /* 0x0000001c0400788c */ /* 0x000fe4000bf06070 */
[----:B------:R-:W-:Y:S01]  /*14990*/  SHF.R.U32.HI R2, RZ, UR4, R2 ;  /* 0x00000004ff027c19 */ /* 0x000fe20008011602 */
[----:B------:R-:W-:Y:S03]  /*149a0*/  STS [R17+0x1000], RZ ;  /* 0x001000ff11007388 */ /* 0x000fe60000000800 */
[----:B------:R-:W-:Y:S01]  /*149b0*/  LOP3.LUT R2, R2, UR7, RZ, 0xc0, !PT ;  /* 0x0000000702027c12 */ /* 0x000fe2000f8ec0ff */
[----:B------:R-:W-:Y:S03]  /*149c0*/  STS [R17+0x1800], RZ ;  /* 0x001800ff11007388 */ /* 0x000fe60000000800 */
[----:B------:R-:W-:Y:S01]  /*149d0*/  SHF.R.U32.HI R4, RZ, 0x2, R2 ;  /* 0x00000002ff047819 */ /* 0x000fe20000011602 */
[----:B------:R-:W-:Y:S01]  /*149e0*/  IMAD.SHL.U32 R3, R2, 0x800, RZ ;  /* 0x0000080002037824 */ /* 0x000fe200078e00ff */
[----:B------:R-:W-:Y:S02]  /*149f0*/  STS [R17+0x2000], RZ ;  /* 0x002000ff11007388 */ /* 0x000fe40000000800 */
[----:B------:R-:W-:-:S02]  /*14a00*/  LOP3.LUT R4, R4, 0x3ffffffe, RZ, 0xc0, !PT ;  /* 0x3ffffffe04047812 */ /* 0x000fc400078ec0ff */
[----:B------:R-:W-:Y:S01]  /*14a10*/  LOP3.LUT R2, R3, 0x3800, RZ, 0xc, !PT ;  /* 0x0000380003027812 */ /* 0x000fe200078e0cff */
[----:B------:R-:W-:Y:S03]  /*14a20*/  STS [R17+0x2800], RZ ;  /* 0x002800ff11007388 */ /* 0x000fe60000000800 */
[----:B------:R-:W-:Y:S01]  /*14a30*/  IADD3 R25, PT, PT, -R4, R17, R2 ;  /* 0x0000001104197210 */ /* 0x000fe20007ffe102 */
[----:B------:R-:W-:Y:S01]  /*14a40*/  STS [R17+0x3000], RZ ;  /* 0x003000ff11007388 */ /* 0x000fe20000000800 */
[----:B------:R-:W-:Y:S01]  /*14a50*/  SEL R2, R13, 0x80000000, P0 ;  /* 0x800000000d027807 */ /* 0x000fe20000000000 */
[----:B0-----:R-:W-:Y:S01]  /*14a60*/  ULEA UR10, UR6, UR5, 0x18 ;  /* 0x00000005060a7291 */ /* 0x001fe2000f8ec0ff */
[----:B------:R-:W-:Y:S01]  /*14a70*/  ISETP.NE.AND P0, PT, R14, 0x7fffffff, PT ;  /* 0x7fffffff0e00780c */ /* 0x000fe20003f05270 */
[----:B------:R-:W-:Y:S01]  /*14a80*/  STS [R17+0x3800], RZ ;  /* 0x003800ff11007388 */ /* 0x000fe20000000800 */
[----:B------:R-:W-:-:S03]  /*14a90*/  SHF.R.U32.HI R2, RZ, UR4, R2 ;  /* 0x00000004ff027c19 */ /* 0x000fc60008011602 */
[----:B------:R-:W-:Y:S01]  /*14aa0*/  STS [R17+0x4000], RZ ;  /* 0x004000ff11007388 */ /* 0x000fe20000000800 */
[----:B------:R-:W-:-:S03]  /*14ab0*/  LOP3.LUT R2, R2, UR7, RZ, 0xc0, !PT ;  /* 0x0000000702027c12 */ /* 0x000fc6000f8ec0ff */
[----:B------:R-:W0:Y:S02]  /*14ac0*/  LDS.U16 R24, [R25+0x2] ;  /* 0x0000020019187984 */ /* 0x000e240000000400 */
[----:B------:R-:W-:Y:S01]  /*14ad0*/  IMAD.SHL.U32 R3, R2, 0x800, RZ ;  /* 0x0000080002037824 */ /* 0x000fe200078e00ff */
[----:B------:R-:W-:Y:S01]  /*14ae0*/  SHF.R.U32.HI R2, RZ, 0x2, R2 ;  /* 0x00000002ff027819 */ /* 0x000fe20000011602 */
[----:B------:R-:W1:Y:S03]  /*14af0*/  S2R R21, SR_LANEID ;  /* 0x0000000000157919 */ /* 0x000e660000000000 */
[----:B------:R-:W-:Y:S01]  /*14b00*/  LOP3.LUT R4, R3, 0x3800, RZ, 0xc, !PT ;  /* 0x0000380003047812 */ /* 0x000fe200078e0cff */
[----:B--2---:R-:W2:Y:S01]  /*14b10*/  S2R R20, SR_TID.X ;  /* 0x0000000000147919 */ /* 0x004ea20000002100 */
[----:B------:R-:W-:Y:S01]  /*14b20*/  LOP3.LUT R3, R2, 0x3ffffffe, RZ, 0xc0, !PT ;  /* 0x3ffffffe02037812 */ /* 0x000fe200078ec0ff */
[----:B------:R-:W4:Y:S03]  /*14b30*/  S2R R37, SR_TID.X ;  /* 0x0000000000257919 */ /* 0x000f260000002100 */
[----:B------:R-:W-:-:S02]  /*14b40*/  IADD3 R4, PT, PT, -R3, R17, R4 ;  /* 0x0000001103047210 */ /* 0x000fc40007ffe104 */
        /* <DEDUP_REMOVED lines=8> */
[----:B-1----:R-:W-:Y:S01]  /*14bd0*/  ISETP.NE.AND P1, PT, R21, 0x1f, PT ;  /* 0x0000001f1500780c */ /* 0x002fe20003f25270 */
[----:B0-----:R-:W-:Y:S01]  /*14be0*/  VIADD R2, R24, 0x1 ;  /* 0x0000000118027836 */ /* 0x001fe20000000000 */
[----:B----4-:R-:W-:-:S04]  /*14bf0*/  SHF.R.U32.HI R37, RZ, 0x5, R37 ;  /* 0x00000005ff257819 */ /* 0x010fc80000011625 */
[----:B------:R0:W-:Y:S01]  /*14c00*/  STS.U16 [R25+0x2], R2 ;  /* 0x0000020219007388 */ /* 0x0001e20000000400 */
[----:B------:R-:W-:-:S03]  /*14c10*/  ISETP.NE.AND P3, PT, R37, 0xe, PT ;  /* 0x0000000e2500780c */ /* 0x000fc60003f65270 */
[----:B------:R-:W1:Y:S03]  /*14c20*/  LDS.U16 R7, [R4+0x2] ;  /* 0x0000020004077984 */ /* 0x000e660000000400 */
[----:B--2---:R-:W-:Y:S02]  /*14c30*/  @!P1 SHF.R.U32.HI R20, RZ, 0x3, R20 ;  /* 0x00000003ff149819 */ /* 0x004fe40000011614 */
[----:B------:R-:W-:Y:S02]  /*14c40*/  ISETP.NE.AND P2, PT, R37, 0xf, PT ;  /* 0x0000000f2500780c */ /* 0x000fe40003f45270 */
[----:B0-----:R-:W-:Y:S02]  /*14c50*/  IADD3 R2, PT, PT, -R5, R17, R6 ;  /* 0x0000001105027210 */ /* 0x001fe40007ffe106 */
[----:B------:R-:W-:-:S04]  /*14c60*/  SEL R5, R15, 0x80000000, P0 ;  /* 0x800000000f057807 */ /* 0x000fc80000000000 */
[----:B------:R-:W-:-:S04]  /*14c70*/  SHF.R.U32.HI R5, RZ, UR4, R5 ;  /* 0x00000004ff057c19 */ /* 0x000fc80008011605 */
[----:B------:R-:W-:-:S05]  /*14c80*/  LOP3.LUT R5, R5, UR7, RZ, 0xc0, !PT ;  /* 0x0000000705057c12 */ /* 0x000fca000f8ec0ff */
[----:B------:R-:W-:Y:S01]  /*14c90*/  IMAD.SHL.U32 R18, R5, 0x800, RZ ;  /* 0x0000080005127824 */ /* 0x000fe200078e00ff */
[----:B------:R-:W-:-:S04]  /*14ca0*/  SHF.R.U32.HI R5, RZ, 0x2, R5 ;  /* 0x00000002ff057819 */ /* 0x000fc80000011605 */
[----:B------:R-:W-:Y:S02]  /*14cb0*/  LOP3.LUT R18, R18, 0x3800, RZ, 0xc, !PT ;  /* 0x0000380012127812 */ /* 0x000fe400078e0cff */
[----:B------:R-:W-:Y:S01]  /*14cc0*/  LOP3.LUT R5, R5, 0x3ffffffe, RZ, 0xc0, !PT ;  /* 0x3ffffffe05057812 */ /* 0x000fe200078ec0ff */
[----:B-1----:R-:W-:-:S05]  /*14cd0*/  VIADD R3, R7, 0x1 ;  /* 0x0000000107037836 */ /* 0x002fca0000000000 */
[----:B------:R0:W-:Y:S04]  /*14ce0*/  STS.U16 [R4+0x2], R3 ;  /* 0x0000020304007388 */ /* 0x0001e80000000400 */
[----:B------:R-:W1:Y:S01]  /*14cf0*/  LDS.U16 R6, [R2+0x2] ;  /* 0x0000020002067984 */ /* 0x000e620000000400 */
[----:B0-----:R-:W-:Y:S01]  /*14d00*/  IADD3 R3, PT, PT, -R5, R17, R18 ;  /* 0x0000001105037210 */ /* 0x001fe20007ffe112 */
[----:B-1----:R-:W-:-:S05]  /*14d10*/  VIADD R19, R6, 0x1 ;  /* 0x0000000106137836 */ /* 0x002fca0000000000 */
        /* <DEDUP_REMOVED lines=9> */
[----:B------:R-:W4:Y:S04]  /*14db0*/  LDS R31, [R16+0x10] ;  /* 0x00001000101f7984 */ /* 0x000f280000000800 */
[----:B------:R-:W5:Y:S04]  /*14dc0*/  LDS R30, [R16+0x14] ;  /* 0x00001400101e7984 */ /* 0x000f680000000800 */
[----:B---3--:R-:W3:Y:S04]  /*14dd0*/  LDS R17, [R16+0x18] ;  /* 0x0000180010117984 */ /* 0x008ee80000000800 */
[----:B------:R-:W3:Y:S04]  /*14de0*/  LDS R27, [R16+0x1c] ;  /* 0x00001c00101b7984 */ /* 0x000ee80000000800 */
[----:B------:R-:W3:Y:S01]  /*14df0*/  LDS R28, [R16+0x20] ;  /* 0x00002000101c7984 */ /* 0x000ee20000000800 */
[----:B0-----:R-:W-:-:S04]  /*14e00*/  IMAD.IADD R34, R35, 0x1, R34 ;  /* 0x0000000123227824 */ /* 0x001fc800078e0222 */
[----:B-1----:R-:W-:-:S04]  /*14e10*/  IMAD.IADD R33, R33, 0x1, R34 ;  /* 0x0000000121217824 */ /* 0x002fc800078e0222 */
[----:B--2---:R-:W-:-:S04]  /*14e20*/  IMAD.IADD R32, R32, 0x1, R33 ;  /* 0x0000000120207824 */ /* 0x004fc800078e0221 */
[----:B----4-:R-:W-:-:S04]  /*14e30*/  IMAD.IADD R31, R31, 0x1, R32 ;  /* 0x000000011f1f7824 */ /* 0x010fc800078e0220 */
[----:B-----5:R-:W-:-:S04]  /*14e40*/  IMAD.IADD R30, R30, 0x1, R31 ;  /* 0x000000011e1e7824 */ /* 0x020fc800078e021f */
[----:B---3--:R-:W-:-:S04]  /*14e50*/  IMAD.IADD R26, R17, 0x1, R30 ;  /* 0x00000001111a7824 */ /* 0x008fc800078e021e */
[----:B------:R-:W-:-:S04]  /*14e60*/  IMAD.IADD R27, R27, 0x1, R26 ;  /* 0x000000011b1b7824 */ /* 0x000fc800078e021a */
[----:B------:R-:W-:-:S05]  /*14e70*/  IMAD.IADD R28, R28, 0x1, R27 ;  /* 0x000000011c1c7824 */ /* 0x000fca00078e021b */
[----:B------:R-:W0:Y:S02]  /*14e80*/  SHFL.UP P0, R17, R28, 0x1, RZ ;  /* 0x042000001c117989 */ /* 0x000e2400000000ff */
[----:B0-----:R-:W-:-:S05]  /*14e90*/  @P0 IMAD.IADD R17, R28, 0x1, R17 ;  /* 0x000000011c110824 */ /* 0x001fca00078e0211 */
[----:B------:R-:W0:Y:S02]  /*14ea0*/  SHFL.UP P0, R18, R17, 0x2, RZ ;  /* 0x0440000011127989 */ /* 0x000e2400000000ff */
[----:B0-----:R-:W-:Y:S01]  /*14eb0*/  @P0 IMAD.IADD R18, R17, 0x1, R18 ;  /* 0x0000000111120824 */ /* 0x001fe200078e0212 */
[----:B------:R-:W-:-:S04]  /*14ec0*/  @!P1 LOP3.LUT R17, R20, 0x7c, RZ, 0xc0, !PT ;  /* 0x0000007c14119812 */ /* 0x000fc800078ec0ff */
[----:B------:R-:W0:Y:S02]  /*14ed0*/  SHFL.UP P0, R19, R18, 0x4, RZ ;  /* 0x0480000012137989 */ /* 0x000e2400000000ff */
[----:B0-----:R-:W-:Y:S02]  /*14ee0*/  @P0 IMAD.IADD R19, R18, 0x1, R19 ;  /* 0x0000000112130824 */ /* 0x001fe400078e0213 */
[----:B------:R-:W-:Y:S02]  /*14ef0*/  @!P1 IMAD.IADD R18, R17, 0x1, R0 ;  /* 0x0000000111129824 */ /* 0x000fe400078e0200 */
[----:B------:R-:W-:Y:S01]  /*14f00*/  IMAD.U32 R0, RZ, RZ, UR10 ;  /* 0x0000000aff007e24 */ /* 0x000fe2000f8e00ff */
[----:B------:R-:W0:Y:S02]  /*14f10*/  SHFL.UP P0, R16, R19, 0x8, RZ ;  /* 0x0500000013107989 */ /* 0x000e2400000000ff */
[----:B0-----:R-:W-:-:S05]  /*14f20*/  @P0 IMAD.IADD R16, R19, 0x1, R16 ;  /* 0x0000000113100824 */ /* 0x001fca00078e0210 */
[----:B------:R-:W0:Y:S02]  /*14f30*/  SHFL.UP P0, R29, R16, 0x10, RZ ;  /* 0x06000000101d7989 */ /* 0x000e2400000000ff */
[----:B0-----:R-:W-:Y:S01]  /*14f40*/  @P0 IMAD.IADD R29, R16, 0x1, R29 ;  /* 0x00000001101d0824 */ /* 0x001fe200078e021d */
[----:B------:R-:W-:-:S04]  /*14f50*/  ISETP.NE.AND P0, PT, R37, 0x1, PT ;  /* 0x000000012500780c */ /* 0x000fc80003f05270 */
[----:B------:R0:W-:Y:S01]  /*14f60*/  @!P1 STS [R18+0x4800], R29 ;  /* 0x0048001d12009388 */ /* 0x0001e20000000800 */
[----:B------:R-:W-:Y:S01]  /*14f70*/  BAR.SYNC.DEFER_BLOCKING 0x0 ;  /* 0x0000000000007b1d */ /* 0x000fe20000010000 */
[----:B------:R-:W-:Y:S01]  /*14f80*/  ISETP.NE.AND P1, PT, R37, 0xd, PT ;  /* 0x0000000d2500780c */ /* 0x000fe20003f25270 */
[----:B0-----:R-:W-:-:S04]  /*14f90*/  IMAD.IADD R29, R29, 0x1, -R28 ;  /* 0x000000011d1d7824 */ /* 0x001fc800078e0a1c */
[----:B------:R-:W0:Y:S04]  /*14fa0*/  LDS.128 R20, [R0+0x4800] ;  /* 0x0048000000147984 */ /* 0x000e280000000c00 */
[----:B------:R-:W1:Y:S01]  /*14fb0*/  LDS.128 R16, [R0+0x4810] ;  /* 0x0048100000107984 */ /* 0x000e620000000c00 */
[C---:B0-----:R-:W-:Y:S01]  /*14fc0*/  SEL R36, R20.reuse, R36, !P0 ;  /* 0x0000002414247207 */ /* 0x041fe20004000000 */
[----:B------:R-:W-:Y:S01]  /*14fd0*/  IMAD.IADD R21, R20, 0x1, R21 ;  /* 0x0000000114157824 */ /* 0x000fe200078e0215 */
[----:B------:R-:W-:-:S03]  /*14fe0*/  ISETP.NE.AND P0, PT, R37, 0x2, PT ;  /* 0x000000022500780c */ /* 0x000fc60003f05270 */
[----:B------:R-:W-:Y:S01]  /*14ff0*/  IMAD.IADD R22, R22, 0x1, R21 ;  /* 0x0000000116167824 */ /* 0x000fe200078e0215 */
        /* <DEDUP_REMOVED lines=8> */
[----:B------:R-:W0:Y:S01]  /*15080*/  LDS.128 R20, [R0+0x4820] ;  /* 0x0048200000147984 */ /* 0x000e220000000c00 */
        /* <DEDUP_REMOVED lines=8> */
[----:B------:R-:W-:-:S04]  /*15110*/  ISETP.NE.AND P0, PT, R37, 0x8, PT ;  /* 0x000000082500780c */ /* 0x000fc80003f05270 */
[----:B------:R-:W-:Y:S02]  /*15120*/  SEL R36, R19, R36, !P0 ;  /* 0x0000002413247207 */ /* 0x000fe40004000000 */
[----:B------:R-:W-:Y:S01]  /*15130*/  ISETP.NE.AND P0, PT, R37, 0x9, PT ;  /* 0x000000092500780c */ /* 0x000fe20003f05270 */
[----:B0-----:R-:W-:Y:S02]  /*15140*/  IMAD.IADD R20, R19, 0x1, R20 ;  /* 0x0000000113147824 */ /* 0x001fe400078e0214 */
[----:B------:R-:W0:Y:S02]  /*15150*/  LDS.128 R16, [R0+0x4830] ;  /* 0x0048300000107984 */ /* 0x000e240000000c00 */
[----:B------:R-:W-:Y:S01]  /*15160*/  IMAD.IADD R21, R21, 0x1, R20 ;  /* 0x0000000115157824 */ /* 0x000fe200078e0214 */
[----:B------:R-:W-:Y:S02]  /*15170*/  SEL R36, R20, R36, !P0 ;  /* 0x0000002414247207 */ /* 0x000fe40004000000 */
[----:B------:R-:W-:Y:S01]  /*15180*/  ISETP.NE.AND P0, PT, R37, 0xa, PT ;  /* 0x0000000a2500780c */ /* 0x000fe20003f05270 */
[----:B------:R-:W-:Y:S01]  /*15190*/  IMAD.IADD R22, R22, 0x1, R21 ;  /* 0x0000000116167824 */ /* 0x000fe200078e0215 */
[----:B------:R-:W1:Y:S02]  /*151a0*/  S2R R20, SR_LANEID ;  /* 0x0000000000147919 */ /* 0x000e640000000000 */
[----:B------:R-:W-:Y:S01]  /*151b0*/  SEL R36, R21, R36, !P0 ;  /* 0x0000002415247207 */ /* 0x000fe20004000000 */
[----:B------:R-:W-:Y:S01]  /*151c0*/  IMAD.IADD R23, R23, 0x1, R22 ;  /* 0x0000000117177824 */ /* 0x000fe200078e0216 */
[----:B------:R-:W-:-:S04]  /*151d0*/  ISETP.NE.AND P0, PT, R37, 0xb, PT ;  /* 0x0000000b2500780c */ /* 0x000fc80003f05270 */
[----:B------:R-:W-:Y:S02]  /*151e0*/  SEL R36, R22, R36, !P0 ;  /* 0x0000002416247207 */ /* 0x000fe40004000000 */
[----:B------:R-:W2:Y:S01]  /*151f0*/  S2R R22, SR_TID.X ;  /* 0x0000000000167919 */ /* 0x000ea20000002100 */
[----:B------:R-:W-:-:S04]  /*15200*/  ISETP.NE.AND P0, PT, R37, 0xc, PT ;  /* 0x0000000c2500780c */ /* 0x000fc80003f05270 */
[C---:B------:R-:W-:Y:S02]  /*15210*/  SEL R36, R23.reuse, R36, !P0 ;  /* 0x0000002417247207 */ /* 0x040fe40004000000 */
[----:B-1----:R-:W-:Y:S01]  /*15220*/  ISETP.NE.AND P0, PT, R20, RZ, PT ;  /* 0x000000ff1400720c */ /* 0x002fe20003f05270 */
[----:B0-----:R-:W-:-:S04]  /*15230*/  IMAD.IADD R16, R23, 0x1, R16 ;  /* 0x0000000117107824 */ /* 0x001fc800078e0210 */
[----:B------:R-:W-:Y:S01]  /*15240*/  IMAD.IADD R17, R17, 0x1, R16 ;  /* 0x0000000111117824 */ /* 0x000fe200078e0210 */
[----:B------:R-:W-:-:S03]  /*15250*/  SEL R36, R16, R36, !P1 ;  /* 0x0000002410247207 */ /* 0x000fc60004800000 */
[----:B------:R-:W-:Y:S01]  /*15260*/  IMAD.IADD R18, R18, 0x1, R17 ;  /* 0x0000000112127824 */ /* 0x000fe200078e0211 */
[C---:B--2---:R-:W-:Y:S02]  /*15270*/  ISETP.GT.U32.AND P4, PT, R22.reuse, 0x1f, PT ;  /* 0x0000001f1600780c */ /* 0x044fe40003f84070 */
[----:B------:R-:W-:Y:S01]  /*15280*/  ISETP.GT.U32.OR P1, PT, R22, 0x1f, P0 ;  /* 0x0000001f1600780c */ /* 0x000fe20000724470 */
[----:B------:R-:W-:Y:S01]  /*15290*/  IMAD.IADD R19, R19, 0x1, R18 ;  /* 0x0000000113137824 */ /* 0x000fe200078e0212 */
[----:B------:R-:W-:Y:S02]  /*152a0*/  SEL R36, R17, R36, !P3 ;  /* 0x0000002411247207 */ /* 0x000fe40005800000 */
[----:B------:R-:W-:Y:S02]  /*152b0*/  SEL R17, R29, RZ, P0 ;  /* 0x000000ff1d117207 */ /* 0x000fe40000000000 */
[----:B------:R-:W-:Y:S02]  /*152c0*/  SEL R36, R18, R36, !P2 ;  /* 0x0000002412247207 */ /* 0x000fe40005000000 */
[----:B------:R-:W-:-:S03]  /*152d0*/  ISETP.NE.AND P0, PT, R22, RZ, PT ;  /* 0x000000ff1600720c */ /* 0x000fc60003f05270 */
[----:B------:R-:W-:Y:S02]  /*152e0*/  @P4 IMAD.IADD R29, R36, 0x1, R17 ;  /* 0x00000001241d4824 */ /* 0x000fe400078e0211 */
[----:B------:R-:W-:Y:S02]  /*152f0*/  @!P1 IMAD.U32 R29, R19, 0x10000, RZ ;  /* 0x00010000131d9824 */ /* 0x000fe400078e00ff */
[----:B------:R-:W-:-:S03]  /*15300*/  IMAD R17, R22, 0x4, R0 ;  /* 0x0000000416117824 */ /* 0x000fc600078e0200 */
[----:B------:R-:W-:Y:S01]  /*15310*/  @!P1 STS [R0+0x4850], R29 ;  /* 0x0048501d00009388 */ /* 0x000fe20000000800 */
[----:B------:R-:W-:Y:S06]  /*15320*/  BAR.SYNC.DEFER_BLOCKING 0x0 ;  /* 0x0000000000007b1d */ /* 0x000fec0000010000 */
[----:B------:R-:W0:Y:S02]  /*15330*/  LDS R16, [R0+0x4850] ;  /* 0x0048500000107984 */ /* 0x000e240000000800 */
[----:B0-----:R-:W-:-:S05]  /*15340*/  SEL R16, R16, RZ, P0 ;  /* 0x000000ff10107207 */ /* 0x001fca0000000000 */
[----:B------:R-:W-:Y:S02]  /*15350*/  IMAD.IADD R19, R16, 0x1, R29 ;  /* 0x0000000110137824 */ /* 0x000fe400078e021d */
[----:B------:R-:W-:Y:S02]  /*15360*/  IMAD R16, R22, 0x20, R17 ;  /* 0x0000002016107824 */ /* 0x000fe400078e0211 */
[--C-:B------:R-:W-:Y:S02]  /*15370*/  IMAD.IADD R35, R35, 0x1, R19.reuse ;  /* 0x0000000123237824 */ /* 0x100fe400078e0213 */
[--C-:B------:R-:W-:Y:S01]  /*15380*/  IMAD.IADD R21, R34, 0x1, R19.reuse ;  /* 0x0000000122157824 */ /* 0x100fe200078e0213 */
[----:B------:R-:W-:Y:S01]  /*15390*/  STS [R16], R19 ;  /* 0x0000001310007388 */ /* 0x000fe20000000800 */
[--C-:B------:R-:W-:Y:S02]  /*153a0*/  IMAD.IADD R33, R33, 0x1, R19.reuse ;  /* 0x0000000121217824 */ /* 0x100fe400078e0213 */
[--C-:B------:R-:W-:Y:S01]  /*153b0*/  IMAD.IADD R23, R32, 0x1, R19.reuse ;  /* 0x0000000120177824 */ /* 0x100fe200078e0213 */
[----:B------:R-:W-:Y:S01]  /*153c0*/  STS [R16+0x4], R35 ;  /* 0x0000042310007388 */ /* 0x000fe20000000800 */
[----:B------:R-:W-:-:S02]  /*153d0*/  IMAD.IADD R31, R31, 0x1, R19 ;  /* 0x000000011f1f7824 */ /* 0x000fc400078e0213 */
        /* <DEDUP_REMOVED lines=32> */
[----:B------:R0:W1:Y:S02]  /*155e0*/  LDS.128 R12, [R6] ;  /* 0x00000000060c7984 */ /* 0x0000640000000c00 */
[----:B------:R-:W-:Y:S06]  /*155f0*/  BAR.SYNC.DEFER_BLOCKING 0x0 ;  /* 0x0000000000007b1d */ /* 0x000fec0000010000 */
[----:B------:R0:W-:Y:S04]  /*15600*/  STS [R3], R8 ;  /* 0x0000000803007388 */ /* 0x0001e80000000800 */
[----:B------:R0:W-:Y:S04]  /*15610*/  STS [R2], R9 ;  /* 0x0000000902007388 */ /* 0x0001e80000000800 */
[----:B------:R0:W-:Y:S04]  /*15620*/  STS [R5], R10 ;  /* 0x0000000a05007388 */ /* 0x0001e80000000800 */
[----:B------:R0:W-:Y:S01]  /*15630*/  STS [R4], R11 ;  /* 0x0000000b04007388 */ /* 0x0001e20000000800 */
[----:B------:R-:W-:Y:S06]  /*15640*/  BAR.SYNC.DEFER_BLOCKING 0x0 ;  /* 0x0000000000007b1d */ /* 0x000fec0000010000 */
[----:B------:R0:W2:Y:S02]  /*15650*/  LDS.128 R8, [R6] ;  /* 0x0000000006087984 */ /* 0x0000a40000000c00 */
[----:B------:R-:W-:Y:S06]  /*15660*/  BAR.SYNC.DEFER_BLOCKING 0x0 ;  /* 0x0000000000007b1d */ /* 0x000fec0000010000 */
[----:B0-----:R-:W-:Y:S05]  /*15670*/  BRA `(.L_x_1658) ;  /* 0xfffffff000a47947 */ /* 0x001fea000383ffff */
.L_x_1657:
[--C-:B------:R-:W-:Y:S01]  /*15680*/  IMAD R21, R21, 0x4, R0.reuse ;  /* 0x0000000415157824 */ /* 0x100fe200078e0200 */
[----:B------:R-:W0:Y:S01]  /*15690*/  LDC R20, c[0x0][0x3a0] ;  /* 0x0000e800ff147b82 */ /* 0x000e220000000800 */
[--C-:B------:R-:W-:Y:S01]  /*156a0*/  IMAD R16, R7, 0x4, R0.reuse ;  /* 0x0000000407107824 */ /* 0x100fe200078e0200 */
[----:B------:R-:W-:Y:S01]  /*156b0*/  UIADD3 UR5, UPT, UPT, UR5, 0x4870, URZ ;  /* 0x0000487005057890 */ /* 0x000fe2000fffe0ff */
[--C-:B------:R-:W-:Y:S01]  /*156c0*/  IMAD R19, R19, 0x4, R0.reuse ;  /* 0x0000000413137824 */ /* 0x100fe200078e0200 */
[----:B------:R-:W-:Y:S01]  /*156d0*/  STS [R21], R12 ;  /* 0x0000000c15007388 */ /* 0x000fe20000000800 */
[----:B------:R-:W-:Y:S01]  /*156e0*/  IMAD R18, R23, 0x4, R0 ;  /* 0x0000000417127824 */ /* 0x000fe200078e0200 */
[----:B------:R-:W-:Y:S02]  /*156f0*/  ULEA UR5, UR6, UR5, 0x18 ;  /* 0x0000000506057291 */ /* 0x000fe4000f8ec0ff */
[----:B------:R-:W-:Y:S04]  /*15700*/  STS [R16], R13 ;  /* 0x0000000d10007388 */ /* 0x000fe80000000800 */
[----:B------:R-:W-:Y:S04]  /*15710*/  STS [R19], R14 ;  /* 0x0000000e13007388 */ /* 0x000fe80000000800 */
[----:B------:R-:W-:Y:S01]  /*15720*/  STS [R18], R15 ;  /* 0x0000000f12007388 */ /* 0x000fe20000000800 */
[----:B------:R-:W-:Y:S06]  /*15730*/  BAR.SYNC.DEFER_BLOCKING 0x0 ;  /* 0x0000000000007b1d */ /* 0x000fec0000010000 */
[----:B------:R-:W-:Y:S04]  /*15740*/  LDS R5, [R17] ;  /* 0x0000000011057984 */ /* 0x000fe80000000800 */
[----:B------:R-:W-:Y:S04]  /*15750*/  LDS R4, [R17+0x800] ;  /* 0x0008000011047984 */ /* 0x000fe80000000800 */
[----:B------:R-:W-:Y:S04]  /*15760*/  LDS R3, [R17+0x1000] ;  /* 0x0010000011037984 */ /* 0x000fe80000000800 */
[----:B------:R-:W-:Y:S01]  /*15770*/  LDS R2, [R17+0x1800] ;  /* 0x0018000011027984 */ /* 0x000fe20000000800 */
[----:B------:R-:W-:Y:S06]  /*15780*/  BAR.SYNC.DEFER_BLOCKING 0x0 ;  /* 0x0000000000007b1d */ /* 0x000fec0000010000 */
[----:B------:R-:W-:Y:S04]  /*15790*/  STS [R21], R8 ;  /* 0x0000000815007388 */ /* 0x000fe80000000800 */
[----:B------:R-:W-:Y:S04]  /*157a0*/  STS [R16], R9 ;  /* 0x0000000910007388 */ /* 0x000fe80000000800 */
[----:B------:R-:W-:Y:S04]  /*157b0*/  STS [R19], R10 ;  /* 0x0000000a13007388 */ /* 0x000fe80000000800 */
[----:B------:R-:W-:Y:S01]  /*157c0*/  STS [R18], R11 ;  /* 0x0000000b12007388 */ /* 0x000fe20000000800 */
[----:B------:R-:W-:Y:S06]  /*157d0*/  BAR.SYNC.DEFER_BLOCKING 0x0 ;  /* 0x0000000000007b1d */ /* 0x000fec0000010000 */
[----:B------:R-:W1:Y:S04]  /*157e0*/  LDS R0, [R0+0x486c] ;  /* 0x00486c0000007984 */ /* 0x000e680000000800 */
[----:B------:R-:W-:Y:S04]  /*157f0*/  LDS R6, [R17+0x800] ;  /* 0x0008000011067984 */ /* 0x000fe80000000800 */
[----:B------:R-:W-:Y:S04]  /*15800*/  LDS R7, [R17+0x1000] ;  /* 0x0010000011077984 */ /* 0x000fe80000000800 */
[----:B------:R-:W-:Y:S01]  /*15810*/  LDS R8, [R17+0x1800] ;  /* 0x0018000011087984 */ /* 0x000fe20000000800 */
[----:B-1----:R-:W-:-:S04]  /*15820*/  IMAD.IADD R12, R0, 0x1, R22 ;  /* 0x00000001000c7824 */ /* 0x002fc800078e0216 */
[C---:B------:R-:W-:Y:S01]  /*15830*/  VIADD R9, R12.reuse, 0x200 ;  /* 0x000002000c097836 */ /* 0x040fe20000000000 */
[CC--:B0-----:R-:W-:Y:S01]  /*15840*/  ISETP.GE.AND P3, PT, R12.reuse, R20.reuse, PT ;  /* 0x000000140c00720c */ /* 0x0c1fe20003f66270 */
[C---:B------:R-:W-:Y:S02]  /*15850*/  VIADD R10, R12.reuse, 0x400 ;  /* 0x000004000c0a7836 */ /* 0x040fe40000000000 */
[----:B------:R-:W-:Y:S01]  /*15860*/  VIADD R11, R12, 0x600 ;  /* 0x000006000c0b7836 */ /* 0x000fe20000000000 */
[-C--:B------:R-:W-:Y:S02]  /*15870*/  ISETP.GE.AND P2, PT, R9, R20.reuse, PT ;  /* 0x000000140900720c */ /* 0x080fe40003f46270 */
[-C--:B------:R-:W-:Y:S02]  /*15880*/  ISETP.GE.AND P1, PT, R10, R20.reuse, PT ;  /* 0x000000140a00720c */ /* 0x080fe40003f26270 */
[----:B------:R-:W-:-:S05]  /*15890*/  ISETP.GE.AND P0, PT, R11, R20, PT ;  /* 0x000000140b00720c */ /* 0x000fca0003f06270 */
[----:B------:R-:W0:Y:S01]  /*158a0*/  @!P3 LDS R14, [R17] ;  /* 0x00000000110eb984 */ /* 0x000e220000000800 */
[----:B------:R-:W-:Y:S01]  /*158b0*/  @!P3 IMAD.MOV.U32 R0, RZ, RZ, -0x1 ;  /* 0xffffffffff00b424 */ /* 0x000fe200078e00ff */
[----:B------:R-:W-:Y:S02]  /*158c0*/  @!P3 ISETP.GT.AND P4, PT, R5, -0x1, PT ;  /* 0xffffffff0500b80c */ /* 0x000fe40003f84270 */
[----:B------:R-:W-:Y:S02]  /*158d0*/  @!P2 IMAD.MOV.U32 R11, RZ, RZ, -0x1 ;  /* 0xffffffffff0ba424 */ /* 0x000fe400078e00ff */
[----:B------:R-:W-:Y:S01]  /*158e0*/  @!P3 SEL R0, R0, 0x80000000, P4 ;  /* 0x800000000000b807 */ /* 0x000fe20002000000 */
[----:B------:R-:W-:Y:S01]  /*158f0*/  @!P1 IMAD.MOV.U32 R10, RZ, RZ, -0x1 ;  /* 0xffffffffff0a9424 */ /* 0x000fe200078e00ff */
[----:B------:R-:W-:Y:S01]  /*15900*/  @!P2 ISETP.GT.AND P4, PT, R4, -0x1, PT ;  /* 0xffffffff0400a80c */ /* 0x000fe20003f84270 */
[----:B------:R-:W-:Y:S01]  /*15910*/  @!P0 IMAD.MOV.U32 R13, RZ, RZ, -0x1 ;  /* 0xffffffffff0d8424 */ /* 0x000fe200078e00ff */
[----:B------:R-:W-:-:S02]  /*15920*/  @!P3 LOP3.LUT R9, R0, R5, RZ, 0x3c, !PT ;  /* 0x000000050009b212 */ /* 0x000fc400078e3cff */
[----:B------:R-:W-:Y:S02]  /*15930*/  LEA R5, R12, UR5, 0x2 ;  /* 0x000000050c057c11 */ /* 0x000fe4000f8e10ff */
[----:B------:R-:W-:Y:S02]  /*15940*/  @!P1 ISETP.GT.AND P5, PT, R3, -0x1, PT ;  /* 0xffffffff0300980c */ /* 0x000fe40003fa4270 */
[----:B------:R-:W-:Y:S01]  /*15950*/  @!P0 ISETP.GT.AND P6, PT, R2, -0x1, PT ;  /* 0xffffffff0200880c */ /* 0x000fe20003fc4270 */
[----:B------:R-:W-:Y:S01]  /*15960*/  IMAD R0, R20, 0x4, R5 ;  /* 0x0000000414007824 */ /* 0x000fe200078e0205 */
[----:B------:R-:W-:Y:S02]  /*15970*/  @!P2 SEL R11, R11, 0x80000000, P4 ;  /* 0x800000000b0ba807 */ /* 0x000fe40002000000 */
[----:B------:R-:W-:Y:S02]  /*15980*/  @!P1 SEL R10, R10, 0x80000000, P5 ;  /* 0x800000000a0a9807 */ /* 0x000fe40002800000 */
[----:B------:R-:W-:-:S02]  /*15990*/  @!P0 SEL R13, R13, 0x80000000, P6 ;  /* 0x800000000d0d8807 */ /* 0x000fc40003000000 */
[----:B------:R-:W-:Y:S02]  /*159a0*/  @!P2 LOP3.LUT R11, R11, R4, RZ, 0x3c, !PT ;  /* 0x000000040b0ba212 */ /* 0x000fe400078e3cff */
[----:B------:R-:W-:Y:S02]  /*159b0*/  @!P1 LOP3.LUT R3, R10, R3, RZ, 0x3c, !PT ;  /* 0x000000030a039212 */ /* 0x000fe400078e3cff */
[----:B------:R-:W-:Y:S01]  /*159c0*/  @!P0 LOP3.LUT R13, R13, R2, RZ, 0x3c, !PT ;  /* 0x000000020d0d8212 */ /* 0x000fe200078e3cff */
[----:B0-----:R0:W-:Y:S04]  /*159d0*/  @!P3 STS [R5], R14 ;  /* 0x0000000e0500b388 */ /* 0x0011e80000000800 */
[----:B------:R0:W-:Y:S04]  /*159e0*/  @!P3 STS [R0], R9 ;  /* 0x000000090000b388 */ /* 0x0001e80000000800 */
[----:B------:R0:W-:Y:S04]  /*159f0*/  @!P2 STS [R5+0x800], R6 ;  /* 0x000800060500a388 */ /* 0x0001e80000000800 */
[----:B------:R0:W-:Y:S04]  /*15a00*/  @!P2 STS [R0+0x800], R11 ;  /* 0x0008000b0000a388 */ /* 0x0001e80000000800 */
[----:B------:R0:W-:Y:S04]  /*15a10*/  @!P1 STS [R5+0x1000], R7 ;  /* 0x0010000705009388 */ /* 0x0001e80000000800 */
[----:B------:R0:W-:Y:S04]  /*15a20*/  @!P1 STS [R0+0x1000], R3 ;  /* 0x0010000300009388 */ /* 0x0001e80000000800 */
[----:B------:R0:W-:Y:S04]  /*15a30*/  @!P0 STS [R5+0x1800], R8 ;  /* 0x0018000805008388 */ /* 0x0001e80000000800 */
[----:B------:R0:W-:Y:S01]  /*15a40*/  @!P0 STS [R0+0x1800], R13 ;  /* 0x0018000d00008388 */ /* 0x0001e20000000800 */
[----:B------:R-:W-:Y:S06]  /*15a50*/  BAR.SYNC.DEFER_BLOCKING 0x0 ;  /* 0x0000000000007b1d */ /* 0x000fec0000010000 */
.L_x_1656:
[----:B----4-:R-:W2:Y:S01]  /*15a60*/  S2R R2, SR_TID.X ;  /* 0x0000000000027919 */ /* 0x010ea20000002100 */
[----:B0-----:R-:W2:Y:S02]  /*15a70*/  LDC R3, c[0x0][0x3a0] ;  /* 0x0000e800ff037b82 */ /* 0x001ea40000000800 */
[----:B--2---:R-:W-:-:S13]  /*15a80*/  ISETP.GE.AND P0, PT, R2, R3, PT ;  /* 0x000000030200720c */ /* 0x004fda0003f06270 */
[----:B------:R-:W-:Y:S05]  /*15a90*/  @P0 EXIT ;  /* 0x000000000000094d */ /* 0x000fea0003800000 */
[----:B-1----:R-:W-:Y:S01]  /*15aa0*/  LOP3.LUT R0, RZ, R2, RZ, 0x33, !PT ;  /* 0x00000002ff007212 */ /* 0x002fe200078e33ff */
[----:B------:R-:W-:Y:S04]  /*15ab0*/  BSSY.RECONVERGENT B0, `(.L_x_1659) ;  /* 0x000002e000007945 */ /* 0x000fe80003800200 */
[----:B------:R-:W-:-:S05]  /*15ac0*/  IMAD.IADD R0, R0, 0x1, R3 ;  /* 0x0000000100007824 */ /* 0x000fca00078e0203 */
[C---:B------:R-:W-:Y:S02]  /*15ad0*/  LOP3.LUT R3, R0.reuse, 0x600, RZ, 0xc0, !PT ;  /* 0x0000060000037812 */ /* 0x040fe400078ec0ff */
[----:B------:R-:W-:Y:S02]  /*15ae0*/  ISETP.GE.U32.AND P1, PT, R0, 0x600, PT ;  /* 0x000006000000780c */ /* 0x000fe40003f26070 */
[----:B------:R-:W-:-:S13]  /*15af0*/  ISETP.NE.AND P0, PT, R3, 0x600, PT ;  /* 0x000006000300780c */ /* 0x000fda0003f05270 */
[----:B------:R-:W-:Y:S05]  /*15b00*/  @!P0 BRA `(.L_x_1660) ;  /* 0x0000000000a08947 */ /* 0x000fea0003800000 */
[----:B------:R-:W2:Y:S04]  /*15b10*/  LDL R4, [R1+0x8] ;  /* 0x0000080001047983 */ /* 0x000ea80000100800 */
[----:B------:R-:W2:Y:S01]  /*15b20*/  LDL.64 R6, [R1] ;  /* 0x0000000001067983 */ /* 0x000ea20000100a00 */
[----:B------:R-:W0:Y:S01]  /*15b30*/  S2UR UR5, SR_CgaCtaId ;  /* 0x00000000000579c3 */ /* 0x000e220000008800 */
[----:B------:R-:W1:Y:S01]  /*15b40*/  LDCU.64 UR6, c[0x0][0x3b0] ;  /* 0x00007600ff0677ac */ /* 0x000e620008000a00 */
[----:B------:R-:W-:Y:S01]  /*15b50*/  LEA.HI R0, R0, 0x1, RZ, 0x17 ;  /* 0x0000000100007811 */ /* 0x000fe200078fb8ff */
[----:B------:R-:W3:Y:S04]  /*15b60*/  LDCU.64 UR10, c[0x0][0x390] ;  /* 0x00007200ff0a77ac */ /* 0x000ee80008000a00 */
[C---:B------:R-:W-:Y:S01]  /*15b70*/  IMAD.SHL.U32 R3, R0.reuse, 0x200, RZ ;  /* 0x0000020000037824 */ /* 0x040fe200078e00ff */
[----:B------:R-:W-:Y:S01]  /*15b80*/  LOP3.LUT R0, R0, 0x3, RZ, 0xc0, !PT ;  /* 0x0000000300007812 */ /* 0x000fe200078ec0ff */
[----:B------:R-:W-:-:S02]  /*15b90*/  UMOV UR4, 0x400 ;  /* 0x0000040000047882 */ /* 0x000fc40000000000 */
[----:B------:R-:W-:Y:S01]  /*15ba0*/  UIADD3 UR4, UPT, UPT, UR4, 0x4870, URZ ;  /* 0x0000487004047890 */ /* 0x000fe2000fffe0ff */
[----:B------:R-:W-:Y:S01]  /*15bb0*/  LOP3.LUT R3, R3, 0x600, RZ, 0xc0, !PT ;  /* 0x0000060003037812 */ /* 0x000fe200078ec0ff */
[----:B------:R-:W-:Y:S02]  /*15bc0*/  IMAD.MOV R0, RZ, RZ, -R0 ;  /* 0x000000ffff007224 */ /* 0x000fe400078e0a00 */
[----:B0-----:R-:W-:-:S06]  /*15bd0*/  ULEA UR4, UR5, UR4, 0x18 ;  /* 0x0000000405047291 */ /* 0x001fcc000f8ec0ff */
[----:B------:R-:W-:Y:S02]  /*15be0*/  LEA R8, R2, UR4, 0x2 ;  /* 0x0000000402087c11 */ /* 0x000fe4000f8e10ff */
[C---:B--2---:R-:W-:Y:S01]  /*15bf0*/  SHF.L.U64.HI R5, R6.reuse, 0x2, R4 ;  /* 0x0000000206057819 */ /* 0x044fe20000010204 */
[----:B------:R-:W-:-:S04]  /*15c00*/  IMAD.SHL.U32 R4, R6, 0x4, RZ ;  /* 0x0000000406047824 */ /* 0x000fc800078e00ff */
[----:B------:R-:W-:-:S04]  /*15c10*/  IMAD.WIDE.U32 R4, R2, 0x4, R4 ;  /* 0x0000000402047825 */ /* 0x000fc800078e0004 */
[----:B------:R-:W-:Y:S01]  /*15c20*/  IMAD.IADD R2, R2, 0x1, R3 ;  /* 0x0000000102027824 */ /* 0x000fe200078e0203 */
[C---:B-1----:R-:W-:Y:S02]  /*15c30*/  IADD3 R12, P0, PT, R4.reuse, UR6, RZ ;  /* 0x00000006040c7c10 */ /* 0x042fe4000ff1e0ff */
[----:B---3--:R-:W-:Y:S02]  /*15c40*/  IADD3 R10, P2, PT, R4, UR10, RZ ;  /* 0x0000000a040a7c10 */ /* 0x008fe4000ff5e0ff */
[C---:B------:R-:W-:Y:S02]  /*15c50*/  IADD3.X R13, PT, PT, R5.reuse, UR7, RZ, P0, !PT ;  /* 0x00000007050d7c10 */ /* 0x040fe400087fe4ff */
[----:B------:R-:W-:-:S09]  /*15c60*/  IADD3.X R11, PT, PT, R5, UR11, RZ, P2, !PT ;  /* 0x0000000b050b7c10 */ /* 0x000fd200097fe4ff */
.L_x_1661:
[----:B0-----:R-:W0:Y:S01]  /*15c70*/  LDC R3, c[0x0][0x3a0] ;  /* 0x0000e800ff037b82 */ /* 0x001e220000000800 */
[----:B------:R-:W-:Y:S02]  /*15c80*/  IMAD.MOV.U32 R5, RZ, RZ, R11 ;  /* 0x000000ffff057224 */ /* 0x000fe400078e000b */
[----:B------:R-:W-:Y:S01]  /*15c90*/  IMAD.MOV.U32 R6, RZ, RZ, R12 ;  /* 0x000000ffff067224 */ /* 0x000fe200078e000c */
[----:B------:R-:W-:Y:S01]  /*15ca0*/  IADD3 R12, P2, PT, R12, 0x800, RZ ;  /* 0x000008000c0c7810 */ /* 0x000fe20007f5e0ff */
[--C-:B------:R-:W-:Y:S02]  /*15cb0*/  IMAD.MOV.U32 R7, RZ, RZ, R13.reuse ;  /* 0x000000ffff077224 */ /* 0x100fe400078e000d */
[----:B------:R-:W-:Y:S02]  /*15cc0*/  VIADD R0, R0, 0x1 ;  /* 0x0000000100007836 */ /* 0x000fe40000000000 */
[----:B------:R-:W-:-:S03]  /*15cd0*/  IMAD.X R13, RZ, RZ, R13, P2 ;  /* 0x000000ffff0d7224 */ /* 0x000fc600010e060d */
[----:B------:R-:W-:Y:S01]  /*15ce0*/  ISETP.NE.AND P0, PT, R0, RZ, PT ;  /* 0x000000ff0000720c */ /* 0x000fe20003f05270 */
[----:B0-----:R-:W-:Y:S02]  /*15cf0*/  IMAD R4, R3, 0x4, R8 ;  /* 0x0000000403047824 */ /* 0x001fe400078e0208 */
[----:B------:R0:W1:Y:S04]  /*15d00*/  LDS R3, [R8] ;  /* 0x0000000008037984 */ /* 0x0000680000000800 */
[----:B------:R2:W3:Y:S01]  /*15d10*/  LDS R9, [R4] ;  /* 0x0000000004097984 */ /* 0x0004e20000000800 */
[----:B0-----:R-:W-:Y:S02]  /*15d20*/  VIADD R8, R8, 0x800 ;  /* 0x0000080008087836 */ /* 0x001fe40000000000 */
[----:B--2---:R-:W-:Y:S01]  /*15d30*/  IMAD.MOV.U32 R4, RZ, RZ, R10 ;  /* 0x000000ffff047224 */ /* 0x004fe200078e000a */
[----:B------:R-:W-:-:S05]  /*15d40*/  IADD3 R10, P3, PT, R10, 0x800, RZ ;  /* 0x000008000a0a7810 */ /* 0x000fca0007f7e0ff */
[----:B------:R-:W-:Y:S01]  /*15d50*/  IMAD.X R11, RZ, RZ, R11, P3 ;  /* 0x000000ffff0b7224 */ /* 0x000fe200018e060b */
[----:B-1----:R0:W-:Y:S04]  /*15d60*/  STG.E desc[UR8][R4.64], R3 ;  /* 0x0000000304007986 */ /* 0x0021e8000c101908 */
[----:B---3--:R0:W-:Y:S01]  /*15d70*/  STG.E desc[UR8][R6.64], R9 ;  /* 0x0000000906007986 */ /* 0x0081e2000c101908 */
[----:B------:R-:W-:Y:S05]  /*15d80*/  @P0 BRA `(.L_x_1661) ;  /* 0xfffffffc00b80947 */ /* 0x000fea000383ffff */
.L_x_1660:
[----:B------:R-:W-:Y:S05]  /*15d90*/  BSYNC.RECONVERGENT B0 ;  /* 0x0000000000007941 */ /* 0x000fea0003800200 */
.L_x_1659:
[----:B------:R-:W-:Y:S05]  /*15da0*/  @!P1 EXIT ;  /* 0x000000000000994d */ /* 0x000fea0003800000 */
[----:B0-----:R-:W2:Y:S01]  /*15db0*/  LDL.LU R3, [R1+0x8] ;  /* 0x0000080001037983 */ /* 0x001ea20000300800 */
[----:B------:R-:W0:Y:S01]  /*15dc0*/  S2UR UR5, SR_CgaCtaId ;  /* 0x00000000000579c3 */ /* 0x000e220000008800 */
[----:B------:R-:W1:Y:S02]  /*15dd0*/  LDCU.64 UR6, c[0x0][0x390] ;  /* 0x00007200ff0677ac */ /* 0x000e640008000a00 */
[----:B------:R-:W2:Y:S01]  /*15de0*/  LDL.LU.64 R6, [R1] ;  /* 0x0000000001067983 */ /* 0x000ea20000300a00 */
[----:B------:R-:W-:Y:S01]  /*15df0*/  BSSY.RECONVERGENT B0, `(.L_x_1662) ;  /* 0x0000067000007945 */ /* 0x000fe20003800200 */
[----:B------:R-:W3:Y:S01]  /*15e00*/  LDCU.64 UR10, c[0x0][0x3b0] ;  /* 0x00007600ff0a77ac */ /* 0x000ee20008000a00 */
[----:B------:R-:W-:Y:S02]  /*15e10*/  UMOV UR4, 0x400 ;  /* 0x0000040000047882 */ /* 0x000fe40000000000 */
[----:B------:R-:W-:-:S04]  /*15e20*/  UIADD3 UR4, UPT, UPT, UR4, 0x4870, URZ ;  /* 0x0000487004047890 */ /* 0x000fc8000fffe0ff */
[----:B0-----:R-:W-:Y:S01]  /*15e30*/  ULEA UR4, UR5, UR4, 0x18 ;  /* 0x0000000405047291 */ /* 0x001fe2000f8ec0ff */
[C---:B--2---:R-:W-:Y:S01]  /*15e40*/  SHF.L.U64.HI R5, R6.reuse, 0x2, R3 ;  /* 0x0000000206057819 */ /* 0x044fe20000010203 */
[----:B------:R-:W-:Y:S01]  /*15e50*/  IMAD.SHL.U32 R4, R6, 0x4, RZ ;  /* 0x0000000406047824 */ /* 0x000fe200078e00ff */
[----:B------:R-:W0:Y:S03]  /*15e60*/  LDC R3, c[0x0][0x3a0] ;  /* 0x0000e800ff037b82 */ /* 0x000e260000000800 */
[----:B------:R-:W-:-:S03]  /*15e70*/  IMAD.WIDE.U32 R4, R2, 0x4, R4 ;  /* 0x0000000402047825 */ /* 0x000fc600078e0004 */
[----:B------:R-:W-:-:S05]  /*15e80*/  IADD3 R20, P0, PT, R4, 0x1000, RZ ;  /* 0x0000100004147810 */ /* 0x000fca0007f1e0ff */
[----:B------:R-:W-:Y:S01]  /*15e90*/  IMAD.X R4, RZ, RZ, R5, P0 ;  /* 0x000000ffff047224 */ /* 0x000fe200000e0605 */
[C---:B-1----:R-:W-:Y:S02]  /*15ea0*/  IADD3 R18, P0, PT, R20.reuse, UR6, RZ ;  /* 0x0000000614127c10 */ /* 0x042fe4000ff1e0ff */
[----:B---3--:R-:W-:Y:S02]  /*15eb0*/  IADD3 R20, P2, PT, R20, UR10, RZ ;  /* 0x0000000a14147c10 */ /* 0x008fe4000ff5e0ff */
[C---:B------:R-:W-:Y:S02]  /*15ec0*/  IADD3.X R19, PT, PT, R4.reuse, UR7, RZ, P0, !PT ;  /* 0x0000000704137c10 */ /* 0x040fe400087fe4ff */
[----:B------:R-:W-:Y:S02]  /*15ed0*/  IADD3.X R21, PT, PT, R4, UR11, RZ, P2, !PT ;  /* 0x0000000b04157c10 */ /* 0x000fe400097fe4ff */
[----:B------:R-:W-:Y:S01]  /*15ee0*/  PLOP3.LUT P0, PT, PT, PT, PT, 0x80, 0x8 ;  /* 0x000000000008781c */ /* 0x000fe20003f0f070 */
[----:B0-----:R-:W-:-:S05]  /*15ef0*/  IMAD.IADD R0, R3, 0x1, -R2 ;  /* 0x0000000103007824 */ /* 0x001fca00078e0a02 */
[----:B------:R-:W-:Y:S02]  /*15f00*/  ISETP.GT.AND P1, PT, R0, 0x1800, PT ;  /* 0x000018000000780c */ /* 0x000fe40003f24270 */
[----:B------:R-:W-:-:S11]  /*15f10*/  LEA R0, R2, UR4, 0x2 ;  /* 0x0000000402007c11 */ /* 0x000fd6000f8e10ff */
[----:B------:R-:W-:Y:S05]  /*15f20*/  @!P1 BRA `(.L_x_1663) ;  /* 0x00000004004c9947 */ /* 0x000fea0003800000 */
[----:B------:R-:W-:-:S13]  /*15f30*/  PLOP3.LUT P0, PT, PT, PT, PT, 0x8, 0x80 ;  /* 0x000000000080781c */ /* 0x000fda0003f0e170 */
.L_x_1664:
[----:B------:R-:W-:Y:S01]  /*15f40*/  STL [R1+0xc], R2 ;  /* 0x00000c0201007387 */ /* 0x000fe20000100800 */
[----:B------:R-:W0:Y:S03]  /*15f50*/  LDC R3, c[0x0][0x3a0] ;  /* 0x0000e800ff037b82 */ /* 0x000e260000000800 */
[----:B------:R-:W1:Y:S04]  /*15f60*/  LDS R2, [R0] ;  /* 0x0000000000027984 */ /* 0x000e680000000800 */
[----:B------:R-:W-:Y:S04]  /*15f70*/  LDS R35, [R0+0x800] ;  /* 0x0008000000237984 */ /* 0x000fe80000000800 */
[----:B------:R-:W-:Y:S04]  /*15f80*/  LDS R33, [R0+0x1000] ;  /* 0x0010000000217984 */ /* 0x000fe80000000800 */
[----:B------:R-:W-:Y:S04]  /*15f90*/  LDS R31, [R0+0x1800] ;  /* 0x00180000001f7984 */ /* 0x000fe80000000800 */
[----:B------:R-:W-:Y:S04]  /*15fa0*/  LDS R29, [R0+0x2000] ;  /* 0x00200000001d7984 */ /* 0x000fe80000000800 */
[----:B------:R-:W-:Y:S01]  /*15fb0*/  LDS R27, [R0+0x2800] ;  /* 0x00280000001b7984 */ /* 0x000fe20000000800 */
[----:B0-----:R-:W-:-:S03]  /*15fc0*/  IMAD R37, R3, 0x4, R0 ;  /* 0x0000000403257824 */ /* 0x001fc600078e0200 */
[----:B------:R-:W-:Y:S04]  /*15fd0*/  LDS R25, [R0+0x3000] ;  /* 0x0030000000197984 */ /* 0x000fe80000000800 */
[----:B------:R-:W0:Y:S04]  /*15fe0*/  LDS R36, [R37] ;  /* 0x0000000025247984 */ /* 0x000e280000000800 */
[----:B------:R-:W2:Y:S04]  /*15ff0*/  LDS R34, [R37+0x800] ;  /* 0x0008000025227984 */ /* 0x000ea80000000800 */
[----:B------:R-:W3:Y:S04]  /*16000*/  LDS R32, [R37+0x1000] ;  /* 0x0010000025207984 */ /* 0x000ee80000000800 */
[----:B-1----:R1:W-:Y:S04]  /*16010*/  STG.E desc[UR8][R18.64+-0x1000], R2 ;  /* 0xfff0000212007986 */ /* 0x0023e8000c101908 */
[----:B------:R-:W4:Y:S04]  /*16020*/  LDS R30, [R37+0x1800] ;  /* 0x00180000251e7984 */ /* 0x000f280000000800 */
[----:B------:R-:W5:Y:S04]  /*16030*/  LDS R28, [R37+0x2000] ;  /* 0x00200000251c7984 */ /* 0x000f680000000800 */
[----:B-1----:R-:W5:Y:S04]  /*16040*/  LDL.LU R2, [R1+0xc] ;  /* 0x00000c0001027983 */ /* 0x002f680000300800 */
[----:B------:R-:W1:Y:S04]  /*16050*/  LDS R26, [R37+0x2800] ;  /* 0x00280000251a7984 */ /* 0x000e680000000800 */
        /* <DEDUP_REMOVED lines=15> */
[----:B0-----:R0:W-:Y:S04]  /*16150*/  STG.E desc[UR8][R20.64+-0x1000], R36 ;  /* 0xfff0002414007986 */ /* 0x0011e8000c101908 */
[----:B------:R-:W1:Y:S04]  /*16160*/  LDS R5, [R0+0x7000] ;  /* 0x0070000000057984 */ /* 0x000e680000000800 */
[----:B------:R-:W1:Y:S01]  /*16170*/  LDS R4, [R37+0x7000] ;  /* 0x0070000025047984 */ /* 0x000e620000000800 */
[----:B0-----:R-:W0:Y:S03]  /*16180*/  LDC R36, c[0x0][0x3a0] ;  /* 0x0000e800ff247b82 */ /* 0x001e260000000800 */
[----:B------:R-:W1:Y:S04]  /*16190*/  LDS R3, [R0+0x7800] ;  /* 0x0078000000037984 */ /* 0x000e680000000800 */
[----:B------:R-:W1:Y:S04]  /*161a0*/  LDS R37, [R37+0x7800] ;  /* 0x0078000025257984 */ /* 0x000e680000000800 */
[----:B------:R-:W-:Y:S04]  /*161b0*/  STG.E desc[UR8][R18.64+-0x800], R35 ;  /* 0xfff8002312007986 */ /* 0x000fe8000c101908 */
[----:B--2---:R-:W-:Y:S04]  /*161c0*/  STG.E desc[UR8][R20.64+-0x800], R34 ;  /* 0xfff8002214007986 */ /* 0x004fe8000c101908 */
[----:B------:R-:W-:Y:S04]  /*161d0*/  STG.E desc[UR8][R18.64], R33 ;  /* 0x0000002112007986 */ /* 0x000fe8000c101908 */
[----:B---3--:R-:W-:Y:S04]  /*161e0*/  STG.E desc[UR8][R20.64], R32 ;  /* 0x0000002014007986 */ /* 0x008fe8000c101908 */
[----:B------:R-:W-:Y:S04]  /*161f0*/  STG.E desc[UR8][R18.64+0x800], R31 ;  /* 0x0008001f12007986 */ /* 0x000fe8000c101908 */
[----:B----4-:R-:W-:Y:S04]  /*16200*/  STG.E desc[UR8][R20.64+0x800], R30 ;  /* 0x0008001e14007986 */ /* 0x010fe8000c101908 */
[----:B------:R-:W-:Y:S04]  /*16210*/  STG.E desc[UR8][R18.64+0x1000], R29 ;  /* 0x0010001d12007986 */ /* 0x000fe8000c101908 */
[----:B-----5:R-:W-:Y:S01]  /*16220*/  STG.E desc[UR8][R20.64+0x1000], R28 ;  /* 0x0010001c14007986 */ /* 0x020fe2000c101908 */
[----:B0-----:R-:W-:-:S03]  /*16230*/  VIADD R36, R36, 0xffffe800 ;  /* 0xffffe80024247836 */ /* 0x001fc60000000000 */
[----:B------:R-:W-:Y:S04]  /*16240*/  STG.E desc[UR8][R18.64+0x1800], R27 ;  /* 0x0018001b12007986 */ /* 0x000fe8000c101908 */
[----:B-1----:R-:W-:Y:S04]  /*16250*/  STG.E desc[UR8][R20.64+0x1800], R26 ;  /* 0x0018001a14007986 */ /* 0x002fe8000c101908 */
        /* <DEDUP_REMOVED lines=9> */
[----:B------:R0:W-:Y:S04]  /*162f0*/  STG.E desc[UR8][R20.64+0x4000], R12 ;  /* 0x0040000c14007986 */ /* 0x0001e8000c101908 */
[----:B------:R-:W-:Y:S04]  /*16300*/  STG.E desc[UR8][R18.64+0x4800], R11 ;  /* 0x0048000b12007986 */ /* 0x000fe8000c101908 */
[----:B------:R1:W-:Y:S01]  /*16310*/  STG.E desc[UR8][R20.64+0x4800], R10 ;  /* 0x0048000a14007986 */ /* 0x0003e2000c101908 */
[----:B0-----:R-:W-:-:S03]  /*16320*/  IADD3 R12, P2, PT, R18, 0x8000, RZ ;  /* 0x00008000120c7810 */ /* 0x001fc60007f5e0ff */
[----:B------:R-:W-:Y:S04]  /*16330*/  STG.E desc[UR8][R18.64+0x5000], R9 ;  /* 0x0050000912007986 */ /* 0x000fe8000c101908 */
[----:B------:R-:W-:Y:S01]  /*16340*/  STG.E desc[UR8][R20.64+0x5000], R8 ;  /* 0x0050000814007986 */ /* 0x000fe2000c101908 */
[----:B-1----:R-:W-:-:S03]  /*16350*/  IADD3 R10, P3, PT, R20, 0x8000, RZ ;  /* 0x00008000140a7810 */ /* 0x002fc60007f7e0ff */
[----:B------:R-:W-:Y:S01]  /*16360*/  STG.E desc[UR8][R18.64+0x5800], R7 ;  /* 0x0058000712007986 */ /* 0x000fe2000c101908 */
[----:B------:R-:W-:-:S03]  /*16370*/  IMAD.X R13, RZ, RZ, R19, P2 ;  /* 0x000000ffff0d7224 */ /* 0x000fc600010e0613 */
[----:B------:R-:W-:Y:S01]  /*16380*/  STG.E desc[UR8][R20.64+0x5800], R6 ;  /* 0x0058000614007986 */ /* 0x000fe2000c101908 */
[----:B------:R-:W-:-:S03]  /*16390*/  IMAD.X R11, RZ, RZ, R21, P3 ;  /* 0x000000ffff0b7224 */ /* 0x000fc600018e0615 */
[----:B------:R-:W-:Y:S01]  /*163a0*/  STG.E desc[UR8][R18.64+0x6000], R5 ;  /* 0x0060000512007986 */ /* 0x000fe2000c101908 */
[----:B------:R-:W-:-:S03]  /*163b0*/  VIADD R0, R0, 0x8000 ;  /* 0x0000800000007836 */ /* 0x000fc60000000000 */
[----:B------:R-:W-:Y:S04]  /*163c0*/  STG.E desc[UR8][R20.64+0x6000], R4 ;  /* 0x0060000414007986 */ /* 0x000fe8000c101908 */
[----:B------:R0:W-:Y:S04]  /*163d0*/  STG.E desc[UR8][R18.64+0x6800], R3 ;  /* 0x0068000312007986 */ /* 0x0001e8000c101908 */
[----:B------:R1:W-:Y:S01]  /*163e0*/  STG.E desc[UR8][R20.64+0x6800], R37 ;  /* 0x0068002514007986 */ /* 0x0003e2000c101908 */
[----:B0-----:R-:W-:Y:S02]  /*163f0*/  IMAD.MOV.U32 R18, RZ, RZ, R12 ;  /* 0x000000ffff127224 */ /* 0x001fe400078e000c */
[----:B------:R-:W-:-:S02]  /*16400*/  IMAD.MOV.U32 R19, RZ, RZ, R13 ;  /* 0x000000ffff137224 */ /* 0x000fc400078e000d */
[----:B-1----:R-:W-:Y:S02]  /*16410*/  IMAD.MOV.U32 R20, RZ, RZ, R10 ;  /* 0x000000ffff147224 */ /* 0x002fe400078e000a */
[----:B------:R-:W-:Y:S02]  /*16420*/  IMAD.MOV.U32 R21, RZ, RZ, R11 ;  /* 0x000000ffff157224 */ /* 0x000fe400078e000b */
[----:B------:R-:W-:-:S05]  /*16430*/  VIADD R2, R2, 0x2000 ;  /* 0x0000200002027836 */ /* 0x000fca0000000000 */
[----:B------:R-:W-:-:S13]  /*16440*/  ISETP.GE.AND P1, PT, R2, R36, PT ;  /* 0x000000240200720c */ /* 0x000fda0003f26270 */
[----:B------:R-:W-:Y:S05]  /*16450*/  @!P1 BRA `(.L_x_1664) ;  /* 0xfffffff800b89947 */ /* 0x000fea000383ffff */
.L_x_1663:
[----:B------:R-:W-:Y:S05]  /*16460*/  BSYNC.RECONVERGENT B0 ;  /* 0x0000000000007941 */ /* 0x000fea0003800200 */
.L_x_1662:
[----:B------:R-:W0:Y:S01]  /*16470*/  LDC R8, c[0x0][0x3a0] ;  /* 0x0000e800ff087b82 */ /* 0x000e220000000800 */
[----:B------:R-:W-:Y:S01]  /*16480*/  BSSY.RECONVERGENT B0, `(.L_x_1665) ;  /* 0x0000030000007945 */ /* 0x000fe20003800200 */
[----:B0-----:R-:W-:-:S05]  /*16490*/  IMAD.IADD R3, R8, 0x1, -R2 ;  /* 0x0000000108037824 */ /* 0x001fca00078e0a02 */
[----:B------:R-:W-:-:S13]  /*164a0*/  ISETP.GT.AND P1, PT, R3, 0x800, PT ;  /* 0x000008000300780c */ /* 0x000fda0003f24270 */
[----:B------:R-:W-:Y:S05]  /*164b0*/  @!P1 BRA `(.L_x_1666) ;  /* 0x0000000000b09947 */ /* 0x000fea0003800000 */
[----:B------:R-:W-:Y:S01]  /*164c0*/  IMAD R4, R8, 0x4, R0 ;  /* 0x0000000408047824 */ /* 0x000fe200078e0200 */
[----:B------:R-:W0:Y:S01]  /*164d0*/  LDS R3, [R0] ;  /* 0x0000000000037984 */ /* 0x000e220000000800 */
[----:B------:R-:W-:Y:S01]  /*164e0*/  PLOP3.LUT P0, PT, PT, PT, PT, 0x8, 0x80 ;  /* 0x000000000080781c */ /* 0x000fe20003f0e170 */
[----:B------:R-:W-:Y:S02]  /*164f0*/  VIADD R2, R2, 0x1000 ;  /* 0x0000100002027836 */ /* 0x000fe40000000000 */
[----:B------:R-:W1:Y:S04]  /*16500*/  LDS R5, [R4] ;  /* 0x0000000004057984 */ /* 0x000e680000000800 */
[----:B------:R-:W2:Y:S04]  /*16510*/  LDS R7, [R0+0x800] ;  /* 0x0008000000077984 */ /* 0x000ea80000000800 */
        /* <DEDUP_REMOVED lines=12> */
[----:B------:R-:W5:Y:S04]  /*165e0*/  LDS R37, [R4+0x3800] ;  /* 0x0038000004257984 */ /* 0x000f680000000800 */
[----:B0-----:R0:W-:Y:S01]  /*165f0*/  STG.E desc[UR8][R18.64+-0x1000], R3 ;  /* 0xfff0000312007986 */ /* 0x0011e2000c101908 */
[----:B-1----:R-:W-:-:S03]  /*16600*/  VIADD R0, R0, 0x4000 ;  /* 0x0000400000007836 */ /* 0x002fc60000000000 */
[----:B------:R1:W-:Y:S04]  /*16610*/  STG.E desc[UR8][R20.64+-0x1000], R5 ;  /* 0xfff0000514007986 */ /* 0x0003e8000c101908 */
[----:B--2---:R-:W-:Y:S04]  /*16620*/  STG.E desc[UR8][R18.64+-0x800], R7 ;  /* 0xfff8000712007986 */ /* 0x004fe8000c101908 */
[----:B---3--:R-:W-:Y:S01]  /*16630*/  STG.E desc[UR8][R20.64+-0x800], R9 ;  /* 0xfff8000914007986 */ /* 0x008fe2000c101908 */
[----:B0-----:R-:W-:-:S03]  /*16640*/  IADD3 R3, P2, PT, R20, 0x4000, RZ ;  /* 0x0000400014037810 */ /* 0x001fc60007f5e0ff */
[----:B----4-:R-:W-:Y:S01]  /*16650*/  STG.E desc[UR8][R18.64], R11 ;  /* 0x0000000b12007986 */ /* 0x010fe2000c101908 */
[----:B-1----:R-:W-:Y:S01]  /*16660*/  IADD3 R5, P1, PT, R18, 0x4000, RZ ;  /* 0x0000400012057810 */ /* 0x002fe20007f3e0ff */
[----:B------:R-:W-:Y:S02]  /*16670*/  IMAD.X R4, RZ, RZ, R21, P2 ;  /* 0x000000ffff047224 */ /* 0x000fe400010e0615 */
[----:B-----5:R-:W-:Y:S02]  /*16680*/  STG.E desc[UR8][R20.64], R13 ;  /* 0x0000000d14007986 */ /* 0x020fe4000c101908 */
[----:B------:R-:W-:Y:S02]  /*16690*/  IMAD.X R6, RZ, RZ, R19, P1 ;  /* 0x000000ffff067224 */ /* 0x000fe400008e0613 */
        /* <DEDUP_REMOVED lines=9> */
[----:B------:R1:W-:Y:S01]  /*16730*/  STG.E desc[UR8][R20.64+0x2800], R37 ;  /* 0x0028002514007986 */ /* 0x0003e2000c101908 */
[----:B0-----:R-:W-:-:S02]  /*16740*/  IMAD.MOV.U32 R18, RZ, RZ, R5 ;  /* 0x000000ffff127224 */ /* 0x001fc400078e0005 */
[----:B------:R-:W-:Y:S02]  /*16750*/  IMAD.MOV.U32 R19, RZ, RZ, R6 ;  /* 0x000000ffff137224 */ /* 0x000fe400078e0006 */
[----:B-1----:R-:W-:Y:S02]  /*16760*/  IMAD.MOV.U32 R20, RZ, RZ, R3 ;  /* 0x000000ffff147224 */ /* 0x002fe400078e0003 */
[----:B------:R-:W-:-:S07]  /*16770*/  IMAD.MOV.U32 R21, RZ, RZ, R4 ;  /* 0x000000ffff157224 */ /* 0x000fce00078e0004 */
.L_x_1666:
[----:B------:R-:W-:Y:S05]  /*16780*/  BSYNC.RECONVERGENT B0 ;  /* 0x0000000000007941 */ /* 0x000fea0003800200 */
.L_x_1665:
[----:B------:R-:W-:-:S13]  /*16790*/  ISETP.LT.OR P0, PT, R2, R8, P0 ;  /* 0x000000080200720c */ /* 0x000fda0000701670 */
[----:B------:R-:W-:Y:S05]  /*167a0*/  @!P0 EXIT ;  /* 0x000000000000894d */ /* 0x000fea0003800000 */
[----:B------:R-:W-:Y:S01]  /*167b0*/  IMAD R2, R8, 0x4, R0 ;  /* 0x0000000408027824 */ /* 0x000fe200078e0200 */
[----:B------:R-:W0:Y:S04]  /*167c0*/  LDS R3, [R0] ;  /* 0x0000000000037984 */ /* 0x000e280000000800 */
[----:B------:R-:W1:Y:S04]  /*167d0*/  LDS R5, [R2] ;  /* 0x0000000002057984 */ /* 0x000e680000000800 */
[----:B------:R-:W2:Y:S04]  /*167e0*/  LDS R7, [R0+0x800] ;  /* 0x0008000000077984 */ /* 0x000ea80000000800 */
[----:B------:R-:W3:Y:S04]  /*167f0*/  LDS R9, [R2+0x800] ;  /* 0x0008000002097984 */ /* 0x000ee80000000800 */
[----:B------:R-:W4:Y:S04]  /*16800*/  LDS R11, [R0+0x1000] ;  /* 0x00100000000b7984 */ /* 0x000f280000000800 */
[----:B------:R-:W5:Y:S04]  /*16810*/  LDS R13, [R2+0x1000] ;  /* 0x00100000020d7984 */ /* 0x000f680000000800 */
[----:B------:R-:W5:Y:S04]  /*16820*/  LDS R15, [R0+0x1800] ;  /* 0x00180000000f7984 */ /* 0x000f680000000800 */
[----:B------:R-:W5:Y:S04]  /*16830*/  LDS R17, [R2+0x1800] ;  /* 0x0018000002117984 */ /* 0x000f680000000800 */
[----:B0-----:R-:W-:Y:S04]  /*16840*/  STG.E desc[UR8][R18.64+-0x1000], R3 ;  /* 0xfff0000312007986 */ /* 0x001fe8000c101908 */
[----:B-1----:R-:W-:Y:S04]  /*16850*/  STG.E desc[UR8][R20.64+-0x1000], R5 ;  /* 0xfff0000514007986 */ /* 0x002fe8000c101908 */
[----:B--2---:R-:W-:Y:S04]  /*16860*/  STG.E desc[UR8][R18.64+-0x800], R7 ;  /* 0xfff8000712007986 */ /* 0x004fe8000c101908 */
[----:B---3--:R-:W-:Y:S04]  /*16870*/  STG.E desc[UR8][R20.64+-0x800], R9 ;  /* 0xfff8000914007986 */ /* 0x008fe8000c101908 */
[----:B----4-:R-:W-:Y:S04]  /*16880*/  STG.E desc[UR8][R18.64], R11 ;  /* 0x0000000b12007986 */ /* 0x010fe8000c101908 */
[----:B-----5:R-:W-:Y:S04]  /*16890*/  STG.E desc[UR8][R20.64], R13 ;  /* 0x0000000d14007986 */ /* 0x020fe8000c101908 */
[----:B------:R-:W-:Y:S04]  /*168a0*/  STG.E desc[UR8][R18.64+0x800], R15 ;  /* 0x0008000f12007986 */ /* 0x000fe8000c101908 */
[----:B------:R-:W-:Y:S01]  /*168b0*/  STG.E desc[UR8][R20.64+0x800], R17 ;  /* 0x0008001114007986 */ /* 0x000fe2000c101908 */
[----:B------:R-:W-:Y:S05]  /*168c0*/  EXIT ;  /* 0x000000000000794d */ /* 0x000fea0003800000 */
.L_x_1311:
[----:B------:R-:W-:Y:S02]  /*168d0*/  IMAD.MOV.U32 R11, RZ, RZ, R33 ;  /* 0x000000ffff0b7224 */ /* 0x000fe400078e0021 */
[----:B------:R-:W-:Y:S02]  /*168e0*/  IMAD.MOV.U32 R8, RZ, RZ, 0x1 ;  /* 0x00000001ff087424 */ /* 0x000fe400078e00ff */
[----:B------:R-:W-:Y:S02]  /*168f0*/  IMAD.MOV.U32 R9, RZ, RZ, RZ ;  /* 0x000000ffff097224 */ /* 0x000fe400078e00ff */
[----:B------:R-:W-:-:S07]  /*16900*/  IMAD.MOV.U32 R0, RZ, RZ, -0x1 ;  /* 0xffffffffff007424 */ /* 0x000fce00078e00ff */
[----:B------:R-:W-:Y:S05]  /*16910*/  WARPSYNC.COLLECTIVE R0, `(.L_x_1667) ;  /* 0x0000000000087348 */ /* 0x000fea0003c00000 */
[----:B------:R0:W1:Y:S02]  /*16920*/  SHFL.UP P0, R10, R11, R8, R9 ;  /* 0x040000080b0a7389 */ /* 0x0000640000000009 */
[----:B01----:R-:W-:Y:S05]  /*16930*/  ENDCOLLECTIVE ;  /* 0x000000000000791b */ /* 0x003fea0003800000 */
.L_x_1667:
[----:B------:R-:W-:Y:S02]  /*16940*/  IMAD.MOV.U32 R8, RZ, RZ, 0x2 ;  /* 0x00000002ff087424 */ /* 0x000fe400078e00ff */
[----:B------:R-:W-:-:S04]  /*16950*/  IMAD.MOV.U32 R28, RZ, RZ, R10 ;  /* 0x000000ffff1c7224 */ /* 0x000fc800078e000a */
[----:B------:R-:W-:-:S04]  /*16960*/  @P0 IMAD.IADD R28, R33, 0x1, R28 ;  /* 0x00000001211c0824 */ /* 0x000fc800078e021c */
[----:B------:R-:W-:-:S07]  /*16970*/  IMAD.MOV.U32 R11, RZ, RZ, R28 ;  /* 0x000000ffff0b7224 */ /* 0x000fce00078e001c */
[----:B------:R-:W-:Y:S05]  /*16980*/  WARPSYNC.COLLECTIVE R0, `(.L_x_1668) ;  /* 0x0000000000087348 */ /* 0x000fea0003c00000 */
[----:B------:R0:W1:Y:S02]  /*16990*/  SHFL.UP P0, R10, R11, R8, R9 ;  /* 0x040000080b0a7389 */ /* 0x0000640000000009 */
[----:B01----:R-:W-:Y:S05]  /*169a0*/  ENDCOLLECTIVE ;  /* 0x000000000000791b */ /* 0x003fea0003800000 */
.L_x_1668:
[----:B------:R-:W-:Y:S02]  /*169b0*/  IMAD.MOV.U32 R8, RZ, RZ, 0x4 ;  /* 0x00000004ff087424 */ /* 0x000fe400078e00ff */
[----:B------:R-:W-:-:S04]  /*169c0*/  IMAD.MOV.U32 R37, RZ, RZ, R10 ;  /* 0x000000ffff257224 */ /* 0x000fc800078e000a */
[----:B------:R-:W-:-:S04]  /*169d0*/  @P0 IMAD.IADD R37, R28, 0x1, R37 ;  /* 0x000000011c250824 */ /* 0x000fc800078e0225 */
[----:B------:R-:W-:-:S07]  /*169e0*/  IMAD.MOV.U32 R11, RZ, RZ, R37 ;  /* 0x000000ffff0b7224 */ /* 0x000fce00078e0025 */
[----:B------:R-:W-:Y:S05]  /*169f0*/  WARPSYNC.COLLECTIVE R0, `(.L_x_1669) ;  /* 0x0000000000087348 */ /* 0x000fea0003c00000 */
[----:B------:R0:W1:Y:S02]  /*16a00*/  SHFL.UP P0, R10, R11, R8, R9 ;  /* 0x040000080b0a7389 */ /* 0x0000640000000009 */
[----:B01----:R-:W-:Y:S05]  /*16a10*/  ENDCOLLECTIVE ;  /* 0x000000000000791b */ /* 0x003fea0003800000 */
.L_x_1669:
[----:B------:R-:W-:Y:S02]  /*16a20*/  IMAD.MOV.U32 R8, RZ, RZ, 0x8 ;  /* 0x00000008ff087424 */ /* 0x000fe400078e00ff */
[----:B------:R-:W-:-:S04]  /*16a30*/  IMAD.MOV.U32 R32, RZ, RZ, R10 ;  /* 0x000000ffff207224 */ /* 0x000fc800078e000a */
[----:B------:R-:W-:-:S04]  /*16a40*/  @P0 IMAD.IADD R32, R37, 0x1, R32 ;  /* 0x0000000125200824 */ /* 0x000fc800078e0220 */
[----:B------:R-:W-:-:S07]  /*16a50*/  IMAD.MOV.U32 R11, RZ, RZ, R32 ;  /* 0x000000ffff0b7224 */ /* 0x000fce00078e0020 */
[----:B------:R-:W-:Y:S05]  /*16a60*/  WARPSYNC.COLLECTIVE R0, `(.L_x_1670) ;  /* 0x0000000000087348 */ /* 0x000fea0003c00000 */
[----:B------:R0:W1:Y:S02]  /*16a70*/  SHFL.UP P0, R10, R11, R8, R9 ;  /* 0x040000080b0a7389 */ /* 0x0000640000000009 */
[----:B01----:R-:W-:Y:S05]  /*16a80*/  ENDCOLLECTIVE ;  /* 0x000000000000791b */ /* 0x003fea0003800000 */
.L_x_1670:
[----:B------:R-:W-:Y:S02]  /*16a90*/  IMAD.MOV.U32 R8, RZ, RZ, 0x10 ;  /* 0x00000010ff087424 */ /* 0x000fe400078e00ff */
[----:B------:R-:W-:-:S04]  /*16aa0*/  IMAD.MOV.U32 R34, RZ, RZ, R10 ;  /* 0x000000ffff227224 */ /* 0x000fc800078e000a */
[----:B------:R-:W-:-:S04]  /*16ab0*/  @P0 IMAD.IADD R34, R32, 0x1, R34 ;  /* 0x0000000120220824 */ /* 0x000fc800078e0222 */
[----:B------:R-:W-:-:S07]  /*16ac0*/  IMAD.MOV.U32 R11, RZ, RZ, R34 ;  /* 0x000000ffff0b7224 */ /* 0x000fce00078e0022 */
[----:B------:R-:W-:Y:S05]  /*16ad0*/  WARPSYNC.COLLECTIVE R0, `(.L_x_1671) ;  /* 0x0000000000087348 */ /* 0x000fea0003c00000 */
[----:B------:R0:W1:Y:S02]  /*16ae0*/  SHFL.UP P0, R10, R11, R8, R9 ;  /* 0x040000080b0a7389 */ /* 0x0000640000000009 */
[----:B01----:R-:W-:Y:S05]  /*16af0*/  ENDCOLLECTIVE ;  /* 0x000000000000791b */ /* 0x003fea0003800000 */
.L_x_1671:
[----:B------:R-:W-:Y:S05]  /*16b00*/  BRA `(.L_x_1672) ;  /* 0xfffffebc00847947 */ /* 0x000fea000383ffff */
.L_x_1384:
[----:B------:R-:W-:Y:S02]  /*16b10*/  IMAD.MOV.U32 R11, RZ, RZ, R29 ;  /* 0x000000ffff0b7224 */ /* 0x000fe400078e001d */
[----:B------:R-:W-:Y:S02]  /*16b20*/  IMAD.MOV.U32 R8, RZ, RZ, 0x1 ;  /* 0x00000001ff087424 */ /* 0x000fe400078e00ff */
[----:B------:R-:W-:Y:S02]  /*16b30*/  IMAD.MOV.U32 R9, RZ, RZ, RZ ;  /* 0x000000ffff097224 */ /* 0x000fe400078e00ff */
[----:B------:R-:W-:-:S07]  /*16b40*/  IMAD.MOV.U32 R0, RZ, RZ, -0x1 ;  /* 0xffffffffff007424 */ /* 0x000fce00078e00ff */
[----:B------:R-:W-:Y:S05]  /*16b50*/  WARPSYNC.COLLECTIVE R0, `(.L_x_1673) ;  /* 0x0000000000087348 */ /* 0x000fea0003c00000 */
[----:B------:R0:W1:Y:S02]  /*16b60*/  SHFL.UP P0, R10, R11, R8, R9 ;  /* 0x040000080b0a7389 */ /* 0x0000640000000009 */
[----:B01----:R-:W-:Y:S05]  /*16b70*/  ENDCOLLECTIVE ;  /* 0x000000000000791b */ /* 0x003fea0003800000 */
.L_x_1673:
[----:B------:R-:W-:Y:S02]  /*16b80*/  IMAD.MOV.U32 R8, RZ, RZ, 0x2 ;  /* 0x00000002ff087424 */ /* 0x000fe400078e00ff */
[----:B------:R-:W-:-:S04]  /*16b90*/  IMAD.MOV.U32 R34, RZ, RZ, R10 ;  /* 0x000000ffff227224 */ /* 0x000fc800078e000a */
[----:B------:R-:W-:-:S04]  /*16ba0*/  @P0 IMAD.IADD R34, R29, 0x1, R34 ;  /* 0x000000011d220824 */ /* 0x000fc800078e0222 */
[----:B------:R-:W-:-:S07]  /*16bb0*/  IMAD.MOV.U32 R11, RZ, RZ, R34 ;  /* 0x000000ffff0b7224 */ /* 0x000fce00078e0022 */
[----:B------:R-:W-:Y:S05]  /*16bc0*/  WARPSYNC.COLLECTIVE R0, `(.L_x_1674) ;  /* 0x0000000000087348 */ /* 0x000fea0003c00000 */
[----:B------:R0:W1:Y:S02]  /*16bd0*/  SHFL.UP P0, R10, R11, R8, R9 ;  /* 0x040000080b0a7389 */ /* 0x0000640000000009 */
[----:B01----:R-:W-:Y:S05]  /*16be0*/  ENDCOLLECTIVE ;  /* 0x000000000000791b */ /* 0x003fea0003800000 */
.L_x_1674:
[----:B------:R-:W-:Y:S02]  /*16bf0*/  IMAD.MOV.U32 R8, RZ, RZ, 0x4 ;  /* 0x00000004ff087424 */ /* 0x000fe400078e00ff */
[----:B------:R-:W-:-:S04]  /*16c00*/  IMAD.MOV.U32 R31, RZ, RZ, R10 ;  /* 0x000000ffff1f7224 */ /* 0x000fc800078e000a */
[----:B------:R-:W-:-:S04]  /*16c10*/  @P0 IMAD.IADD R31, R34, 0x1, R31 ;  /* 0x00000001221f0824 */ /* 0x000fc800078e021f */
[----:B------:R-:W-:-:S07]  /*16c20*/  IMAD.MOV.U32 R11, RZ, RZ, R31 ;  /* 0x000000ffff0b7224 */ /* 0x000fce00078e001f */
[----:B------:R-:W-:Y:S05]  /*16c30*/  WARPSYNC.COLLECTIVE R0, `(.L_x_1675) ;  /* 0x0000000000087348 */ /* 0x000fea0003c00000 */
[----:B------:R0:W1:Y:S02]  /*16c40*/  SHFL.UP P0, R10, R11, R8, R9 ;  /* 0x040000080b0a7389 */ /* 0x0000640000000009 */
[----:B01----:R-:W-:Y:S05]  /*16c50*/  ENDCOLLECTIVE ;  /* 0x000000000000791b */ /* 0x003fea0003800000 */
.L_x_1675:
[----:B------:R-:W-:Y:S02]  /*16c60*/  IMAD.MOV.U32 R8, RZ, RZ, 0x8 ;  /* 0x00000008ff087424 */ /* 0x000fe400078e00ff */
[----:B------:R-:W-:-:S04]  /*16c70*/  IMAD.MOV.U32 R36, RZ, RZ, R10 ;  /* 0x000000ffff247224 */ /* 0x000fc800078e000a */
[----:B------:R-:W-:-:S04]  /*16c80*/  @P0 IMAD.IADD R36, R31, 0x1, R36 ;  /* 0x000000011f240824 */ /* 0x000fc800078e0224 */
[----:B------:R-:W-:-:S07]  /*16c90*/  IMAD.MOV.U32 R11, RZ, RZ, R36 ;  /* 0x000000ffff0b7224 */ /* 0x000fce00078e0024 */
[----:B------:R-:W-:Y:S05]  /*16ca0*/  WARPSYNC.COLLECTIVE R0, `(.L_x_1676) ;  /* 0x0000000000087348 */ /* 0x000fea0003c00000 */
[----:B------:R0:W1:Y:S02]  /*16cb0*/  SHFL.UP P0, R10, R11, R8, R9 ;  /* 0x040000080b0a7389 */ /* 0x0000640000000009 */
[----:B01----:R-:W-:Y:S05]  /*16cc0*/  ENDCOLLECTIVE ;  /* 0x000000000000791b */ /* 0x003fea0003800000 */
.L_x_1676:
[----:B------:R-:W-:Y:S02]  /*16cd0*/  IMAD.MOV.U32 R8, RZ, RZ, 0x10 ;  /* 0x00000010ff087424 */ /* 0x000fe400078e00ff */
[----:B------:R-:W-:-:S04]  /*16ce0*/  IMAD.MOV.U32 R33, RZ, RZ, R10 ;  /* 0x000000ffff217224 */ /* 0x000fc800078e000a */
[----:B------:R-:W-:-:S04]  /*16cf0*/  @P0 IMAD.IADD R33, R36, 0x1, R33 ;  /* 0x0000000124210824 */ /* 0x000fc800078e0221 */
[----:B------:R-:W-:-:S07]  /*16d00*/  IMAD.MOV.U32 R11, RZ, RZ, R33 ;  /* 0x000000ffff0b7224 */ /* 0x000fce00078e0021 */
[----:B------:R-:W-:Y:S05]  /*16d10*/  WARPSYNC.COLLECTIVE R0, `(.L_x_1677) ;  /* 0x0000000000087348 */ /* 0x000fea0003c00000 */
[----:B------:R0:W1:Y:S02]  /*16d20*/  SHFL.UP P0, R10, R11, R8, R9 ;  /* 0x040000080b0a7389 */ /* 0x0000640000000009 */
[----:B01----:R-:W-:Y:S05]  /*16d30*/  ENDCOLLECTIVE ;  /* 0x000000000000791b */ /* 0x003fea0003800000 */
.L_x_1677:
[----:B------:R-:W-:Y:S05]  /*16d40*/  BRA `(.L_x_1678) ;  /* 0xffffff0000807947 */ /* 0x000fea000383ffff */
.L_x_1492:
[----:B------:R-:W-:Y:S02]  /*16d50*/  IMAD.MOV.U32 R11, RZ, RZ, R12 ;  /* 0x000000ffff0b7224 */ /* 0x000fe400078e000c */
[----:B------:R-:W-:Y:S02]  /*16d60*/  IMAD.MOV.U32 R8, RZ, RZ, 0x1 ;  /* 0x00000001ff087424 */ /* 0x000fe400078e00ff */
[----:B------:R-:W-:Y:S02]  /*16d70*/  IMAD.MOV.U32 R9, RZ, RZ, RZ ;  /* 0x000000ffff097224 */ /* 0x000fe400078e00ff */
[----:B------:R-:W-:-:S07]  /*16d80*/  IMAD.MOV.U32 R0, RZ, RZ, -0x1 ;  /* 0xffffffffff007424 */ /* 0x000fce00078e00ff */
[----:B------:R-:W-:Y:S05]  /*16d90*/  WARPSYNC.COLLECTIVE R0, `(.L_x_1679) ;  /* 0x0000000000087348 */ /* 0x000fea0003c00000 */
[----:B------:R0:W1:Y:S02]  /*16da0*/  SHFL.UP P0, R10, R11, R8, R9 ;  /* 0x040000080b0a7389 */ /* 0x0000640000000009 */
[----:B01----:R-:W-:Y:S05]  /*16db0*/  ENDCOLLECTIVE ;  /* 0x000000000000791b */ /* 0x003fea0003800000 */
.L_x_1679:
[----:B------:R-:W-:Y:S02]  /*16dc0*/  IMAD.MOV.U32 R8, RZ, RZ, 0x2 ;  /* 0x00000002ff087424 */ /* 0x000fe400078e00ff */
[----:B------:R-:W-:-:S04]  /*16dd0*/  IMAD.MOV.U32 R36, RZ, RZ, R10 ;  /* 0x000000ffff247224 */ /* 0x000fc800078e000a */
[----:B------:R-:W-:-:S04]  /*16de0*/  @P0 IMAD.IADD R36, R12, 0x1, R36 ;  /* 0x000000010c240824 */ /* 0x000fc800078e0224 */
[----:B------:R-:W-:-:S07]  /*16df0*/  IMAD.MOV.U32 R11, RZ, RZ, R36 ;  /* 0x000000ffff0b7224 */ /* 0x000fce00078e0024 */
[----:B------:R-:W-:Y:S05]  /*16e00*/  WARPSYNC.COLLECTIVE R0, `(.L_x_1680) ;  /* 0x0000000000087348 */ /* 0x000fea0003c00000 */
[----:B------:R0:W1:Y:S02]  /*16e10*/  SHFL.UP P0, R10, R11, R8, R9 ;  /* 0x040000080b0a7389 */ /* 0x0000640000000009 */
[----:B01----:R-:W-:Y:S05]  /*16e20*/  ENDCOLLECTIVE ;  /* 0x000000000000791b */ /* 0x003fea0003800000 */
.L_x_1680:
[----:B------:R-:W-:Y:S02]  /*16e30*/  IMAD.MOV.U32 R8, RZ, RZ, 0x4 ;  /* 0x00000004ff087424 */ /* 0x000fe400078e00ff */
[----:B------:R-:W-:-:S04]  /*16e40*/  IMAD.MOV.U32 R37, RZ, RZ, R10 ;  /* 0x000000ffff257224 */ /* 0x000fc800078e000a */
[----:B------:R-:W-:-:S04]  /*16e50*/  @P0 IMAD.IADD R37, R36, 0x1, R37 ;  /* 0x0000000124250824 */ /* 0x000fc800078e0225 */
[----:B------:R-:W-:-:S07]  /*16e60*/  IMAD.MOV.U32 R11, RZ, RZ, R37 ;  /* 0x000000ffff0b7224 */ /* 0x000fce00078e0025 */
[----:B------:R-:W-:Y:S05]  /*16e70*/  WARPSYNC.COLLECTIVE R0, `(.L_x_1681) ;  /* 0x0000000000087348 */ /* 0x000fea0003c00000 */
[----:B------:R0:W1:Y:S02]  /*16e80*/  SHFL.UP P0, R10, R11, R8, R9 ;  /* 0x040000080b0a7389 */ /* 0x0000640000000009 */
[----:B01----:R-:W-:Y:S05]  /*16e90*/  ENDCOLLECTIVE ;  /* 0x000000000000791b */ /* 0x003fea0003800000 */
.L_x_1681:
[----:B------:R-:W-:Y:S02]  /*16ea0*/  IMAD.MOV.U32 R8, RZ, RZ, 0x8 ;  /* 0x00000008ff087424 */ /* 0x000fe400078e00ff */
[----:B------:R-:W-:-:S04]  /*16eb0*/  IMAD.MOV.U32 R34, RZ, RZ, R10 ;  /* 0x000000ffff227224 */ /* 0x000fc800078e000a */
[----:B------:R-:W-:-:S04]  /*16ec0*/  @P0 IMAD.IADD R34, R37, 0x1, R34 ;  /* 0x0000000125220824 */ /* 0x000fc800078e0222 */
[----:B------:R-:W-:-:S07]  /*16ed0*/  IMAD.MOV.U32 R11, RZ, RZ, R34 ;  /* 0x000000ffff0b7224 */ /* 0x000fce00078e0022 */
[----:B------:R-:W-:Y:S05]  /*16ee0*/  WARPSYNC.COLLECTIVE R0, `(.L_x_1682) ;  /* 0x0000000000087348 */ /* 0x000fea0003c00000 */
[----:B------:R0:W1:Y:S02]  /*16ef0*/  SHFL.UP P0, R10, R11, R8, R9 ;  /* 0x040000080b0a7389 */ /* 0x0000640000000009 */
[----:B01----:R-:W-:Y:S05]  /*16f00*/  ENDCOLLECTIVE ;  /* 0x000000000000791b */ /* 0x003fea0003800000 */
.L_x_1682:
[----:B------:R-:W-:Y:S02]  /*16f10*/  IMAD.MOV.U32 R8, RZ, RZ, 0x10 ;  /* 0x00000010ff087424 */ /* 0x000fe400078e00ff */
[----:B------:R-:W-:-:S04]  /*16f20*/  IMAD.MOV.U32 R33, RZ, RZ, R10 ;  /* 0x000000ffff217224 */ /* 0x000fc800078e000a */
[----:B------:R-:W-:-:S04]  /*16f30*/  @P0 IMAD.IADD R33, R34, 0x1, R33 ;  /* 0x0000000122210824 */ /* 0x000fc800078e0221 */
[----:B------:R-:W-:-:S07]  /*16f40*/  IMAD.MOV.U32 R11, RZ, RZ, R33 ;  /* 0x000000ffff0b7224 */ /* 0x000fce00078e0021 */
[----:B------:R-:W-:Y:S05]  /*16f50*/  WARPSYNC.COLLECTIVE R0, `(.L_x_1683) ;  /* 0x0000000000087348 */ /* 0x000fea0003c00000 */
[----:B------:R0:W1:Y:S02]  /*16f60*/  SHFL.UP P0, R10, R11, R8, R9 ;  /* 0x040000080b0a7389 */ /* 0x0000640000000009 */
[----:B01----:R-:W-:Y:S05]  /*16f70*/  ENDCOLLECTIVE ;  /* 0x000000000000791b */ /* 0x003fea0003800000 */
.L_x_1683:
[----:B------:R-:W-:Y:S05]  /*16f80*/  BRA `(.L_x_1684) ;  /* 0xffffff5000387947 */ /* 0x000fea000383ffff */
.L_x_1600:
[----:B------:R-:W-:Y:S02]  /*16f90*/  IMAD.MOV.U32 R11, RZ, RZ, R6 ;  /* 0x000000ffff0b7224 */ /* 0x000fe400078e0006 */
[----:B------:R-:W-:Y:S02]  /*16fa0*/  IMAD.MOV.U32 R8, RZ, RZ, 0x1 ;  /* 0x00000001ff087424 */ /* 0x000fe400078e00ff */
[----:B------:R-:W-:Y:S02]  /*16fb0*/  IMAD.MOV.U32 R9, RZ, RZ, RZ ;  /* 0x000000ffff097224 */ /* 0x000fe400078e00ff */
[----:B------:R-:W-:-:S07]  /*16fc0*/  IMAD.MOV.U32 R0, RZ, RZ, -0x1 ;  /* 0xffffffffff007424 */ /* 0x000fce00078e00ff */
[----:B------:R-:W-:Y:S05]  /*16fd0*/  WARPSYNC.COLLECTIVE R0, `(.L_x_1685) ;  /* 0x0000000000087348 */ /* 0x000fea0003c00000 */
[----:B------:R0:W1:Y:S02]  /*16fe0*/  SHFL.UP P0, R10, R11, R8, R9 ;  /* 0x040000080b0a7389 */ /* 0x0000640000000009 */
[----:B01----:R-:W-:Y:S05]  /*16ff0*/  ENDCOLLECTIVE ;  /* 0x000000000000791b */ /* 0x003fea0003800000 */
.L_x_1685:
[----:B------:R-:W-:Y:S02]  /*17000*/  IMAD.MOV.U32 R8, RZ, RZ, 0x2 ;  /* 0x00000002ff087424 */ /* 0x000fe400078e00ff */
[----:B------:R-:W-:-:S04]  /*17010*/  IMAD.MOV.U32 R36, RZ, RZ, R10 ;  /* 0x000000ffff247224 */ /* 0x000fc800078e000a */
[----:B------:R-:W-:-:S04]  /*17020*/  @P0 IMAD.IADD R36, R6, 0x1, R36 ;  /* 0x0000000106240824 */ /* 0x000fc800078e0224 */
[----:B------:R-:W-:-:S07]  /*17030*/  IMAD.MOV.U32 R11, RZ, RZ, R36 ;  /* 0x000000ffff0b7224 */ /* 0x000fce00078e0024 */
[----:B------:R-:W-:Y:S05]  /*17040*/  WARPSYNC.COLLECTIVE R0, `(.L_x_1686) ;  /* 0x0000000000087348 */ /* 0x000fea0003c00000 */
[----:B------:R0:W1:Y:S02]  /*17050*/  SHFL.UP P0, R10, R11, R8, R9 ;  /* 0x040000080b0a7389 */ /* 0x0000640000000009 */
[----:B01----:R-:W-:Y:S05]  /*17060*/  ENDCOLLECTIVE ;  /* 0x000000000000791b */ /* 0x003fea0003800000 */
.L_x_1686:
[----:B------:R-:W-:Y:S02]  /*17070*/  IMAD.MOV.U32 R8, RZ, RZ, 0x4 ;  /* 0x00000004ff087424 */ /* 0x000fe400078e00ff */
[----:B------:R-:W-:-:S04]  /*17080*/  IMAD.MOV.U32 R37, RZ, RZ, R10 ;  /* 0x000000ffff257224 */ /* 0x000fc800078e000a */
[----:B------:R-:W-:-:S04]  /*17090*/  @P0 IMAD.IADD R37, R36, 0x1, R37 ;  /* 0x0000000124250824 */ /* 0x000fc800078e0225 */
[----:B------:R-:W-:-:S07]  /*170a0*/  IMAD.MOV.U32 R11, RZ, RZ, R37 ;  /* 0x000000ffff0b7224 */ /* 0x000fce00078e0025 */
[----:B------:R-:W-:Y:S05]  /*170b0*/  WARPSYNC.COLLECTIVE R0, `(.L_x_1687) ;  /* 0x0000000000087348 */ /* 0x000fea0003c00000 */
[----:B------:R0:W1:Y:S02]  /*170c0*/  SHFL.UP P0, R10, R11, R8, R9 ;  /* 0x040000080b0a7389 */ /* 0x0000640000000009 */
[----:B01----:R-:W-:Y:S05]  /*170d0*/  ENDCOLLECTIVE ;  /* 0x000000000000791b */ /* 0x003fea0003800000 */
.L_x_1687:
[----:B------:R-:W-:Y:S02]  /*170e0*/  IMAD.MOV.U32 R8, RZ, RZ, 0x8 ;  /* 0x00000008ff087424 */ /* 0x000fe400078e00ff */
[----:B------:R-:W-:-:S04]  /*170f0*/  IMAD.MOV.U32 R34, RZ, RZ, R10 ;  /* 0x000000ffff227224 */ /* 0x000fc800078e000a */
[----:B------:R-:W-:-:S04]  /*17100*/  @P0 IMAD.IADD R34, R37, 0x1, R34 ;  /* 0x0000000125220824 */ /* 0x000fc800078e0222 */
[----:B------:R-:W-:-:S07]  /*17110*/  IMAD.MOV.U32 R11, RZ, RZ, R34 ;  /* 0x000000ffff0b7224 */ /* 0x000fce00078e0022 */
[----:B------:R-:W-:Y:S05]  /*17120*/  WARPSYNC.COLLECTIVE R0, `(.L_x_1688) ;  /* 0x0000000000087348 */ /* 0x000fea0003c00000 */
[----:B------:R0:W1:Y:S02]  /*17130*/  SHFL.UP P0, R10, R11, R8, R9 ;  /* 0x040000080b0a7389 */ /* 0x0000640000000009 */
[----:B01----:R-:W-:Y:S05]  /*17140*/  ENDCOLLECTIVE ;  /* 0x000000000000791b */ /* 0x003fea0003800000 */
.L_x_1688:
[----:B------:R-:W-:Y:S02]  /*17150*/  IMAD.MOV.U32 R8, RZ, RZ, 0x10 ;  /* 0x00000010ff087424 */ /* 0x000fe400078e00ff */
[----:B------:R-:W-:-:S04]  /*17160*/  IMAD.MOV.U32 R33, RZ, RZ, R10 ;  /* 0x000000ffff217224 */ /* 0x000fc800078e000a */
[----:B------:R-:W-:-:S04]  /*17170*/  @P0 IMAD.IADD R33, R34, 0x1, R33 ;  /* 0x0000000122210824 */ /* 0x000fc800078e0221 */
[----:B------:R-:W-:-:S07]  /*17180*/  IMAD.MOV.U32 R11, RZ, RZ, R33 ;  /* 0x000000ffff0b7224 */ /* 0x000fce00078e0021 */
[----:B------:R-:W-:Y:S05]  /*17190*/  WARPSYNC.COLLECTIVE R0, `(.L_x_1689) ;  /* 0x0000000000087348 */ /* 0x000fea0003c00000 */
[----:B------:R0:W1:Y:S02]  /*171a0*/  SHFL.UP P0, R10, R11, R8, R9 ;  /* 0x040000080b0a7389 */ /* 0x0000640000000009 */
[----:B01----:R-:W-:Y:S05]  /*171b0*/  ENDCOLLECTIVE ;  /* 0x000000000000791b */ /* 0x003fea0003800000 */
.L_x_1689:
[----:B------:R-:W-:Y:S05]  /*171c0*/  BRA `(.L_x_1690) ;  /* 0xffffffa000c07947 */ /* 0x000fea000383ffff */
.L_x_1691:
        /* <DEDUP_REMOVED lines=11> */
.L_x_2578:


//--------------------- .text._ZN4vllm16topKPerRowDecodeILi512ELb1ELb0ELb0EEEvPKfPKiPiiiiiiPfiS4_ --------------------------
	.section	.text._ZN4vllm16topKPerRowDecodeILi512ELb1ELb0ELb0EEEvPKfPKiPiiiiiiPfiS4_,"ax",@progbits
	.align	128
.text._ZN4vllm16topKPerRowDecodeILi512ELb1ELb0ELb0EEEvPKfPKiPiiiiiiPfiS4_:
        .type           _ZN4vllm16topKPerRowDecodeILi512ELb1ELb0ELb0EEEvPKfPKiPiiiiiiPfiS4_,@function
        .size           _ZN4vllm16topKPerRowDecodeILi512ELb1ELb0ELb0EEEvPKfPKiPiiiiiiPfiS4_,(.L_x_2579 - _ZN4vllm16topKPerRowDecodeILi512ELb1ELb0ELb0EEEvPKfPKiPiiiiiiPfiS4_)
        .other          _ZN4vllm16topKPerRowDecodeILi512ELb1ELb0ELb0EEEvPKfPKiPiiiiiiPfiS4_,@"STO_CUDA_ENTRY STV_DEFAULT"
_ZN4vllm16topKPerRowDecodeILi512ELb1ELb0ELb0EEEvPKfPKiPiiiiiiPfiS4_:
[----:B------:R-:W-:Y:S01]  /*0000*/  LDC R1, c[0x0][0x37c] ;  /* 0x0000df00ff017b82 */ /* 0x000fe20000000800 */
[----:B------:R-:W0:Y:S01]  /*0010*/  LDCU UR4, c[0x0][0x3a8] ;  /* 0x00007500ff0477ac */ /* 0x000e220008000800 */
[----:B------:R-:W1:Y:S01]  /*0020*/  S2R R4, SR_CTAID.X ;  /* 0x0000000000047919 */ /* 0x000e620000002500 */
[----:B------:R-:W2:Y:S01]  /*0030*/  LDCU.64 UR10, c[0x0][0x358] ;  /* 0x00006b00ff0a77ac */ /* 0x000ea20008000a00 */
[----:B0-----:R-:W-:-:S09]  /*0040*/  UISETP.NE.AND UP0, UPT, UR4, URZ, UPT ;  /* 0x000000ff0400728c */ /* 0x001fd2000bf05270 */
[----:B--2---:R-:W-:Y:S05]  /*0050*/  BRA.U !UP0, `(.L_x_1692) ;  /* 0x00000001081c7547 */ /* 0x004fea000b800000 */
[----:B------:R-:W1:Y:S02]  /*0060*/  LDC.64 R2, c[0x0][0x388] ;  /* 0x0000e200ff027b82 */ /* 0x000e640000000a00 */
[----:B-1----:R-:W-:-:S06]  /*0070*/  IMAD.WIDE.U32 R2, R4, 0x4, R2 ;  /* 0x0000000404027825 */ /* 0x002fcc00078e0002 */
[----:B------:R-:W2:Y:S02]  /*0080*/  LDG.E R2, desc[UR10][R2.64] ;  /* 0x0000000a02027981 */ /* 0x000ea4000c1e1900 */
[----:B--2---:R-:W-:-:S13]  /*0090*/  R2UR UR4, R2 ;  /* 0x00000000020472ca */ /* 0x004fda00000e0000 */
[----:B------:R-:W-:-:S04]  /*00a0*/  UISETP.LT.AND UP0, UPT, URZ, UR4, UPT ;  /* 0x00000004ff00728c */ /* 0x000fc8000bf01270 */
[----:B------:R-:W-:Y:S01]  /*00b0*/  USEL UR4, URZ, UR4, !UP0 ;  /* 0x00000004ff047287 */ /* 0x000fe2000c000000 */
[----:B------:R-:W-:Y:S11]  /*00c0*/  BRA `(.L_x_1693) ;  /* 0x0000000000887947 */ /* 0x000ff60003800000 */
.L_x_1692:
[----:B------:R-:W0:Y:S02]  /*00d0*/  LDC R9, c[0x0][0x3a4] ;  /* 0x0000e900ff097b82 */ /* 0x000e240000000800 */
[----:B0-----:R-:W-:-:S04]  /*00e0*/  IABS R7, R9 ;  /* 0x0000000900077213 */ /* 0x001fc80000000000 */
[----:B------:R-:W0:Y:S08]  /*00f0*/  I2F.RP R0, R7 ;  /* 0x0000000700007306 */ /* 0x000e300000209400 */
[----:B0-----:R-:W0:Y:S02]  /*0100*/  MUFU.RCP R0, R0 ;  /* 0x0000000000007308 */ /* 0x001e240000001000 */
[----:B0-----:R-:W-:-:S06]  /*0110*/  VIADD R2, R0, 0xffffffe ;  /* 0x0ffffffe00027836 */ /* 0x001fcc0000000000 */
[----:B------:R0:W2:Y:S02]  /*0120*/  F2I.FTZ.U32.TRUNC.NTZ R3, R2 ;  /* 0x0000000200037305 */ /* 0x0000a4000021f000 */
[----:B0-----:R-:W-:Y:S02]  /*0130*/  IMAD.MOV.U32 R2, RZ, RZ, RZ ;  /* 0x000000ffff027224 */ /* 0x001fe400078e00ff */
[----:B--2---:R-:W-:-:S04]  /*0140*/  IMAD.MOV R6, RZ, RZ, -R3 ;  /* 0x000000ffff067224 */ /* 0x004fc800078e0a03 */
[----:B------:R-:W-:Y:S01]  /*0150*/  IMAD R5, R6, R7, RZ ;  /* 0x0000000706057224 */ /* 0x000fe200078e02ff */
[----:B-1----:R-:W-:-:S03]  /*0160*/  IABS R6, R4 ;  /* 0x0000000400067213 */ /* 0x002fc60000000000 */
[----:B------:R-:W-:-:S06]  /*0170*/  IMAD.HI.U32 R3, R3, R5, R2 ;  /* 0x0000000503037227 */ /* 0x000fcc00078e0002 */
[----:B------:R-:W-:Y:S02]  /*0180*/  IMAD.HI.U32 R5, R3, R6, RZ ;  /* 0x0000000603057227 */ /* 0x000fe400078e00ff */
[----:B------:R-:W0:Y:S02]  /*0190*/  LDC.64 R2, c[0x0][0x388] ;  /* 0x0000e200ff027b82 */ /* 0x000e240000000a00 */
        /* <DEDUP_REMOVED lines=12> */
[----:B0-----:R-:W-:-:S06]  /*0260*/  IMAD.WIDE R2, R5, 0x4, R2 ;  /* 0x0000000405027825 */ /* 0x001fcc00078e0202 */
[----:B------:R-:W2:Y:S01]  /*0270*/  LDG.E R2, desc[UR10][R2.64] ;  /* 0x0000000a02027981 */ /* 0x000ea2000c1e1900 */
[----:B------:R-:W-:-:S04]  /*0280*/  IMAD.MOV R5, RZ, RZ, -R5 ;  /* 0x000000ffff057224 */ /* 0x000fc800078e0a05 */
[----:B------:R-:W-:-:S05]  /*0290*/  IMAD R5, R9, R5, R4 ;  /* 0x0000000509057224 */ /* 0x000fca00078e0204 */
[----:B--2---:R-:W-:-:S04]  /*02a0*/  IADD3 R5, PT, PT, R2, -R9, R5 ;  /* 0x8000000902057210 */ /* 0x004fc80007ffe005 */
[----:B------:R-:W-:-:S13]  /*02b0*/  R2UR UR4, R5 ;  /* 0x00000000050472ca */ /* 0x000fda00000e0000 */
[----:B------:R-:W-:-:S04]  /*02c0*/  UISETP.LT.AND UP0, UPT, UR4, -0x1, UPT ;  /* 0xffffffff0400788c */ /* 0x000fc8000bf01270 */
[----:B------:R-:W-:-:S04]  /*02d0*/  USEL UR4, UR4, 0xffffffff, !UP0 ;  /* 0xffffffff04047887 */ /* 0x000fc8000c000000 */
[----:B------:R-:W-:-:S12]  /*02e0*/  UIADD3 UR4, UPT, UPT, UR4, 0x1, URZ ;  /* 0x0000000104047890 */ /* 0x000fd8000fffe0ff */
.L_x_1693:
[----:B------:R-:W0:Y:S01]  /*02f0*/  LDC R7, c[0x0][0x3a0] ;  /* 0x0000e800ff077b82 */ /* 0x000e220000000800 */
[----:B------:R-:W1:Y:S02]  /*0300*/  LDCU UR6, c[0x0][0x398] ;  /* 0x00007300ff0677ac */ /* 0x000e640008000800 */
[----:B-1----:R-:W-:Y:S02]  /*0310*/  USHF.R.S32.HI UR5, URZ, 0x1f, UR6 ;  /* 0x0000001fff057899 */ /* 0x002fe40008011406 */
[----:B------:R-:W-:Y:S01]  /*0320*/  IMAD.WIDE.U32 R2, R4, UR6, RZ ;  /* 0x0000000604027c25 */ /* 0x000fe2000f8e00ff */
[----:B0-----:R-:W-:-:S03]  /*0330*/  ISETP.LT.AND P0, PT, R7, UR4, PT ;  /* 0x0000000407007c0c */ /* 0x001fc6000bf01270 */
[----:B------:R-:W-:Y:S01]  /*0340*/  IMAD R11, R4, UR5, RZ ;  /* 0x00000005040b7c24 */ /* 0x000fe2000f8e02ff */
[----:B------:R-:W-:-:S05]  /*0350*/  SHF.R.S32.HI R5, RZ, 0x1f, R7 ;  /* 0x0000001fff057819 */ /* 0x000fca0000011407 */
[----:B------:R-:W-:Y:S02]  /*0360*/  IMAD R9, R5, R4, RZ ;  /* 0x0000000405097224 */ /* 0x000fe400078e02ff */
[----:B------:R-:W-:Y:S02]  /*0370*/  IMAD.IADD R5, R3, 0x1, R11 ;  /* 0x0000000103057824 */ /* 0x000fe400078e020b */
[----:B------:R-:W-:Y:S05]  /*0380*/  @P0 BRA `(.L_x_1694) ;  /* 0x0000000c00080947 */ /* 0x000fea0003800000 */
[----:B------:R-:W0:Y:S01]  /*0390*/  S2R R0, SR_TID.X ;  /* 0x0000000000007919 */ /* 0x000e220000002100 */
[----:B------:R-:W1:Y:S01]  /*03a0*/  LDCU.64 UR6, c[0x0][0x390] ;  /* 0x00007200ff0677ac */ /* 0x000e620008000a00 */
[----:B------:R-:W-:Y:S01]  /*03b0*/  IMAD.WIDE.U32 R2, R4, R7, RZ ;  /* 0x0000000704027225 */ /* 0x000fe200078e00ff */
[----:B------:R-:W-:Y:S03]  /*03c0*/  BSSY.RECONVERGENT B0, `(.L_x_1695) ;  /* 0x000006f000007945 */ /* 0x000fe60003800200 */
[----:B------:R-:W-:Y:S02]  /*03d0*/  IMAD.IADD R3, R3, 0x1, R9 ;  /* 0x0000000103037824 */ /* 0x000fe400078e0209 */
[----:B------:R-:W-:-:S03]  /*03e0*/  IMAD.SHL.U32 R4, R2, 0x4, RZ ;  /* 0x0000000402047824 */ /* 0x000fc600078e00ff */
[----:B------:R-:W-:Y:S02]  /*03f0*/  SHF.L.U64.HI R5, R2, 0x2, R3 ;  /* 0x0000000202057819 */ /* 0x000fe40000010203 */
[----:B-1----:R-:W-:-:S04]  /*0400*/  IADD3 R2, P1, PT, R4, UR6, RZ ;  /* 0x0000000604027c10 */ /* 0x002fc8000ff3e0ff */
[----:B------:R-:W-:Y:S02]  /*0410*/  IADD3.X R3, PT, PT, R5, UR7, RZ, P1, !PT ;  /* 0x0000000705037c10 */ /* 0x000fe40008ffe4ff */
[----:B0-----:R-:W-:-:S13]  /*0420*/  ISETP.GE.U32.AND P0, PT, R0, UR4, PT ;  /* 0x0000000400007c0c */ /* 0x001fda000bf06070 */
[----:B------:R-:W-:Y:S05]  /*0430*/  @P0 BRA `(.L_x_1696) ;  /* 0x00000004009c0947 */ /* 0x000fea0003800000 */
[----:B------:R-:W-:Y:S01]  /*0440*/  LOP3.LUT R6, RZ, R0, RZ, 0x33, !PT ;  /* 0x00000000ff067212 */ /* 0x000fe200078e33ff */
[----:B------:R-:W-:Y:S01]  /*0450*/  BSSY.RECONVERGENT B1, `(.L_x_1697) ;  /* 0x000002f000017945 */ /* 0x000fe20003800200 */
[----:B------:R-:W-:-:S03]  /*0460*/  IMAD.MOV.U32 R11, RZ, RZ, R0 ;  /* 0x000000ffff0b7224 */ /* 0x000fc600078e0000 */
[----:B------:R-:W-:-:S05]  /*0470*/  VIADD R8, R6, UR4 ;  /* 0x0000000406087c36 */ /* 0x000fca0008000000 */
        /* <DEDUP_REMOVED lines=8> */
.L_x_1699:
        /* <DEDUP_REMOVED lines=36> */
.L_x_1698:
[----:B------:R-:W-:Y:S05]  /*0740*/  BSYNC.RECONVERGENT B1 ;  /* 0x0000000000017941 */ /* 0x000fea0003800200 */
.L_x_1697:
        /* <DEDUP_REMOVED lines=23> */
.L_x_1701:
[----:B------:R-:W-:Y:S05]  /*08c0*/  BSYNC.RECONVERGENT B1 ;  /* 0x0000000000017941 */ /* 0x000fea0003800200 */
.L_x_1700:
        /* <DEDUP_REMOVED lines=15> */
.L_x_1703:
[----:B------:R-:W-:Y:S05]  /*09c0*/  BSYNC.RECONVERGENT B1 ;  /* 0x0000000000017941 */ /* 0x000fea0003800200 */
.L_x_1702:
[----:B------:R-:W-:Y:S05]  /*09d0*/  @!P1 BRA `(.L_x_1696) ;  /* 0x0000000000349947 */ /* 0x000fea0003800000 */
[----:B------:R-:W-:-:S04]  /*09e0*/  IMAD.WIDE.U32 R4, R11, 0x4, R4 ;  /* 0x000000040b047825 */ /* 0x000fc800078e0004 */
[----:B------:R-:W-:Y:S01]  /*09f0*/  IMAD.MOV R6, RZ, RZ, -R6 ;  /* 0x000000ffff067224 */ /* 0x000fe200078e0a06 */
[----:B------:R-:W-:-:S04]  /*0a00*/  IADD3 R8, P0, PT, R4, UR6, RZ ;  /* 0x0000000604087c10 */ /* 0x000fc8000ff1e0ff */
[----:B------:R-:W-:-:S09]  /*0a10*/  IADD3.X R9, PT, PT, R5, UR7, RZ, P0, !PT ;  /* 0x0000000705097c10 */ /* 0x000fd200087fe4ff */
.L_x_1704:
        /* <DEDUP_REMOVED lines=9> */
.L_x_1696:
[----:B------:R-:W-:Y:S05]  /*0ab0*/  BSYNC.RECONVERGENT B0 ;  /* 0x0000000000007941 */ /* 0x000fea0003800200 */
.L_x_1695:
[----:B------:R-:W-:-:S05]  /*0ac0*/  VIADD R4, R0, UR4 ;  /* 0x0000000400047c36 */ /* 0x000fca0008000000 */
[----:B------:R-:W-:-:S13]  /*0ad0*/  ISETP.GE.AND P0, PT, R4, R7, PT ;  /* 0x000000070400720c */ /* 0x000fda0003f06270 */
[----:B------:R-:W-:Y:S05]  /*0ae0*/  @P0 EXIT ;  /* 0x000000000000094d */ /* 0x000fea0003800000 */
[----:B------:R-:W-:Y:S01]  /*0af0*/  IMAD.MOV.U32 R9, RZ, RZ, R4 ;  /* 0x000000ffff097224 */ /* 0x000fe200078e0004 */
[----:B------:R-:W-:Y:S01]  /*0b00*/  LOP3.LUT R0, RZ, R0, RZ, 0x33, !PT ;  /* 0x00000000ff007212 */ /* 0x000fe200078e33ff */
[----:B------:R-:W-:Y:S03]  /*0b10*/  BSSY.RECONVERGENT B0, `(.L_x_1705) ;  /* 0x0000022000007945 */ /* 0x000fe60003800200 */
[----:B------:R-:W-:-:S04]  /*0b20*/  VIADDMNMX R7, R9, 0x200, R7, !PT ;  /* 0x0000020009077846 */ /* 0x000fc80007800107 */
[----:B------:R-:W-:-:S04]  /*0b30*/  IADD3 R7, PT, PT, R7, -UR4, R0 ;  /* 0x8000000407077c10 */ /* 0x000fc8000fffe000 */
        /* <DEDUP_REMOVED lines=9> */
.L_x_1707:
        /* <DEDUP_REMOVED lines=22> */
.L_x_1706:
[----:B------:R-:W-:Y:S05]  /*0d30*/  BSYNC.RECONVERGENT B0 ;  /* 0x0000000000007941 */ /* 0x000fea0003800200 */
.L_x_1705:
        /* <DEDUP_REMOVED lines=17> */
.L_x_1709:
[----:B------:R-:W-:Y:S05]  /*0e50*/  BSYNC.RECONVERGENT B0 ;  /* 0x0000000000007941 */ /* 0x000fea0003800200 */
.L_x_1708:
        /* <DEDUP_REMOVED lines=14> */
.L_x_1710:
[----:B------:R-:W-:-:S04]  /*0f40*/  IMAD.WIDE R4, R9, 0x4, R2 ;  /* 0x0000000409047825 */ /* 0x000fc800078e0202 */
[----:B------:R-:W-:Y:S01]  /*0f50*/  VIADD R0, R0, 0x1 ;  /* 0x0000000100007836 */ /* 0x000fe20000000000 */
[----:B------:R0:W-:Y:S01]  /*0f60*/  STG.E desc[UR10][R4.64], R7 ;  /* 0x0000000704007986 */ /* 0x0001e2000c10190a */
[----:B------:R-:W-:-:S03]  /*0f70*/  VIADD R9, R9, 0x200 ;  /* 0x0000020009097836 */ /* 0x000fc60000000000 */
[----:B------:R-:W-:-:S13]  /*0f80*/  ISETP.NE.AND P0, PT, R0, RZ, PT ;  /* 0x000000ff0000720c */ /* 0x000fda0003f05270 */
[----:B0-----:R-:W-:Y:S05]  /*0f90*/  @P0 BRA `(.L_x_1710) ;  /* 0xfffffffc00e80947 */ /* 0x001fea000383ffff */
[----:B------:R-:W-:Y:S05]  /*0fa0*/  EXIT ;  /* 0x000000000000794d */ /* 0x000fea0003800000 */
.L_x_1694:
[----:B------:R-:W0:Y:S01]  /*0fb0*/  S2R R33, SR_TID.X ;  /* 0x0000000000217919 */ /* 0x000e220000002100 */
[----:B------:R-:W1:Y:S01]  /*0fc0*/  S2UR UR6, SR_CgaCtaId ;  /* 0x00000000000679c3 */ /* 0x000e620000008800 */
[----:B------:R-:W-:Y:S01]  /*0fd0*/  UMOV UR5, 0x400 ;  /* 0x0000040000057882 */ /* 0x000fe20000000000 */
[----:B------:R-:W-:Y:S01]  /*0fe0*/  SHF.L.U64.HI R0, R2, 0x2, R5 ;  /* 0x0000000202007819 */ /* 0x000fe20000010205 */
[----:B------:R-:W-:Y:S05]  /*0ff0*/  BSSY.RECONVERGENT B0, `(.L_x_1711) ;  /* 0x000015a000007945 */ /* 0x000fea0003800200 */
[----:B------:R-:W2:Y:S08]  /*1000*/  LDC R8, c[0x0][0x39c] ;  /* 0x0000e700ff087b82 */ /* 0x000eb00000000800 */
[----:B------:R-:W3:Y:S01]  /*1010*/  LDC.64 R6, c[0x0][0x380] ;  /* 0x0000e000ff067b82 */ /* 0x000ee20000000a00 */
[----:B-1----:R-:W-:Y:S01]  /*1020*/  ULEA UR5, UR6, UR5, 0x18 ;  /* 0x0000000506057291 */ /* 0x002fe2000f8ec0ff */
[C---:B0-----:R-:W-:Y:S01]  /*1030*/  ISETP.NE.AND P0, PT, R33.reuse, RZ, PT ;  /* 0x000000ff2100720c */ /* 0x041fe20003f05270 */
[C---:B------:R-:W-:Y:S01]  /*1040*/  VIADD R3, R33.reuse, 0x200 ;  /* 0x0000020021037836 */ /* 0x040fe20000000000 */
[----:B------:R-:W-:Y:S01]  /*1050*/  ISETP.GT.U32.AND P1, PT, R33, 0x1ff, PT ;  /* 0x000001ff2100780c */ /* 0x000fe20003f24070 */
[----:B------:R-:W-:-:S02]  /*1060*/  IMAD.MOV.U32 R5, RZ, RZ, R33 ;  /* 0x000000ffff057224 */ /* 0x000fc400078e0021 */
[----:B------:R-:W-:-:S08]  /*1070*/  LEA R30, R33, UR5, 0x2 ;  /* 0x00000005211e7c11 */ /* 0x000fd0000f8e10ff */
[----:B------:R-:W-:Y:S04]  /*1080*/  @!P0 STS [UR5+0x4864], RZ ;  /* 0x004864ffff008988 */ /* 0x000fe80008000805 */
[----:B------:R-:W-:Y:S01]  /*1090*/  @!P0 STS [UR5+0x486c], RZ ;  /* 0x00486cffff008988 */ /* 0x000fe20008000805 */
[----:B------:R-:W-:Y:S01]  /*10a0*/  BAR.SYNC.DEFER_BLOCKING 0x0 ;  /* 0x0000000000007b1d */ /* 0x000fe20000010000 */
[----:B--2---:R-:W-:-:S05]  /*10b0*/  ISETP.NE.AND P0, PT, R8, 0x1, PT ;  /* 0x000000010800780c */ /* 0x004fca0003f05270 */
[----:B------:R0:W-:Y:S01]  /*10c0*/  @!P1 STS [R30+0x20a0], RZ ;  /* 0x0020a0ff1e009388 */ /* 0x0001e20000000800 */
[----:B---3--:R-:W-:Y:S02]  /*10d0*/  LEA R6, P1, R2, R6, 0x2 ;  /* 0x0000000602067211 */ /* 0x008fe400078210ff */
[C---:B------:R-:W-:Y:S01]  /*10e0*/  LOP3.LUT R2, R33.reuse, 0x400, RZ, 0xfc, !PT ;  /* 0x0000040021027812 */ /* 0x040fe200078efcff */
[----:B------:R0:W-:Y:S02]  /*10f0*/  STS [R30+0x8a0], RZ ;  /* 0x0008a0ff1e007388 */ /* 0x0001e40000000800 */
[----:B------:R-:W-:Y:S02]  /*1100*/  IMAD.X R7, R0, 0x1, R7, P1 ;  /* 0x0000000100077824 */ /* 0x000fe400008e0607 */
[----:B------:R0:W-:Y:S01]  /*1110*/  STS [R30+0x10a0], RZ ;  /* 0x0010a0ff1e007388 */ /* 0x0001e20000000800 */
[----:B------:R-:W-:Y:S02]  /*1120*/  VIADD R0, R30, 0x8a0 ;  /* 0x000008a01e007836 */ /* 0x000fe40000000000 */
[----:B------:R-:W-:Y:S01]  /*1130*/  IMAD.WIDE.U32 R12, R33, 0x4, R6 ;  /* 0x00000004210c7825 */ /* 0x000fe200078e0006 */
[----:B------:R0:W-:Y:S01]  /*1140*/  STS [R30+0x18a0], RZ ;  /* 0x0018a0ff1e007388 */ /* 0x0001e20000000800 */
[----:B------:R-:W-:Y:S06]  /*1150*/  BAR.SYNC.DEFER_BLOCKING 0x0 ;  /* 0x0000000000007b1d */ /* 0x000fec0000010000 */
[----:B------:R-:W-:Y:S05]  /*1160*/  @!P0 BRA `(.L_x_1712) ;  /* 0x0000000c00988947 */ /* 0x000fea0003800000 */
[----:B------:R-:W-:-:S13]  /*1170*/  ISETP.GE.U32.AND P0, PT, R33, UR4, PT ;  /* 0x0000000421007c0c */ /* 0x000fda000bf06070 */
[----:B------:R-:W-:Y:S05]  /*1180*/  @P0 BRA `(.L_x_1713) ;  /* 0x0000001400000947 */ /* 0x000fea0003800000 */
[----:B------:R-:W-:Y:S01]  /*1190*/  LOP3.LUT R5, RZ, R33, RZ, 0x33, !PT ;  /* 0x00000021ff057212 */ /* 0x000fe200078e33ff */
[----:B------:R-:W-:Y:S01]  /*11a0*/  BSSY.RECONVERGENT B1, `(.L_x_1714) ;  /* 0x000007b000017945 */ /* 0x000fe20003800200 */
[----:B------:R-:W-:-:S03]  /*11b0*/  IMAD.MOV.U32 R19, RZ, RZ, R33 ;  /* 0x000000ffff137224 */ /* 0x000fc600078e0021 */
[----:B------:R-:W-:-:S05]  /*11c0*/  VIADD R5, R5, UR4 ;  /* 0x0000000405057c36 */ /* 0x000fca0008000000 */
[C---:B------:R-:W-:Y:S02]  /*11d0*/  ISETP.GE.U32.AND P0, PT, R5.reuse, 0xe00, PT ;  /* 0x00000e000500780c */ /* 0x040fe40003f06070 */
[----:B------:R-:W-:-:S11]  /*11e0*/  LEA.HI R10, R5, 0x1, RZ, 0x17 ;  /* 0x00000001050a7811 */ /* 0x000fd600078fb8ff */
[----:B------:R-:W-:Y:S05]  /*11f0*/  @!P0 BRA `(.L_x_1715) ;  /* 0x0000000400d48947 */ /* 0x000fea0003800000 */
[C---:B------:R-:W-:Y:S01]  /*1200*/  LOP3.LUT R11, R33.reuse, 0xc00, RZ, 0xfc, !PT ;  /* 0x00000c00210b7812 */ /* 0x040fe200078efcff */
[C---:B------:R-:W-:Y:S01]  /*1210*/  VIADD R27, R33.reuse, 0xe00 ;  /* 0x00000e00211b7836 */ /* 0x040fe20000000000 */
[C---:B------:R-:W-:Y:S01]  /*1220*/  LOP3.LUT R21, R33.reuse, 0x800, RZ, 0xfc, !PT ;  /* 0x0000080021157812 */ /* 0x040fe200078efcff */
[C---:B------:R-:W-:Y:S01]  /*1230*/  VIADD R31, R33.reuse, 0xa00 ;  /* 0x00000a00211f7836 */ /* 0x040fe20000000000 */
[----:B------:R-:W-:Y:S01]  /*1240*/  LOP3.LUT R18, R10, 0xfffff8, RZ, 0xc0, !PT ;  /* 0x00fffff80a127812 */ /* 0x000fe200078ec0ff */
[----:B------:R-:W-:Y:S02]  /*1250*/  VIADD R23, R33, 0x600 ;  /* 0x0000060021177836 */ /* 0x000fe40000000000 */
[-C--:B------:R-:W-:Y:S02]  /*1260*/  IMAD R14, R11, R8.reuse, RZ ;  /* 0x000000080b0e7224 */ /* 0x080fe400078e02ff */
[-C--:B------:R-:W-:Y:S02]  /*1270*/  IMAD R15, R2, R8.reuse, RZ ;  /* 0x00000008020f7224 */ /* 0x080fe400078e02ff */
[----:B------:R-:W-:-:S02]  /*1280*/  IMAD R17, R3, R8, RZ ;  /* 0x0000000803117224 */ /* 0x000fc400078e02ff */
[-C--:B------:R-:W-:Y:S02]  /*1290*/  IMAD R9, R33, R8.reuse, RZ ;  /* 0x0000000821097224 */ /* 0x080fe400078e02ff */
[----:B------:R-:W-:Y:S02]  /*12a0*/  IMAD.MOV.U32 R19, RZ, RZ, R33 ;  /* 0x000000ffff137224 */ /* 0x000fe400078e0021 */
[-C--:B------:R-:W-:Y:S02]  /*12b0*/  IMAD R27, R27, R8.reuse, RZ ;  /* 0x000000081b1b7224 */ /* 0x080fe400078e02ff */
[-C--:B------:R-:W-:Y:S02]  /*12c0*/  IMAD R16, R21, R8.reuse, RZ ;  /* 0x0000000815107224 */ /* 0x080fe400078e02ff */
[-C--:B------:R-:W-:Y:S02]  /*12d0*/  IMAD R31, R31, R8.reuse, RZ ;  /* 0x000000081f1f7224 */ /* 0x080fe400078e02ff */
[----:B------:R-:W-:-:S02]  /*12e0*/  IMAD R11, R23, R8, RZ ;  /* 0x00000008170b7224 */ /* 0x000fc400078e02ff */
[----:B------:R-:W-:-:S07]  /*12f0*/  IMAD.MOV R18, RZ, RZ, -R18 ;  /* 0x000000ffff127224 */ /* 0x000fce00078e0a12 */
.L_x_1716:
[----:B-1----:R-:W-:-:S04]  /*1300*/  IMAD.WIDE R20, R15, 0x4, R6 ;  /* 0x000000040f147825 */ /* 0x002fc800078e0206 */
[--C-:B------:R-:W-:Y:S02]  /*1310*/  IMAD.WIDE R24, R11, 0x4, R6.reuse ;  /* 0x000000040b187825 */ /* 0x100fe400078e0206 */
[----:B------:R-:W2:Y:S02]  /*1320*/  LDG.E R20, desc[UR10][R20.64] ;  /* 0x0000000a14147981 */ /* 0x000ea4000c1e1900 */
[--C-:B------:R-:W-:Y:S02]  /*1330*/  IMAD.WIDE R36, R9, 0x4, R6.reuse ;  /* 0x0000000409247825 */ /* 0x100fe400078e0206 */
[----:B------:R-:W3:Y:S02]  /*1340*/  LDG.E R24, desc[UR10][R24.64] ;  /* 0x0000000a18187981 */ /* 0x000ee4000c1e1900 */
[--C-:B------:R-:W-:Y:S02]  /*1350*/  IMAD.WIDE R22, R17, 0x4, R6.reuse ;  /* 0x0000000411167825 */ /* 0x100fe400078e0206 */
[----:B------:R1:W4:Y:S02]  /*1360*/  LDG.E R26, desc[UR10][R36.64] ;  /* 0x0000000a241a7981 */ /* 0x000324000c1e1900 */
[----:B------:R-:W-:-:S02]  /*1370*/  IMAD.WIDE R28, R16, 0x4, R6 ;  /* 0x00000004101c7825 */ /* 0x000fc400078e0206 */
[----:B------:R-:W5:Y:S02]  /*1380*/  LDG.E R22, desc[UR10][R22.64] ;  /* 0x0000000a16167981 */ /* 0x000f64000c1e1900 */
[--C-:B------:R-:W-:Y:S02]  /*1390*/  IMAD.WIDE R34, R31, 0x4, R6.reuse ;  /* 0x000000041f227825 */ /* 0x100fe400078e0206 */
[----:B------:R-:W5:Y:S02]  /*13a0*/  LDG.E R28, desc[UR10][R28.64] ;  /* 0x0000000a1c1c7981 */ /* 0x000f64000c1e1900 */
[----:B-1----:R-:W-:Y:S02]  /*13b0*/  IMAD.WIDE R36, R14, 0x4, R6 ;  /* 0x000000040e247825 */ /* 0x002fe400078e0206 */
[----:B------:R-:W5:Y:S04]  /*13c0*/  LDG.E R34, desc[UR10][R34.64] ;  /* 0x0000000a22227981 */ /* 0x000f68000c1e1900 */
[----:B------:R-:W5:Y:S01]  /*13d0*/  LDG.E R36, desc[UR10][R36.64] ;  /* 0x0000000a24247981 */ /* 0x000f62000c1e1900 */
[----:B--2---:R-:W1:Y:S08]  /*13e0*/  F2F.F16.F32 R32, R20 ;  /* 0x0000001400207304 */ /* 0x004e700000200800 */
[----:B----4-:R-:W2:Y:S08]  /*13f0*/  F2F.F16.F32 R26, R26 ;  /* 0x0000001a001a7304 */ /* 0x010eb00000200800 */
[----:B---3--:R-:W3:Y:S01]  /*1400*/  F2F.F16.F32 R24, R24 ;  /* 0x0000001800187304 */ /* 0x008ee20000200800 */
[----:B-1----:R-:W-:-:S07]  /*1410*/  PRMT R20, R32, 0x9910, RZ ;  /* 0x0000991020147816 */ /* 0x002fce00000000ff */
[----:B-----5:R-:W1:Y:S08]  /*1420*/  F2F.F16.F32 R22, R22 ;  /* 0x0000001600167304 */ /* 0x020e700000200800 */
[----:B------:R-:W4:Y:S01]  /*1430*/  F2F.F16.F32 R28, R28 ;  /* 0x0000001c001c7304 */ /* 0x000f220000200800 */
[----:B------:R-:W-:Y:S02]  /*1440*/  ISETP.GE.AND P4, PT, R20, RZ, PT ;  /* 0x000000ff1400720c */ /* 0x000fe40003f86270 */
[----:B--2---:R-:W-:-:S05]  /*1450*/  PRMT R21, R26, 0x9910, RZ ;  /* 0x000099101a157816 */ /* 0x004fca00000000ff */
[----:B------:R-:W2:Y:S01]  /*1460*/  F2F.F16.F32 R23, R34 ;  /* 0x0000002200177304 */ /* 0x000ea20000200800 */
[----:B---3--:R-:W-:-:S07]  /*1470*/  PRMT R20, R24, 0x9910, RZ ;  /* 0x0000991018147816 */ /* 0x008fce00000000ff */
[----:B------:R-:W3:Y:S01]  /*1480*/  F2F.F16.F32 R25, R36 ;  /* 0x0000002400197304 */ /* 0x000ee20000200800 */
[----:B------:R-:W-:Y:S02]  /*1490*/  ISETP.GE.AND P6, PT, R21, RZ, PT ;  /* 0x000000ff1500720c */ /* 0x000fe40003fc6270 */
[----:B------:R-:W-:Y:S02]  /*14a0*/  ISETP.GE.AND P3, PT, R20, RZ, PT ;  /* 0x000000ff1400720c */ /* 0x000fe40003f66270 */
[----:B-1----:R-:W-:Y:S02]  /*14b0*/  PRMT R21, R22, 0x9910, RZ ;  /* 0x0000991016157816 */ /* 0x002fe400000000ff */
[----:B----4-:R-:W-:Y:S02]  /*14c0*/  PRMT R20, R28, 0x9910, RZ ;  /* 0x000099101c147816 */ /* 0x010fe400000000ff */
[----:B------:R-:W-:Y:S02]  /*14d0*/  ISETP.GE.AND P5, PT, R21, RZ, PT ;  /* 0x000000ff1500720c */ /* 0x000fe40003fa6270 */
[----:B------:R-:W-:-:S02]  /*14e0*/  ISETP.GE.AND P2, PT, R20, RZ, PT ;  /* 0x000000ff1400720c */ /* 0x000fc40003f46270 */
[----:B--2---:R-:W-:Y:S02]  /*14f0*/  PRMT R20, R23, 0x9910, RZ ;  /* 0x0000991017147816 */ /* 0x004fe400000000ff */
[----:B---3--:R-:W-:Y:S02]  /*1500*/  PRMT R21, R25, 0x9910, RZ ;  /* 0x0000991019157816 */ /* 0x008fe400000000ff */
[----:B------:R-:W-:Y:S02]  /*1510*/  ISETP.GE.AND P1, PT, R20, RZ, PT ;  /* 0x000000ff1400720c */ /* 0x000fe40003f26270 */
[----:B------:R-:W-:Y:S01]  /*1520*/  ISETP.GE.AND P0, PT, R21, RZ, PT ;  /* 0x000000ff1500720c */ /* 0x000fe20003f06270 */
[----:B------:R-:W-:-:S06]  /*1530*/  IMAD.WIDE R20, R27, 0x4, R6 ;  /* 0x000000041b147825 */ /* 0x000fcc00078e0206 */
[----:B------:R1:W2:Y:S01]  /*1540*/  LDG.E R20, desc[UR10][R20.64] ;  /* 0x0000000a14147981 */ /* 0x0002a2000c1e1900 */
[----:B------:R-:W-:Y:S02]  /*1550*/  @P6 LOP3.LUT R26, R26, 0x7fe0, RZ, 0xc, !PT ;  /* 0x00007fe01a1a6812 */ /* 0x000fe400078e0cff */
[----:B------:R-:W-:Y:S02]  /*1560*/  @P5 LOP3.LUT R22, R22, 0x7fe0, RZ, 0xc, !PT ;  /* 0x00007fe016165812 */ /* 0x000fe400078e0cff */
[----:B------:R-:W-:Y:S02]  /*1570*/  @P4 LOP3.LUT R32, R32, 0x7fe0, RZ, 0xc, !PT ;  /* 0x00007fe020204812 */ /* 0x000fe400078e0cff */
[----:B------:R-:W-:Y:S02]  /*1580*/  LOP3.LUT R26, R26, 0xffff, RZ, 0xc0, !PT ;  /* 0x0000ffff1a1a7812 */ /* 0x000fe400078ec0ff */
[----:B------:R-:W-:Y:S02]  /*1590*/  LOP3.LUT R22, R22, 0xffff, RZ, 0xc0, !PT ;  /* 0x0000ffff16167812 */ /* 0x000fe400078ec0ff */
[----:B------:R-:W-:Y:S01]  /*15a0*/  LOP3.LUT R32, R32, 0xffff, RZ, 0xc0, !PT ;  /* 0x0000ffff20207812 */ /* 0x000fe200078ec0ff */
[----:B------:R-:W-:Y:S01]  /*15b0*/  UIADD3 UR6, UPT, UPT, UR5, 0x8a0, URZ ;  /* 0x000008a005067890 */ /* 0x000fe2000fffe0ff */
[----:B-1----:R-:W-:-:S02]  /*15c0*/  SHF.R.U32.HI R21, RZ, 0x5, R22 ;  /* 0x00000005ff157819 */ /* 0x002fc40000011616 */
[----:B------:R-:W-:Y:S02]  /*15d0*/  SHF.R.U32.HI R22, RZ, 0x5, R32 ;  /* 0x00000005ff167819 */ /* 0x000fe40000011620 */
[----:B------:R-:W-:Y:S02]  /*15e0*/  LOP3.LUT R21, R21, 0xffff, RZ, 0xc0, !PT ;  /* 0x0000ffff15157812 */ /* 0x000fe400078ec0ff */
[----:B------:R-:W-:Y:S02]  /*15f0*/  LOP3.LUT R22, R22, 0xffff, RZ, 0xc0, !PT ;  /* 0x0000ffff16167812 */ /* 0x000fe400078ec0ff */
[----:B------:R-:W-:Y:S02]  /*1600*/  @P3 LOP3.LUT R24, R24, 0x7fe0, RZ, 0xc, !PT ;  /* 0x00007fe018183812 */ /* 0x000fe400078e0cff */
[----:B------:R-:W-:Y:S02]  /*1610*/  @P2 LOP3.LUT R28, R28, 0x7fe0, RZ, 0xc, !PT ;  /* 0x00007fe01c1c2812 */ /* 0x000fe400078e0cff */
[----:B------:R-:W-:-:S02]  /*1620*/  @P1 LOP3.LUT R23, R23, 0x7fe0, RZ, 0xc, !PT ;  /* 0x00007fe017171812 */ /* 0x000fc400078e0cff */
[----:B------:R-:W-:Y:S02]  /*1630*/  LEA R21, R21, UR6, 0x2 ;  /* 0x0000000615157c11 */ /* 0x000fe4000f8e10ff */
[----:B------:R-:W-:Y:S02]  /*1640*/  @P0 LOP3.LUT R25, R25, 0x7fe0, RZ, 0xc, !PT ;  /* 0x00007fe019190812 */ /* 0x000fe400078e0cff */
[----:B------:R-:W-:Y:S02]  /*1650*/  LEA R22, R22, UR6, 0x2 ;  /* 0x0000000616167c11 */ /* 0x000fe4000f8e10ff */
[----:B------:R-:W-:Y:S02]  /*1660*/  LOP3.LUT R24, R24, 0xffff, RZ, 0xc0, !PT ;  /* 0x0000ffff18187812 */ /* 0x000fe400078ec0ff */
[----:B------:R-:W-:Y:S02]  /*1670*/  LOP3.LUT R28, R28, 0xffff, RZ, 0xc0, !PT ;  /* 0x0000ffff1c1c7812 */ /* 0x000fe400078ec0ff */
[----:B------:R-:W-:Y:S01]  /*1680*/  LOP3.LUT R23, R23, 0xffff, RZ, 0xc0, !PT ;  /* 0x0000ffff17177812 */ /* 0x000fe200078ec0ff */
[----:B------:R-:W-:Y:S01]  /*1690*/  VIADD R18, R18, 0x8 ;  /* 0x0000000812127836 */ /* 0x000fe20000000000 */
[----:B------:R-:W-:-:S04]  /*16a0*/  LOP3.LUT R25, R25, 0xffff, RZ, 0xc0, !PT ;  /* 0x0000ffff19197812 */ /* 0x000fc800078ec0ff */
[----:B------:R-:W-:Y:S01]  /*16b0*/  ISETP.NE.AND P0, PT, R18, RZ, PT ;  /* 0x000000ff1200720c */ /* 0x000fe20003f05270 */
        /* <DEDUP_REMOVED lines=9> */
[----:B--2---:R-:W1:Y:S02]  /*1750*/  F2F.F16.F32 R29, R20 ;  /* 0x00000014001d7304 */ /* 0x004e640000200800 */
[----:B-1----:R-:W-:-:S04]  /*1760*/  PRMT R34, R29, 0x9910, RZ ;  /* 0x000099101d227816 */ /* 0x002fc800000000ff */
[----:B------:R-:W-:Y:S02]  /*1770*/  ISETP.GE.AND P6, PT, R34, RZ, PT ;  /* 0x000000ff2200720c */ /* 0x000fe40003fc6270 */
[----:B------:R-:W-:-:S04]  /*1780*/  SHF.R.U32.HI R20, RZ, 0x5, R26 ;  /* 0x00000005ff147819 */ /* 0x000fc8000001161a */
[----:B------:R-:W-:-:S04]  /*1790*/  LOP3.LUT R20, R20, 0xffff, RZ, 0xc0, !PT ;  /* 0x0000ffff14147812 */ /* 0x000fc800078ec0ff */
[----:B------:R-:W-:-:S03]  /*17a0*/  LEA R20, R20, UR6, 0x2 ;  /* 0x0000000614147c11 */ /* 0x000fc6000f8e10ff */
[----:B------:R-:W-:Y:S02]  /*17b0*/  @P6 LOP3.LUT R29, R29, 0x7fe0, RZ, 0xc, !PT ;  /* 0x00007fe01d1d6812 */ /* 0x000fe400078e0cff */
[----:B------:R1:W-:Y:S02]  /*17c0*/  ATOMS.POPC.INC.32 RZ, [R20+URZ] ;  /* 0x0000000014ff7f8c */ /* 0x0003e4000d8000ff */
[----:B------:R-:W-:Y:S02]  /*17d0*/  LOP3.LUT R29, R29, 0xffff, RZ, 0xc0, !PT ;  /* 0x0000ffff1d1d7812 */ /* 0x000fe400078ec0ff */
[----:B------:R2:W-:Y:S01]  /*17e0*/  ATOMS.POPC.INC.32 RZ, [R21+URZ] ;  /* 0x0000000015ff7f8c */ /* 0x0005e2000d8000ff */
[----:B-1----:R-:W-:-:S03]  /*17f0*/  SHF.R.U32.HI R20, RZ, 0x5, R24 ;  /* 0x00000005ff147819 */ /* 0x002fc60000011618 */
[----:B------:R1:W-:Y:S01]  /*1800*/  ATOMS.POPC.INC.32 RZ, [R22+URZ] ;  /* 0x0000000016ff7f8c */ /* 0x0003e2000d8000ff */
[----:B--2---:R-:W-:Y:S02]  /*1810*/  SHF.R.U32.HI R21, RZ, 0x5, R28 ;  /* 0x00000005ff157819 */ /* 0x004fe4000001161c */
[----:B------:R-:W-:Y:S02]  /*1820*/  SHF.R.U32.HI R24, RZ, 0x5, R29 ;  /* 0x00000005ff187819 */ /* 0x000fe4000001161d */
[----:B-1----:R-:W-:Y:S02]  /*1830*/  SHF.R.U32.HI R22, RZ, 0x5, R23 ;  /* 0x00000005ff167819 */ /* 0x002fe40000011617 */
[----:B------:R-:W-:Y:S02]  /*1840*/  SHF.R.U32.HI R23, RZ, 0x5, R25 ;  /* 0x00000005ff177819 */ /* 0x000fe40000011619 */
[----:B------:R-:W-:Y:S02]  /*1850*/  LOP3.LUT R20, R20, 0xffff, RZ, 0xc0, !PT ;  /* 0x0000ffff14147812 */ /* 0x000fe400078ec0ff */
[----:B------:R-:W-:-:S02]  /*1860*/  LOP3.LUT R21, R21, 0xffff, RZ, 0xc0, !PT ;  /* 0x0000ffff15157812 */ /* 0x000fc400078ec0ff */
[----:B------:R-:W-:Y:S02]  /*1870*/  LOP3.LUT R22, R22, 0xffff, RZ, 0xc0, !PT ;  /* 0x0000ffff16167812 */ /* 0x000fe400078ec0ff */
[----:B------:R-:W-:Y:S02]  /*1880*/  LOP3.LUT R23, R23, 0xffff, RZ, 0xc0, !PT ;  /* 0x0000ffff17177812 */ /* 0x000fe400078ec0ff */
[----:B------:R-:W-:Y:S02]  /*1890*/  LOP3.LUT R24, R24, 0xffff, RZ, 0xc0, !PT ;  /* 0x0000ffff18187812 */ /* 0x000fe400078ec0ff */
[----:B------:R-:W-:Y:S02]  /*18a0*/  LEA R20, R20, UR6, 0x2 ;  /* 0x0000000614147c11 */ /* 0x000fe4000f8e10ff */
[----:B------:R-:W-:Y:S02]  /*18b0*/  LEA R21, R21, UR6, 0x2 ;  /* 0x0000000615157c11 */ /* 0x000fe4000f8e10ff */
[----:B------:R-:W-:Y:S01]  /*18c0*/  LEA R22, R22, UR6, 0x2 ;  /* 0x0000000616167c11 */ /* 0x000fe2000f8e10ff */
[----:B------:R1:W-:Y:S01]  /*18d0*/  ATOMS.POPC.INC.32 RZ, [R20+URZ] ;  /* 0x0000000014ff7f8c */ /* 0x0003e2000d8000ff */
[----:B------:R-:W-:-:S02]  /*18e0*/  LEA R23, R23, UR6, 0x2 ;  /* 0x0000000617177c11 */ /* 0x000fc4000f8e10ff */
[----:B------:R-:W-:Y:S01]  /*18f0*/  LEA R24, R24, UR6, 0x2 ;  /* 0x0000000618187c11 */ /* 0x000fe2000f8e10ff */
[----:B------:R1:W-:Y:S04]  /*1900*/  ATOMS.POPC.INC.32 RZ, [R21+URZ] ;  /* 0x0000000015ff7f8c */ /* 0x0003e8000d8000ff */
[----:B------:R1:W-:Y:S04]  /*1910*/  ATOMS.POPC.INC.32 RZ, [R22+URZ] ;  /* 0x0000000016ff7f8c */ /* 0x0003e8000d8000ff */
[----:B------:R1:W-:Y:S04]  /*1920*/  ATOMS.POPC.INC.32 RZ, [R23+URZ] ;  /* 0x0000000017ff7f8c */ /* 0x0003e8000d8000ff */
[----:B------:R1:W-:Y:S01]  /*1930*/  ATOMS.POPC.INC.32 RZ, [R24+URZ] ;  /* 0x0000000018ff7f8c */ /* 0x0003e2000d8000ff */
[----:B------:R-:W-:Y:S05]  /*1940*/  @P0 BRA `(.L_x_1716) ;  /* 0xfffffff8006c0947 */ /* 0x000fea000383ffff */
.L_x_1715:
[----:B------:R-:W-:Y:S05]  /*1950*/  BSYNC.RECONVERGENT B1 ;  /* 0x0000000000017941 */ /* 0x000fea0003800200 */
.L_x_1714:
[----:B------:R-:W-:-:S13]  /*1960*/  LOP3.LUT P0, R9, R10, 0x7, RZ, 0xc0, !PT ;  /* 0x000000070a097812 */ /* 0x000fda000780c0ff */
[----:B------:R-:W-:Y:S05]  /*1970*/  @!P0 BRA `(.L_x_1713) ;  /* 0x0000000c00048947 */ /* 0x000fea0003800000 */
[----:B------:R-:W-:Y:S01]  /*1980*/  ISETP.GE.U32.AND P0, PT, R9, 0x4, PT ;  /* 0x000000040900780c */ /* 0x000fe20003f06070 */
[----:B------:R-:W-:Y:S01]  /*1990*/  BSSY.RECONVERGENT B1, `(.L_x_1717) ;  /* 0x0000035000017945 */ /* 0x000fe20003800200 */
[----:B------:R-:W-:-:S11]  /*19a0*/  LOP3.LUT P4, R9, R10, 0x3, RZ, 0xc0, !PT ;  /* 0x000000030a097812 */ /* 0x000fd6000788c0ff */
[----:B------:R-:W-:Y:S05]  /*19b0*/  @!P0 BRA `(.L_x_1718) ;  /* 0x0000000000c88947 */ /* 0x000fea0003800000 */
[----:B------:R-:W-:-:S04]  /*19c0*/  IMAD R15, R19, R8, RZ ;  /* 0x00000008130f7224 */ /* 0x000fc800078e02ff */
[C-C-:B-1----:R-:W-:Y:S02]  /*19d0*/  IMAD R21, R8.reuse, 0x400, R15.reuse ;  /* 0x0000040008157824 */ /* 0x142fe400078e020f */
        /* <DEDUP_REMOVED lines=10> */
[----:B------:R-:W-:Y:S01]  /*1a80*/  UIADD3 UR6, UPT, UPT, UR5, 0x8a0, URZ ;  /* 0x000008a005067890 */ /* 0x000fe2000fffe0ff */
        /* <DEDUP_REMOVED lines=24> */
[----:B------:R-:W-:Y:S02]  /*1c10*/  SHF.R.U32.HI R15, RZ, 0x5, R15 ;  /* 0x00000005ff0f7819 */ /* 0x000fe4000001160f */
        /* <DEDUP_REMOVED lines=8> */
[----:B------:R-:W-:-:S03]  /*1ca0*/  LEA R15, R15, UR6, 0x2 ;  /* 0x000000060f0f7c11 */ /* 0x000fc6000f8e10ff */
[----:B------:R2:W-:Y:S04]  /*1cb0*/  ATOMS.POPC.INC.32 RZ, [R11+URZ] ;  /* 0x000000000bff7f8c */ /* 0x0005e8000d8000ff */
[----:B------:R2:W-:Y:S04]  /*1cc0*/  ATOMS.POPC.INC.32 RZ, [R14+URZ] ;  /* 0x000000000eff7f8c */ /* 0x0005e8000d8000ff */
[----:B------:R2:W-:Y:S02]  /*1cd0*/  ATOMS.POPC.INC.32 RZ, [R15+URZ] ;  /* 0x000000000fff7f8c */ /* 0x0005e4000d8000ff */
.L_x_1718:
[----:B------:R-:W-:Y:S05]  /*1ce0*/  BSYNC.RECONVERGENT B1 ;  /* 0x0000000000017941 */ /* 0x000fea0003800200 */
.L_x_1717:
        /* <DEDUP_REMOVED lines=10> */
[----:B------:R-:W3:Y:S01]  /*1d90*/  LDG.E R14, desc[UR10][R14.64] ;  /* 0x0000000a0e0e7981 */ /* 0x000ee2000c1e1900 */
[----:B------:R-:W-:Y:S01]  /*1da0*/  UIADD3 UR6, UPT, UPT, UR5, 0x8a0, URZ ;  /* 0x000008a005067890 */ /* 0x000fe2000fffe0ff */
[----:B------:R-:W-:Y:S01]  /*1db0*/  VIADD R19, R19, 0x400 ;  /* 0x0000040013137836 */ /* 0x000fe20000000000 */
[----:B--2---:R-:W2:Y:S08]  /*1dc0*/  F2F.F16.F32 R5, R10 ;  /* 0x0000000a00057304 */ /* 0x004eb00000200800 */
[----:B---3--:R-:W3:Y:S01]  /*1dd0*/  F2F.F16.F32 R16, R14 ;  /* 0x0000000e00107304 */ /* 0x008ee20000200800 */
        /* <DEDUP_REMOVED lines=10> */
[----:B------:R-:W-:-:S02]  /*1e80*/  SHF.R.U32.HI R16, RZ, 0x5, R16 ;  /* 0x00000005ff107819 */ /* 0x000fc40000011610 */
[----:B------:R-:W-:Y:S02]  /*1e90*/  LEA R5, R5, UR6, 0x2 ;  /* 0x0000000605057c11 */ /* 0x000fe4000f8e10ff */
[----:B------:R-:W-:-:S03]  /*1ea0*/  LOP3.LUT R16, R16, 0xffff, RZ, 0xc0, !PT ;  /* 0x0000ffff10107812 */ /* 0x000fc600078ec0ff */
[----:B------:R3:W-:Y:S01]  /*1eb0*/  ATOMS.POPC.INC.32 RZ, [R5+URZ] ;  /* 0x0000000005ff7f8c */ /* 0x0007e2000d8000ff */
[----:B------:R-:W-:-:S05]  /*1ec0*/  LEA R16, R16, UR6, 0x2 ;  /* 0x0000000610107c11 */ /* 0x000fca000f8e10ff */
[----:B------:R3:W-:Y:S02]  /*1ed0*/  ATOMS.POPC.INC.32 RZ, [R16+URZ] ;  /* 0x0000000010ff7f8c */ /* 0x0007e4000d8000ff */
.L_x_1720:
[----:B------:R-:W-:Y:S05]  /*1ee0*/  BSYNC.RECONVERGENT B1 ;  /* 0x0000000000017941 */ /* 0x000fea0003800200 */
.L_x_1719:
        /* <DEDUP_REMOVED lines=10> */
[----:B------:R-:W-:-:S04]  /*1f90*/  LOP3.LUT R5, R5, 0xffff, RZ, 0xc0, !PT ;  /* 0x0000ffff05057812 */ /* 0x000fc800078ec0ff */
[----:B------:R-:W-:-:S05]  /*1fa0*/  LEA R5, R5, UR5, 0x2 ;  /* 0x0000000505057c11 */ /* 0x000fca000f8e10ff */
[----:B------:R4:W-:Y:S01]  /*1fb0*/  ATOMS.POPC.INC.32 RZ, [R5+URZ+0x8a0] ;  /* 0x0008a00005ff7f8c */ /* 0x0009e2000d8000ff */
[----:B------:R-:W-:Y:S05]  /*1fc0*/  BRA `(.L_x_1713) ;  /* 0x0000000400707947 */ /* 0x000fea0003800000 */
.L_x_1712:
[----:B------:R-:W-:Y:S01]  /*1fd0*/  LOP3.LUT R10, R6, 0xf, RZ, 0xc0, !PT ;  /* 0x0000000f060a7812 */ /* 0x000fe200078ec0ff */
[----:B------:R-:W-:Y:S03]  /*1fe0*/  BSSY.RECONVERGENT B1, `(.L_x_1721) ;  /* 0x0000041000017945 */ /* 0x000fe60003800200 */
[----:B------:R-:W-:-:S05]  /*1ff0*/  IADD3 R8, P0, PT, -R10, 0x10, RZ ;  /* 0x000000100a087810 */ /* 0x000fca0007f1e1ff */
[----:B------:R-:W-:Y:S01]  /*2000*/  IMAD.X R9, RZ, RZ, -0x1, P0 ;  /* 0xffffffffff097424 */ /* 0x000fe200000e06ff */
[----:B------:R-:W-:-:S04]  /*2010*/  ISETP.NE.U32.AND P0, PT, R10, RZ, PT ;  /* 0x000000ff0a00720c */ /* 0x000fc80003f05070 */
[----:B------:R-:W-:Y:S02]  /*2020*/  SHF.R.U64 R8, R8, 0x2, R9 ;  /* 0x0000000208087819 */ /* 0x000fe40000001209 */
[----:B------:R-:W-:Y:S02]  /*2030*/  ISETP.NE.AND.EX P0, PT, RZ, RZ, PT, P0 ;  /* 0x000000ffff00720c */ /* 0x000fe40003f05300 */
[----:B------:R-:W-:-:S04]  /*2040*/  VIMNMX.U32 R8, PT, PT, R8, UR4, PT ;  /* 0x0000000408087c48 */ /* 0x000fc8000bfe0000 */
[----:B------:R-:W-:-:S04]  /*2050*/  SEL R14, R8, RZ, P0 ;  /* 0x000000ff080e7207 */ /* 0x000fc80000000000 */
[----:B------:R-:W-:Y:S01]  /*2060*/  IADD3 R8, PT, PT, -R14, UR4, RZ ;  /* 0x000000040e087c10 */ /* 0x000fe2000fffe1ff */
[C---:B------:R-:W-:Y:S01]  /*2070*/  IMAD.IADD R17, R33.reuse, 0x1, R14 ;  /* 0x0000000121117824 */ /* 0x040fe200078e020e */
        /* <DEDUP_REMOVED lines=8> */
[----:B------:R-:W-:Y:S02]  /*2100*/  IMAD.U32 R18, RZ, RZ, UR5 ;  /* 0x00000005ff127e24 */ /* 0x000fe4000f8e00ff */
[----:B------:R-:W-:-:S04]  /*2110*/  IMAD.WIDE.U32 R14, R14, 0x4, R6 ;  /* 0x000000040e0e7825 */ /* 0x000fc800078e0006 */
[----:B------:R-:W-:-:S07]  /*2120*/  VIADD R18, R18, 0x8a0 ;  /* 0x000008a012127836 */ /* 0x000fce0000000000 */
.L_x_1723:
        /* <DEDUP_REMOVED lines=44> */
.L_x_1722:
[----:B------:R-:W-:Y:S05]  /*23f0*/  BSYNC.RECONVERGENT B1 ;  /* 0x0000000000017941 */ /* 0x000fea0003800200 */
.L_x_1721:
[----:B------:R-:W-:Y:S04]  /*2400*/  BSSY.RECONVERGENT B1, `(.L_x_1724) ;  /* 0x000000c000017945 */ /* 0x000fe80003800200 */
        /* <DEDUP_REMOVED lines=8> */
[----:B------:R-:W-:-:S04]  /*2490*/  LOP3.LUT R8, R8, 0xffff, RZ, 0xc0, !PT ;  /* 0x0000ffff08087812 */ /* 0x000fc800078ec0ff */
[----:B------:R-:W-:-:S05]  /*24a0*/  LEA R8, R8, UR5, 0x2 ;  /* 0x0000000508087c11 */ /* 0x000fca000f8e10ff */
[----:B------:R2:W-:Y:S02]  /*24b0*/  ATOMS.POPC.INC.32 RZ, [R8+URZ+0x8a0] ;  /* 0x0008a00008ff7f8c */ /* 0x0005e4000d8000ff */
.L_x_1725:
[----:B------:R-:W-:Y:S05]  /*24c0*/  BSYNC.RECONVERGENT B1 ;  /* 0x0000000000017941 */ /* 0x000fea0003800200 */
.L_x_1724:
[----:B------:R-:W-:Y:S05]  /*24d0*/  @P1 BRA `(.L_x_1713) ;  /* 0x00000000002c1947 */ /* 0x000fea0003800000 */
[----:B-12---:R-:W-:-:S06]  /*24e0*/  IMAD.WIDE R8, R17, 0x4, R6 ;  /* 0x0000000411087825 */ /* 0x006fcc00078e0206 */
[----:B------:R-:W2:Y:S02]  /*24f0*/  LDG.E R8, desc[UR10][R8.64] ;  /* 0x0000000a08087981 */ /* 0x000ea4000c1e1900 */
[----:B--2---:R-:W1:Y:S02]  /*2500*/  F2F.F16.F32 R5, R8 ;  /* 0x0000000800057304 */ /* 0x004e640000200800 */
        /* <DEDUP_REMOVED lines=8> */
.L_x_1713:
[----:B------:R-:W-:Y:S05]  /*2590*/  BSYNC.RECONVERGENT B0 ;  /* 0x0000000000007941 */ /* 0x000fea0003800200 */
.L_x_1711:
[----:B------:R-:W-:Y:S01]  /*25a0*/  BAR.SYNC.DEFER_BLOCKING 0x0 ;  /* 0x0000000000007b1d */ /* 0x000fe20000010000 */
[----:B---34-:R-:W-:Y:S01]  /*25b0*/  LEA.HI R5, R33, R33, RZ, 0x1c ;  /* 0x0000002121057211 */ /* 0x018fe200078fe0ff */
[----:B--2---:R-:W-:Y:S02]  /*25c0*/  IMAD.MOV.U32 R14, RZ, RZ, 0x44 ;  /* 0x00000044ff0e7424 */ /* 0x004fe400078e00ff */
[----:B------:R-:W-:Y:S01]  /*25d0*/  IMAD.MOV.U32 R35, RZ, RZ, RZ ;  /* 0x000000ffff237224 */ /* 0x000fe200078e00ff */
[----:B------:R-:W-:Y:S01]  /*25e0*/  LEA R5, R5, UR5, 0x2 ;  /* 0x0000000505057c11 */ /* 0x000fe2000f8e10ff */
[----:B------:R-:W-:Y:S01]  /*25f0*/  IMAD R14, R33, R14, UR5 ;  /* 0x00000005210e7e24 */ /* 0x000fe2000f8e020e */
[----:B------:R-:W2:Y:S01]  /*2600*/  LDCU UR7, c[0x0][0x3a0] ;  /* 0x00007400ff0777ac */ /* 0x000ea20008000800 */
[----:B------:R-:W3:Y:S05]  /*2610*/  LDS R36, [UR5+0x486c] ;  /* 0x00486c05ff247984 */ /* 0x000eea0008000800 */
.L_x_1730:
[----:B-12-4-:R-:W-:Y:S01]  /*2620*/  IMAD R8, R35, 0x800, R30 ;  /* 0x0000080023087824 */ /* 0x016fe200078e021e */
[----:B------:R-:W-:Y:S05]  /*2630*/  WARPSYNC.ALL ;  /* 0x0000000000007948 */ /* 0x000fea0003800000 */
[----:B------:R-:W1:Y:S01]  /*2640*/  LDS R8, [R8+0x8a0] ;  /* 0x0008a00008087984 */ /* 0x000e620000000800 */
[----:B------:R-:W-:Y:S01]  /*2650*/  BAR.SYNC.DEFER_BLOCKING 0x0 ;  /* 0x0000000000007b1d */ /* 0x000fe20000010000 */
[----:B------:R-:W-:Y:S01]  /*2660*/  ISETP.GT.U32.AND P0, PT, R33, 0x1f, PT ;  /* 0x0000001f2100780c */ /* 0x000fe20003f04070 */
[----:B------:R-:W-:-:S04]  /*2670*/  IMAD R34, R35, 0x800, R0 ;  /* 0x0000080023227824 */ /* 0x000fc800078e0200 */
[----:B-1----:R1:W-:Y:S02]  /*2680*/  STS [R5+0x10], R8 ;  /* 0x0000100805007388 */ /* 0x0023e40000000800 */
[----:B------:R-:W-:Y:S06]  /*2690*/  BAR.SYNC.DEFER_BLOCKING 0x0 ;  /* 0x0000000000007b1d */ /* 0x000fec0000010000 */
[----:B0-----:R-:W-:Y:S05]  /*26a0*/  @P0 BRA `(.L_x_1726) ;  /* 0x00000004002c0947 */ /* 0x001fea0003800000 */
[----:B------:R-:W-:Y:S01]  /*26b0*/  LDS R31, [R14+0x10] ;  /* 0x000010000e1f7984 */ /* 0x000fe20000000800 */
[----:B------:R-:W-:Y:S01]  /*26c0*/  UMOV UR6, 0xffffffff ;  /* 0xffffffff00067882 */ /* 0x000fe20000000000 */
[----:B------:R-:W-:Y:S02]  /*26d0*/  ISETP.NE.AND P1, PT, R33, RZ, PT ;  /* 0x000000ff2100720c */ /* 0x000fe40003f25270 */
        /* <DEDUP_REMOVED lines=9> */
[----:B------:R-:W2:Y:S04]  /*2770*/  LDS R21, [R14+0x38] ;  /* 0x000038000e157984 */ /* 0x000ea80000000800 */
[----:B------:R-:W-:Y:S04]  /*2780*/  LDS R20, [R14+0x3c] ;  /* 0x00003c000e147984 */ /* 0x000fe80000000800 */
[----:B------:R-:W3:Y:S01]  /*2790*/  LDS R19, [R14+0x40] ;  /* 0x000040000e137984 */ /* 0x000ee20000000800 */
[----:B-1----:R-:W-:-:S03]  /*27a0*/  IADD3 R8, PT, PT, R29, R32, R31 ;  /* 0x000000201d087210 */ /* 0x002fc60007ffe01f */
[----:B------:R-:W-:Y:S04]  /*27b0*/  LDS R18, [R14+0x44] ;  /* 0x000044000e127984 */ /* 0x000fe80000000800 */
[----:B------:R-:W1:Y:S01]  /*27c0*/  LDS R17, [R14+0x48] ;  /* 0x000048000e117984 */ /* 0x000e620000000800 */
[----:B----4-:R-:W-:-:S03]  /*27d0*/  IADD3 R8, PT, PT, R27, R8, R28 ;  /* 0x000000081b087210 */ /* 0x010fc60007ffe01c */
[----:B------:R-:W4:Y:S01]  /*27e0*/  LDS R16, [R14+0x4c] ;  /* 0x00004c000e107984 */ /* 0x000f220000000800 */
[----:B-----5:R-:W-:-:S04]  /*27f0*/  IADD3 R8, PT, PT, R25, R8, R26 ;  /* 0x0000000819087210 */ /* 0x020fc80007ffe01a */
[----:B0-----:R-:W-:-:S04]  /*2800*/  IADD3 R8, PT, PT, R23, R8, R24 ;  /* 0x0000000817087210 */ /* 0x001fc80007ffe018 */
[----:B--2---:R-:W-:-:S04]  /*2810*/  IADD3 R8, PT, PT, R21, R8, R22 ;  /* 0x0000000815087210 */ /* 0x004fc80007ffe016 */
[----:B---3--:R-:W-:-:S04]  /*2820*/  IADD3 R8, PT, PT, R19, R8, R20 ;  /* 0x0000000813087210 */ /* 0x008fc80007ffe014 */
        /* <DEDUP_REMOVED lines=12> */
.L_x_2101:
        /* <DEDUP_REMOVED lines=39> */
.L_x_1726:
[----:B------:R-:W-:Y:S05]  /*2b60*/  WARPSYNC.ALL ;  /* 0x0000000000007948 */ /* 0x000fea0003800000 */
[----:B------:R-:W-:Y:S01]  /*2b70*/  BAR.SYNC.DEFER_BLOCKING 0x0 ;  /* 0x0000000000007b1d */ /* 0x000fe20000010000 */
[----:B------:R-:W-:-:S07]  /*2b80*/  PLOP3.LUT P0, PT, PT, PT, PT, 0x8, 0x80 ;  /* 0x000000000080781c */ /* 0x000fce0003f0e170 */
[----:B------:R-:W5:Y:S01]  /*2b90*/  S2UR UR6, SR_CgaCtaId ;  /* 0x00000000000679c3 */ /* 0x000f620000008800 */
[----:B------:R-:W-:Y:S01]  /*2ba0*/  UMOV UR5, 0x400 ;  /* 0x0000040000057882 */ /* 0x000fe20000000000 */
[----:B------:R-:W-:Y:S01]  /*2bb0*/  BSSY.RECONVERGENT B0, `(.L_x_1728) ;  /* 0x0000013000007945 */ /* 0x000fe20003800200 */
[----:B------:R-:W3:Y:S01]  /*2bc0*/  LDS R9, [R5+0x10] ;  /* 0x0000100005097984 */ /* 0x000ee20000000800 */
[----:B-----5:R-:W-:-:S09]  /*2bd0*/  ULEA UR5, UR6, UR5, 0x18 ;  /* 0x0000000506057291 */ /* 0x020fd2000f8ec0ff */
[----:B------:R-:W5:Y:S01]  /*2be0*/  LDS R11, [UR5+0x890] ;  /* 0x00089005ff0b7984 */ /* 0x000f620008000800 */
[----:B---3--:R-:W-:-:S05]  /*2bf0*/  IMAD.IADD R9, R9, 0x1, R36 ;  /* 0x0000000109097824 */ /* 0x008fca00078e0224 */
[----:B--2---:R-:W-:Y:S01]  /*2c00*/  ISETP.GE.AND P1, PT, R9, UR7, PT ;  /* 0x0000000709007c0c */ /* 0x004fe2000bf26270 */
[----:B------:R2:W-:Y:S01]  /*2c10*/  STS [R34], R9 ;  /* 0x0000000922007388 */ /* 0x0005e20000000800 */
[----:B-----5:R-:W-:Y:S01]  /*2c20*/  IMAD.IADD R36, R11, 0x1, R36 ;  /* 0x000000010b247824 */ /* 0x020fe200078e0224 */
[----:B------:R-:W-:Y:S10]  /*2c30*/  BAR.SYNC.DEFER_BLOCKING 0x0 ;  /* 0x0000000000007b1d */ /* 0x000ff40000010000 */
[----:B--2---:R-:W-:Y:S05]  /*2c40*/  @P1 BRA `(.L_x_1729) ;  /* 0x0000000000241947 */ /* 0x004fea0003800000 */
[----:B------:R-:W-:Y:S01]  /*2c50*/  ISETP.NE.AND P1, PT, R33, 0x1ff, PT ;  /* 0x000001ff2100780c */ /* 0x000fe20003f25270 */
[----:B-1--4-:R-:W-:-:S12]  /*2c60*/  IMAD.MOV.U32 R8, RZ, RZ, R36 ;  /* 0x000000ffff087224 */ /* 0x012fd800078e0024 */
[----:B------:R-:W1:Y:S02]  /*2c70*/  @P1 LDS R8, [R34+0x4] ;  /* 0x0000040022081984 */ /* 0x000e640000000800 */
[----:B-1----:R-:W-:-:S13]  /*2c80*/  ISETP.GE.AND P1, PT, R8, UR7, PT ;  /* 0x0000000708007c0c */ /* 0x002fda000bf26270 */
[----:B------:R-:W-:Y:S01]  /*2c90*/  @P1 IMAD.IADD R9, R8, 0x1, -R9 ;  /* 0x0000000108091824 */ /* 0x000fe200078e0a09 */
[----:B------:R-:W-:Y:S01]  /*2ca0*/  @P1 PLOP3.LUT P0, PT, PT, PT, PT, 0x80, 0x8 ;  /* 0x000000000008181c */ /* 0x000fe20003f0f070 */
[----:B------:R-:W-:-:S03]  /*2cb0*/  @P1 IMAD R8, R35, 0x200, R33 ;  /* 0x0000020023081824 */ /* 0x000fc600078e0221 */
[----:B------:R2:W-:Y:S04]  /*2cc0*/  @P1 STS [UR5+0x4868], R9 ;  /* 0x00486809ff001988 */ /* 0x0005e80008000805 */
[----:B------:R2:W-:Y:S05]  /*2cd0*/  @P1 STS [UR5+0x4860], R8 ;  /* 0x00486008ff001988 */ /* 0x0005ea0008000805 */
.L_x_1729:
[----:B------:R-:W-:Y:S05]  /*2ce0*/  BSYNC.RECONVERGENT B0 ;  /* 0x0000000000007941 */ /* 0x000fea0003800200 */
.L_x_1728:
[----:B------:R-:W-:Y:S06]  /*2cf0*/  BAR.RED.OR.DEFER_BLOCKING 0x0, P0 ;  /* 0x0000000000007b1d */ /* 0x000fec0000014800 */
[----:B------:R-:W3:Y:S01]  /*2d00*/  B2R.RESULT RZ, P0 ;  /* 0x0000000000ff731c */ /* 0x000ee20000004000 */
[C---:B------:R-:W-:Y:S01]  /*2d10*/  ISETP.LT.U32.AND P1, PT, R35.reuse, 0x3, PT ;  /* 0x000000032300780c */ /* 0x040fe20003f21070 */
[----:B------:R-:W-:-:S12]  /*2d20*/  VIADD R35, R35, 0x1 ;  /* 0x0000000123237836 */ /* 0x000fd80000000000 */
[----:B---3--:R-:W-:Y:S05]  /*2d30*/  @!P0 BRA P1, `(.L_x_1730) ;  /* 0xfffffff800388947 */ /* 0x008fea000083ffff */
[----:B------:R-:W3:Y:S01]  /*2d40*/  LDCU.64 UR8, c[0x0][0x398] ;  /* 0x00007300ff0877ac */ /* 0x000ee20008000a00 */
[----:B----4-:R-:W-:Y:S01]  /*2d50*/  IMAD.MOV.U32 R15, RZ, RZ, R33 ;  /* 0x000000ffff0f7224 */ /* 0x010fe200078e0021 */
[----:B------:R-:W4:Y:S01]  /*2d60*/  LDCU UR6, c[0x0][0x380] ;  /* 0x00007000ff0677ac */ /* 0x000f220008000800 */
[----:B---3--:R-:W-:Y:S02]  /*2d70*/  IMAD R16, R4, UR8, RZ ;  /* 0x0000000804107c24 */ /* 0x008fe4000f8e02ff */
[----:B------:R-:W-:-:S03]  /*2d80*/  IMAD.U32 R20, RZ, RZ, UR9 ;  /* 0x00000009ff147e24 */ /* 0x000fc6000f8e00ff */
[----:B----4-:R-:W-:Y:S01]  /*2d90*/  LEA R16, R16, UR6, 0x2 ;  /* 0x0000000610107c11 */ /* 0x010fe2000f8e10ff */
[----:B------:R-:W-:Y:S05]  /*2da0*/  WARPSYNC.ALL ;  /* 0x0000000000007948 */ /* 0x000fea0003800000 */
[----:B------:R-:W-:Y:S01]  /*2db0*/  ISETP.NE.AND P0, PT, R20, 0x1, PT ;  /* 0x000000011400780c */ /* 0x000fe20003f05270 */
[----:B------:R-:W-:Y:S06]  /*2dc0*/  BAR.SYNC.DEFER_BLOCKING 0x0 ;  /* 0x0000000000007b1d */ /* 0x000fec0000010000 */
[----:B------:R-:W-:Y:S01]  /*2dd0*/  BSSY.RECONVERGENT B0, `(.L_x_1731) ;  /* 0x00002a8000007945 */ /* 0x000fe20003800200 */
[----:B------:R-:W3:Y:S05]  /*2de0*/  LDS R17, [UR5+0x4860] ;  /* 0x00486005ff117984 */ /* 0x000eea0008000800 */
[----:B------:R-:W-:Y:S05]  /*2df0*/  @!P0 BRA `(.L_x_1732) ;  /* 0x0000001000fc8947 */ /* 0x000fea0003800000 */
[----:B------:R-:W-:Y:S01]  /*2e00*/  ISETP.GE.U32.AND P0, PT, R33, UR4, PT ;  /* 0x0000000421007c0c */ /* 0x000fe2000bf06070 */
[----:B------:R-:W4:-:S12]  /*2e10*/  LDCU UR12, c[0x0][0x39c] ;  /* 0x00007380ff0c77ac */ /* 0x000f180008000800 */
[----:B------:R-:W-:Y:S05]  /*2e20*/  @P0 BRA `(.L_x_1733) ;  /* 0x0000002800880947 */ /* 0x000fea0003800000 */
[----:B------:R-:W0:Y:S01]  /*2e30*/  LDS R24, [UR5+0x4868] ;  /* 0x00486805ff187984 */ /* 0x000e220008000800 */
[----:B------:R-:W-:Y:S01]  /*2e40*/  LOP3.LUT R11, RZ, R33, RZ, 0x33, !PT ;  /* 0x00000021ff0b7212 */ /* 0x000fe200078e33ff */
[----:B------:R-:W-:Y:S01]  /*2e50*/  BSSY.RECONVERGENT B1, `(.L_x_1734) ;  /* 0x0000048000017945 */ /* 0x000fe20003800200 */
[----:B------:R-:W-:-:S03]  /*2e60*/  IMAD.MOV.U32 R10, RZ, RZ, R33 ;  /* 0x000000ffff0a7224 */ /* 0x000fc600078e0021 */
[----:B------:R-:W-:-:S05]  /*2e70*/  VIADD R11, R11, UR4 ;  /* 0x000000040b0b7c36 */ /* 0x000fca0008000000 */
[----:B-12---:R-:W-:-:S04]  /*2e80*/  LOP3.LUT R8, R11, 0x600, RZ, 0xc0, !PT ;  /* 0x000006000b087812 */ /* 0x006fc800078ec0ff */
[----:B------:R-:W-:-:S13]  /*2e90*/  ISETP.NE.AND P0, PT, R8, 0x600, PT ;  /* 0x000006000800780c */ /* 0x000fda0003f05270 */
[----:B------:R-:W-:Y:S05]  /*2ea0*/  @!P0 BRA `(.L_x_1735) ;  /* 0x0000000400088947 */ /* 0x000fea0003800000 */
[----:B------:R-:W-:Y:S01]  /*2eb0*/  LEA.HI R8, R11, 0x1, RZ, 0x17 ;  /* 0x000000010b087811 */ /* 0x000fe200078fb8ff */
[----:B------:R-:W-:Y:S02]  /*2ec0*/  IMAD R19, R33, R20, RZ ;  /* 0x0000001421137224 */ /* 0x000fe400078e02ff */
[----:B------:R-:W-:Y:S01]  /*2ed0*/  IMAD.MOV.U32 R10, RZ, RZ, R33 ;  /* 0x000000ffff0a7224 */ /* 0x000fe200078e0021 */
[----:B------:R-:W-:-:S05]  /*2ee0*/  LOP3.LUT R8, R8, 0x3, RZ, 0xc0, !PT ;  /* 0x0000000308087812 */ /* 0x000fca00078ec0ff */
[----:B------:R-:W-:-:S07]  /*2ef0*/  IMAD.MOV R18, RZ, RZ, -R8 ;  /* 0x000000ffff127224 */ /* 0x000fce00078e0a08 */
.L_x_1740:
[----:B------:R-:W-:-:S06]  /*2f00*/  IMAD.WIDE R8, R19, 0x4, R6 ;  /* 0x0000000413087825 */ /* 0x000fcc00078e0206 */
[----:B------:R-:W2:Y:S01]  /*2f10*/  LDG.E R8, desc[UR10][R8.64] ;  /* 0x0000000a08087981 */ /* 0x000ea2000c1e1900 */
[----:B------:R-:W-:Y:S01]  /*2f20*/  VIADD R18, R18, 0x1 ;  /* 0x0000000112127836 */ /* 0x000fe20000000000 */
[----:B------:R-:W-:Y:S04]  /*2f30*/  BSSY.RECONVERGENT B2, `(.L_x_1736) ;  /* 0x0000020000027945 */ /* 0x000fe80003800200 */
[----:B------:R-:W-:Y:S01]  /*2f40*/  ISETP.NE.AND P2, PT, R18, RZ, PT ;  /* 0x000000ff1200720c */ /* 0x000fe20003f45270 */
[----:B--2---:R-:W1:Y:S02]  /*2f50*/  F2F.F16.F32 R20, R8 ;  /* 0x0000000800147304 */ /* 0x004e640000200800 */
[----:B-1----:R-:W-:-:S04]  /*2f60*/  PRMT R21, R20, 0x9910, RZ ;  /* 0x0000991014157816 */ /* 0x002fc800000000ff */
[----:B------:R-:W-:-:S13]  /*2f70*/  ISETP.GE.AND P0, PT, R21, RZ, PT ;  /* 0x000000ff1500720c */ /* 0x000fda0003f06270 */
[----:B------:R-:W-:Y:S02]  /*2f80*/  @P0 LOP3.LUT R20, R20, 0x7fe0, RZ, 0xc, !PT ;  /* 0x00007fe014140812 */ /* 0x000fe400078e0cff */
[----:B0-----:R-:W-:Y:S02]  /*2f90*/  ISETP.GT.AND P0, PT, R24, 0x800, PT ;  /* 0x000008001800780c */ /* 0x001fe40003f04270 */
[----:B------:R-:W-:-:S04]  /*2fa0*/  LOP3.LUT R20, R20, 0xffff, RZ, 0xc0, !PT ;  /* 0x0000ffff14147812 */ /* 0x000fc800078ec0ff */
[----:B------:R-:W-:-:S04]  /*2fb0*/  SHF.R.U32.HI R20, RZ, 0x5, R20 ;  /* 0x00000005ff147819 */ /* 0x000fc80000011614 */
[----:B------:R-:W-:-:S04]  /*2fc0*/  LOP3.LUT R20, R20, 0xffff, RZ, 0xc0, !PT ;  /* 0x0000ffff14147812 */ /* 0x000fc800078ec0ff */
[CC--:B---3--:R-:W-:Y:S02]  /*2fd0*/  ISETP.GT.U32.AND P1, PT, R17.reuse, R20.reuse, PT ;  /* 0x000000141100720c */ /* 0x0c8fe40003f24070 */
        /* <DEDUP_REMOVED lines=8> */
[----:B------:R-:W2:Y:S03]  /*3060*/  POPC R20, UR9 ;  /* 0x0000000900147d09 */ /* 0x000ea60008000000 */
[----:B-1----:R-:W-:Y:S01]  /*3070*/  ULEA UR6, UR8, UR6, 0x18 ;  /* 0x0000000608067291 */ /* 0x002fe2000f8ec0ff */
[----:B0-----:R-:W-:-:S02]  /*3080*/  ISETP.EQ.U32.AND P1, PT, R21, R22, PT ;  /* 0x000000161500720c */ /* 0x001fc40003f22070 */
[----:B------:R-:W0:Y:S11]  /*3090*/  S2R R22, SR_LTMASK ;  /* 0x0000000000167919 */ /* 0x000e360000003900 */
[----:B--2---:R-:W1:Y:S01]  /*30a0*/  @P1 ATOMS.ADD R20, [UR6], R20 ;  /* 0x00000014ff14198c */ /* 0x004e620008000006 */
[----:B------:R-:W-:-:S04]  /*30b0*/  UIADD3 UR6, UPT, UPT, UR7, 0x4870, URZ ;  /* 0x0000487007067890 */ /* 0x000fc8000fffe0ff */
[----:B------:R-:W-:Y:S01]  /*30c0*/  ULEA UR6, UR8, UR6, 0x18 ;  /* 0x0000000608067291 */ /* 0x000fe2000f8ec0ff */
[----:B0-----:R-:W-:Y:S01]  /*30d0*/  LOP3.LUT R22, R22, UR9, RZ, 0xc0, !PT ;  /* 0x0000000916167c12 */ /* 0x001fe2000f8ec0ff */
[----:B-1----:R-:W0:Y:S05]  /*30e0*/  SHFL.IDX PT, R9, R20, R21, 0x1f ;  /* 0x00001f1514097589 */ /* 0x002e2a00000e0000 */
[----:B------:R-:W0:Y:S02]  /*30f0*/  POPC R22, R22 ;  /* 0x0000001600167309 */ /* 0x000e240000000000 */
[----:B0-----:R-:W-:-:S05]  /*3100*/  IMAD.IADD R9, R9, 0x1, R22 ;  /* 0x0000000109097824 */ /* 0x001fca00078e0216 */
[----:B------:R-:W-:-:S05]  /*3110*/  LEA R9, R9, UR6, 0x2 ;  /* 0x0000000609097c11 */ /* 0x000fca000f8e10ff */
[----:B------:R0:W-:Y:S02]  /*3120*/  STS [R9], R10 ;  /* 0x0000000a09007388 */ /* 0x0001e40000000800 */
.L_x_1737:
[----:B----4-:R-:W-:Y:S05]  /*3130*/  BSYNC.RECONVERGENT B2 ;  /* 0x0000000000027941 */ /* 0x010fea0003800200 */
.L_x_1736:
        /* <DEDUP_REMOVED lines=12> */
[----:B---3--:R-:W0:Y:S01]  /*3200*/  @P0 ATOMS.ADD R20, [UR6], R20 ;  /* 0x00000014ff14098c */ /* 0x008e220008000006 */
[----:B-1----:R-:W-:-:S03]  /*3210*/  LOP3.LUT R22, R22, UR8, RZ, 0xc0, !PT ;  /* 0x0000000816167c12 */ /* 0x002fc6000f8ec0ff */
[----:B0-----:R-:W0:Y:S03]  /*3220*/  SHFL.IDX PT, R9, R20, R21, 0x1f ;  /* 0x00001f1514097589 */ /* 0x001e2600000e0000 */
[----:B------:R-:W0:Y:S02]  /*3230*/  POPC R22, R22 ;  /* 0x0000001600167309 */ /* 0x000e240000000000 */
[----:B0-----:R-:W-:-:S05]  /*3240*/  IMAD.IADD R9, R9, 0x1, R22 ;  /* 0x0000000109097824 */ /* 0x001fca00078e0216 */
[----:B------:R-:W-:-:S05]  /*3250*/  LEA R9, R9, UR5, 0x2 ;  /* 0x0000000509097c11 */ /* 0x000fca000f8e10ff */
[----:B------:R1:W-:Y:S04]  /*3260*/  STS [R9+0x2000], R8 ;  /* 0x0020000809007388 */ /* 0x0003e80000000800 */
[----:B------:R1:W-:Y:S02]  /*3270*/  STS [R9], R10 ;  /* 0x0000000a09007388 */ /* 0x0003e40000000800 */
.L_x_1739:
[----:B------:R-:W-:Y:S05]  /*3280*/  BSYNC.RECONVERGENT B2 ;  /* 0x0000000000027941 */ /* 0x000fea0003800200 */
.L_x_1738:
[----:B------:R-:W-:Y:S02]  /*3290*/  IMAD.U32 R20, RZ, RZ, UR12 ;  /* 0x0000000cff147e24 */ /* 0x000fe4000f8e00ff */
[----:B01----:R-:W-:Y:S02]  /*32a0*/  VIADD R10, R10, 0x200 ;  /* 0x000002000a0a7836 */ /* 0x003fe40000000000 */
[----:B------:R-:W-:Y:S01]  /*32b0*/  IMAD R19, R20, 0x200, R19 ;  /* 0x0000020014137824 */ /* 0x000fe200078e0213 */
[----:B------:R-:W-:Y:S06]  /*32c0*/  @P2 BRA `(.L_x_1740) ;  /* 0xfffffffc000c2947 */ /* 0x000fec000383ffff */
.L_x_1735:
[----:B----4-:R-:W-:Y:S05]  /*32d0*/  BSYNC.RECONVERGENT B1 ;  /* 0x0000000000017941 */ /* 0x010fea0003800200 */
.L_x_1734:
[----:B------:R-:W-:-:S13]  /*32e0*/  ISETP.GE.U32.AND P0, PT, R11, 0x600, PT ;  /* 0x000006000b00780c */ /* 0x000fda0003f06070 */
[----:B------:R-:W-:Y:S05]  /*32f0*/  @!P0 BRA `(.L_x_1733) ;  /* 0x0000002400548947 */ /* 0x000fea0003800000 */
[C---:B------:R-:W-:Y:S01]  /*3300*/  VIADD R25, R10.reuse, 0x600 ;  /* 0x000006000a197836 */ /* 0x040fe20000000000 */
[----:B------:R-:W-:Y:S01]  /*3310*/  BSSY.RECONVERGENT B1, `(.L_x_1741) ;  /* 0x00000ec000017945 */ /* 0x000fe20003800200 */
[C---:B------:R-:W-:Y:S02]  /*3320*/  VIADD R27, R10.reuse, 0x200 ;  /* 0x000002000a1b7836 */ /* 0x040fe40000000000 */
[C---:B------:R-:W-:Y:S02]  /*3330*/  VIADD R22, R10.reuse, 0x400 ;  /* 0x000004000a167836 */ /* 0x040fe40000000000 */
[-C--:B------:R-:W-:Y:S02]  /*3340*/  IMAD R23, R10, R20.reuse, RZ ;  /* 0x000000140a177224 */ /* 0x080fe400078e02ff */
[-C--:B------:R-:W-:Y:S02]  /*3350*/  IMAD R25, R25, R20.reuse, RZ ;  /* 0x0000001419197224 */ /* 0x080fe400078e02ff */
[----:B------:R-:W-:-:S02]  /*3360*/  IMAD R27, R27, R20, RZ ;  /* 0x000000141b1b7224 */ /* 0x000fc400078e02ff */
[----:B------:R-:W-:-:S07]  /*3370*/  IMAD R29, R22, R20, RZ ;  /* 0x00000014161d7224 */ /* 0x000fce00078e02ff */
.L_x_1758:
        /* <DEDUP_REMOVED lines=9> */
[----:B--2---:R-:W1:Y:S08]  /*3410*/  F2F.F16.F32 R31, R8 ;  /* 0x00000008001f7304 */ /* 0x004e700000200800 */
[----:B----4-:R-:W2:Y:S01]  /*3420*/  F2F.F16.F32 R28, R10 ;  /* 0x0000000a001c7304 */ /* 0x010ea20000200800 */
[----:B-1----:R-:W-:-:S07]  /*3430*/  PRMT R32, R31, 0x9910, RZ ;  /* 0x000099101f207816 */ /* 0x002fce00000000ff */
[----:B-----5:R-:W1:Y:S01]  /*3440*/  F2F.F16.F32 R26, R18 ;  /* 0x00000012001a7304 */ /* 0x020e620000200800 */
[----:B------:R-:W-:Y:S02]  /*3450*/  ISETP.GE.AND P0, PT, R32, RZ, PT ;  /* 0x000000ff2000720c */ /* 0x000fe40003f06270 */
[----:B--2---:R-:W-:-:S05]  /*3460*/  PRMT R11, R28, 0x9910, RZ ;  /* 0x000099101c0b7816 */ /* 0x004fca00000000ff */
[----:B---3--:R-:W2:Y:S01]  /*3470*/  F2F.F16.F32 R9, R20 ;  /* 0x0000001400097304 */ /* 0x008ea20000200800 */
[----:B------:R-:W-:Y:S02]  /*3480*/  ISETP.GE.AND P1, PT, R11, RZ, PT ;  /* 0x000000ff0b00720c */ /* 0x000fe40003f26270 */
[----:B-1----:R-:W-:-:S03]  /*3490*/  PRMT R11, R26, 0x9910, RZ ;  /* 0x000099101a0b7816 */ /* 0x002fc600000000ff */
[----:B------:R-:W-:Y:S02]  /*34a0*/  @P0 LOP3.LUT R31, R31, 0x7fe0, RZ, 0xc, !PT ;  /* 0x00007fe01f1f0812 */ /* 0x000fe400078e0cff */
[----:B------:R-:W-:Y:S02]  /*34b0*/  ISETP.GE.AND P2, PT, R11, RZ, PT ;  /* 0x000000ff0b00720c */ /* 0x000fe40003f46270 */
[----:B0-----:R-:W-:Y:S02]  /*34c0*/  ISETP.GT.AND P0, PT, R24, 0x800, PT ;  /* 0x000008001800780c */ /* 0x001fe40003f04270 */
[----:B--2---:R-:W-:Y:S02]  /*34d0*/  PRMT R11, R9, 0x9910, RZ ;  /* 0x00009910090b7816 */ /* 0x004fe400000000ff */
[----:B------:R-:W-:Y:S02]  /*34e0*/  @P1 LOP3.LUT R28, R28, 0x7fe0, RZ, 0xc, !PT ;  /* 0x00007fe01c1c1812 */ /* 0x000fe400078e0cff */
[----:B------:R-:W-:-:S02]  /*34f0*/  ISETP.GE.AND P3, PT, R11, RZ, PT ;  /* 0x000000ff0b00720c */ /* 0x000fc40003f66270 */
[----:B------:R-:W-:Y:S02]  /*3500*/  LOP3.LUT R11, R31, 0xffff, RZ, 0xc0, !PT ;  /* 0x0000ffff1f0b7812 */ /* 0x000fe400078ec0ff */
[----:B------:R-:W-:Y:S02]  /*3510*/  LOP3.LUT R19, R28, 0xffff, RZ, 0xc0, !PT ;  /* 0x0000ffff1c137812 */ /* 0x000fe400078ec0ff */
[----:B------:R-:W-:Y:S02]  /*3520*/  SHF.R.U32.HI R11, RZ, 0x5, R11 ;  /* 0x00000005ff0b7819 */ /* 0x000fe4000001160b */
[----:B------:R-:W-:Y:S02]  /*3530*/  @P2 LOP3.LUT R26, R26, 0x7fe0, RZ, 0xc, !PT ;  /* 0x00007fe01a1a2812 */ /* 0x000fe400078e0cff */
[----:B------:R-:W-:Y:S02]  /*3540*/  LOP3.LUT R28, R11, 0xffff, RZ, 0xc0, !PT ;  /* 0x0000ffff0b1c7812 */ /* 0x000fe400078ec0ff */
[----:B------:R-:W-:-:S02]  /*3550*/  LOP3.LUT R26, R26, 0xffff, RZ, 0xc0, !PT ;  /* 0x0000ffff1a1a7812 */ /* 0x000fc400078ec0ff */
[-C--:B------:R-:W-:Y:S02]  /*3560*/  ISETP.GT.U32.AND P1, PT, R17, R28.reuse, PT ;  /* 0x0000001c1100720c */ /* 0x080fe40003f24070 */
[----:B------:R-:W-:Y:S02]  /*3570*/  @P3 LOP3.LUT R9, R9, 0x7fe0, RZ, 0xc, !PT ;  /* 0x00007fe009093812 */ /* 0x000fe400078e0cff */
[----:B------:R-:W-:Y:S02]  /*3580*/  SHF.R.U32.HI R19, RZ, 0x5, R19 ;  /* 0x00000005ff137819 */ /* 0x000fe40000011613 */
[----:B------:R-:W-:Y:S02]  /*3590*/  LOP3.LUT R9, R9, 0xffff, RZ, 0xc0, !PT ;  /* 0x0000ffff09097812 */ /* 0x000fe400078ec0ff */
[----:B------:R-:W-:Y:S02]  /*35a0*/  SHF.R.U32.HI R11, RZ, 0x5, R26 ;  /* 0x00000005ff0b7819 */ /* 0x000fe4000001161a */
[----:B------:R-:W-:-:S02]  /*35b0*/  ISETP.NE.OR P6, PT, R17, R28, P0 ;  /* 0x0000001c1100720c */ /* 0x000fc400007c5670 */
[----:B------:R-:W-:Y:S02]  /*35c0*/  SHF.R.U32.HI R9, RZ, 0x5, R9 ;  /* 0x00000005ff097819 */ /* 0x000fe40000011609 */
[----:B------:R-:W-:Y:S02]  /*35d0*/  LOP3.LUT R26, R19, 0xffff, RZ, 0xc0, !PT ;  /* 0x0000ffff131a7812 */ /* 0x000fe400078ec0ff */
[----:B------:R-:W-:Y:S02]  /*35e0*/  LOP3.LUT R28, R11, 0xffff, RZ, 0xc0, !PT ;  /* 0x0000ffff0b1c7812 */ /* 0x000fe400078ec0ff */
[----:B------:R-:W-:Y:S01]  /*35f0*/  LOP3.LUT R32, R9, 0xffff, RZ, 0xc0, !PT ;  /* 0x0000ffff09207812 */ /* 0x000fe200078ec0ff */
[----:B------:R-:W-:Y:S01]  /*3600*/  VIADD R9, R22, 0xfffffc00 ;  /* 0xfffffc0016097836 */ /* 0x000fe20000000000 */
[CC--:B------:R-:W-:Y:S02]  /*3610*/  ISETP.GT.U32.AND P5, PT, R17.reuse, R26.reuse, PT ;  /* 0x0000001a1100720c */ /* 0x0c0fe40003fa4070 */
[----:B------:R-:W-:-:S02]  /*3620*/  ISETP.NE.OR P4, PT, R17, R26, P0 ;  /* 0x0000001a1100720c */ /* 0x000fc40000785670 */
[CC--:B------:R-:W-:Y:S02]  /*3630*/  ISETP.GT.U32.AND P3, PT, R17.reuse, R28.reuse, PT ;  /* 0x0000001c1100720c */ /* 0x0c0fe40003f64070 */
[----:B------:R-:W-:Y:S01]  /*3640*/  ISETP.NE.OR P2, PT, R17, R28, P0 ;  /* 0x0000001c1100720c */ /* 0x000fe20000745670 */
[----:B------:R-:W-:-:S12]  /*3650*/  @!P1 BRA `(.L_x_1743) ;  /* 0x00000000004c9947 */ /* 0x000fd80003800000 */
        /* <DEDUP_REMOVED lines=19> */
.L_x_1743:
[----:B------:R-:W-:Y:S05]  /*3790*/  BSYNC.RECONVERGENT B2 ;  /* 0x0000000000027941 */ /* 0x000fea0003800200 */
.L_x_1742:
        /* <DEDUP_REMOVED lines=19> */
[----:B------:R-:W-:-:S05]  /*38d0*/  LEA R11, R11, UR5, 0x2 ;  /* 0x000000050b0b7c11 */ /* 0x000fca000f8e10ff */
[----:B------:R1:W-:Y:S04]  /*38e0*/  STS [R11+0x2000], R8 ;  /* 0x002000080b007388 */ /* 0x0003e80000000800 */
[----:B------:R1:W-:Y:S02]  /*38f0*/  STS [R11], R9 ;  /* 0x000000090b007388 */ /* 0x0003e40000000800 */
.L_x_1745:
[----:B------:R-:W-:Y:S05]  /*3900*/  BSYNC.RECONVERGENT B2 ;  /* 0x0000000000027941 */ /* 0x000fea0003800200 */
.L_x_1744:
        /* <DEDUP_REMOVED lines=22> */
.L_x_1747:
[----:B------:R-:W-:Y:S05]  /*3a70*/  BSYNC.RECONVERGENT B2 ;  /* 0x0000000000027941 */ /* 0x000fea0003800200 */
.L_x_1746:
[----:B------:R-:W-:Y:S04]  /*3a80*/  BSSY.RECONVERGENT B2, `(.L_x_1748) ;  /* 0x0000014000027945 */ /* 0x000fe80003800200 */
[----:B------:R-:W-:Y:S05]  /*3a90*/  @P4 BRA `(.L_x_1749) ;  /* 0x0000000000484947 */ /* 0x000fea0003800000 */
[----:B0-----:R-:W0:Y:S01]  /*3aa0*/  S2R R26, SR_LANEID ;  /* 0x00000000001a7919 */ /* 0x001e220000000000 */
        /* <DEDUP_REMOVED lines=13> */
[----:B0-----:R-:W-:-:S05]  /*3b80*/  IMAD.IADD R9, R9, 0x1, R28 ;  /* 0x0000000109097824 */ /* 0x001fca00078e021c */
[----:B------:R-:W-:-:S05]  /*3b90*/  LEA R9, R9, UR5, 0x2 ;  /* 0x0000000509097c11 */ /* 0x000fca000f8e10ff */
[----:B------:R2:W-:Y:S04]  /*3ba0*/  STS [R9+0x2000], R10 ;  /* 0x0020000a09007388 */ /* 0x0005e80000000800 */
[----:B------:R2:W-:Y:S02]  /*3bb0*/  STS [R9], R8 ;  /* 0x0000000809007388 */ /* 0x0005e40000000800 */
.L_x_1749:
[----:B------:R-:W-:Y:S05]  /*3bc0*/  BSYNC.RECONVERGENT B2 ;  /* 0x0000000000027941 */ /* 0x000fea0003800200 */
.L_x_1748:
        /* <DEDUP_REMOVED lines=19> */
[----:B0-----:R-:W-:-:S05]  /*3d00*/  LEA R9, R8, UR6, 0x2 ;  /* 0x0000000608097c11 */ /* 0x001fca000f8e10ff */
[----:B------:R3:W-:Y:S02]  /*3d10*/  STS [R9], R22 ;  /* 0x0000001609007388 */ /* 0x0007e40000000800 */
.L_x_1751:
[----:B------:R-:W-:Y:S05]  /*3d20*/  BSYNC.RECONVERGENT B2 ;  /* 0x0000000000027941 */ /* 0x000fea0003800200 */
.L_x_1750:
        /* <DEDUP_REMOVED lines=8> */
[----:B------:R-:W4:Y:S01]  /*3db0*/  S2R R19, SR_LTMASK ;  /* 0x0000000000137919 */ /* 0x000f220000003900 */
[----:B------:R-:W5:Y:S02]  /*3dc0*/  POPC R10, UR8 ;  /* 0x00000008000a7d09 */ /* 0x000f640008000000 */
[----:B--2---:R-:W-:Y:S01]  /*3dd0*/  ULEA UR6, UR7, UR6, 0x18 ;  /* 0x0000000607067291 */ /* 0x004fe2000f8ec0ff */
[----:B-1----:R-:W-:-:S02]  /*3de0*/  ISETP.EQ.U32.AND P2, PT, R11, R8, PT ;  /* 0x000000080b00720c */ /* 0x002fc40003f42070 */
[----:B----4-:R-:W-:-:S06]  /*3df0*/  LOP3.LUT R19, R19, UR8, RZ, 0xc0, !PT ;  /* 0x0000000813137c12 */ /* 0x010fcc000f8ec0ff */
[----:B------:R-:W1:Y:S05]  /*3e00*/  POPC R19, R19 ;  /* 0x0000001300137309 */ /* 0x000e6a0000000000 */
[----:B-----5:R-:W2:Y:S04]  /*3e10*/  @P2 ATOMS.ADD R10, [UR6], R10 ;  /* 0x0000000aff0a298c */ /* 0x020ea80008000006 */
[----:B--2---:R-:W1:Y:S02]  /*3e20*/  SHFL.IDX PT, R8, R10, R11, 0x1f ;  /* 0x00001f0b0a087589 */ /* 0x004e6400000e0000 */
[----:B-1----:R-:W-:-:S05]  /*3e30*/  IMAD.IADD R8, R8, 0x1, R19 ;  /* 0x0000000108087824 */ /* 0x002fca00078e0213 */
[----:B0--3--:R-:W-:-:S05]  /*3e40*/  LEA R9, R8, UR5, 0x2 ;  /* 0x0000000508097c11 */ /* 0x009fca000f8e10ff */
[----:B------:R4:W-:Y:S04]  /*3e50*/  STS [R9+0x2000], R18 ;  /* 0x0020001209007388 */ /* 0x0009e80000000800 */
[----:B------:R4:W-:Y:S02]  /*3e60*/  STS [R9], R22 ;  /* 0x0000001609007388 */ /* 0x0009e40000000800 */
.L_x_1753:
[----:B------:R-:W-:Y:S05]  /*3e70*/  BSYNC.RECONVERGENT B2 ;  /* 0x0000000000027941 */ /* 0x000fea0003800200 */
.L_x_1752:
[----:B------:R-:W-:Y:S01]  /*3e80*/  BSSY.RECONVERGENT B2, `(.L_x_1754) ;  /* 0x0000016000027945 */ /* 0x000fe20003800200 */
[----:B-12---:R-:W-:-:S03]  /*3e90*/  VIADD R8, R22, 0x200 ;  /* 0x0000020016087836 */ /* 0x006fc60000000000 */
[----:B------:R-:W-:Y:S05]  /*3ea0*/  @!P1 BRA `(.L_x_1755) ;  /* 0x00000000004c9947 */ /* 0x000fea0003800000 */
[----:B----4-:R-:W1:Y:S01]  /*3eb0*/  S2R R18, SR_LANEID ;  /* 0x0000000000127919 */ /* 0x010e620000000000 */
[----:B------:R-:W2:Y:S01]  /*3ec0*/  S2UR UR8, SR_CgaCtaId ;  /* 0x00000000000879c3 */ /* 0x000ea20000008800 */
[----:B------:R-:W-:Y:S01]  /*3ed0*/  VOTEU.ANY UR9, UPT, PT ;  /* 0x0000000000097886 */ /* 0x000fe200038e0100 */
[----:B------:R-:W-:Y:S01]  /*3ee0*/  UMOV UR6, 0x400 ;  /* 0x0000040000067882 */ /* 0x000fe20000000000 */
[----:B------:R-:W1:Y:S01]  /*3ef0*/  FLO.U32 R11, UR9 ;  /* 0x00000009000b7d00 */ /* 0x000e6200080e0000 */
[----:B------:R-:W-:Y:S02]  /*3f00*/  UIADD3 UR7, UPT, UPT, UR6, 0x486c, URZ ;  /* 0x0000486c06077890 */ /* 0x000fe4000fffe0ff */
[----:B------:R-:W-:Y:S01]  /*3f10*/  UIADD3 UR6, UPT, UPT, UR6, 0x4870, URZ ;  /* 0x0000487006067890 */ /* 0x000fe2000fffe0ff */
[----:B------:R-:W4:Y:S01]  /*3f20*/  POPC R10, UR9 ;  /* 0x00000009000a7d09 */ /* 0x000f220008000000 */
[----:B--2---:R-:W-:Y:S02]  /*3f30*/  ULEA UR7, UR8, UR7, 0x18 ;  /* 0x0000000708077291 */ /* 0x004fe4000f8ec0ff */
[----:B------:R-:W-:Y:S01]  /*3f40*/  ULEA UR6, UR8, UR6, 0x18 ;  /* 0x0000000608067291 */ /* 0x000fe2000f8ec0ff */
[----:B-1----:R-:W-:-:S02]  /*3f50*/  ISETP.EQ.U32.AND P1, PT, R11, R18, PT ;  /* 0x000000120b00720c */ /* 0x002fc40003f22070 */
[----:B------:R-:W1:Y:S11]  /*3f60*/  S2R R18, SR_LTMASK ;  /* 0x0000000000127919 */ /* 0x000e760000003900 */
[----:B----4-:R-:W0:Y:S01]  /*3f70*/  @P1 ATOMS.ADD R10, [UR7], R10 ;  /* 0x0000000aff0a198c */ /* 0x010e220008000007 */
[----:B-1----:R-:W-:-:S03]  /*3f80*/  LOP3.LUT R18, R18, UR9, RZ, 0xc0, !PT ;  /* 0x0000000912127c12 */ /* 0x002fc6000f8ec0ff */
[----:B0--3--:R-:W0:Y:S03]  /*3f90*/  SHFL.IDX PT, R9, R10, R11, 0x1f ;  /* 0x00001f0b0a097589 */ /* 0x009e2600000e0000 */
[----:B------:R-:W0:Y:S02]  /*3fa0*/  POPC R18, R18 ;  /* 0x0000001200127309 */ /* 0x000e240000000000 */
[----:B0-----:R-:W-:-:S05]  /*3fb0*/  IMAD.IADD R9, R9, 0x1, R18 ;  /* 0x0000000109097824 */ /* 0x001fca00078e0212 */
[----:B------:R-:W-:-:S05]  /*3fc0*/  LEA R9, R9, UR6, 0x2 ;  /* 0x0000000609097c11 */ /* 0x000fca000f8e10ff */
[----:B------:R1:W-:Y:S02]  /*3fd0*/  STS [R9], R8 ;  /* 0x0000000809007388 */ /* 0x0003e40000000800 */
.L_x_1755:
[----:B------:R-:W-:Y:S05]  /*3fe0*/  BSYNC.RECONVERGENT B2 ;  /* 0x0000000000027941 */ /* 0x000fea0003800200 */
.L_x_1754:
[----:B------:R-:W-:Y:S04]  /*3ff0*/  BSSY.RECONVERGENT B2, `(.L_x_1756) ;  /* 0x0000014000027945 */ /* 0x000fe80003800200 */
[----:B------:R-:W-:Y:S05]  /*4000*/  @P0 BRA `(.L_x_1757) ;  /* 0x0000000000480947 */ /* 0x000fea0003800000 */
[----:B----4-:R-:W2:Y:S01]  /*4010*/  S2R R18, SR_LANEID ;  /* 0x0000000000127919 */ /* 0x010ea20000000000 */
[----:B------:R-:W4:Y:S01]  /*4020*/  S2UR UR7, SR_CgaCtaId ;  /* 0x00000000000779c3 */ /* 0x000f220000008800 */
[----:B------:R-:W-:Y:S01]  /*4030*/  VOTEU.ANY UR8, UPT, PT ;  /* 0x0000000000087886 */ /* 0x000fe200038e0100 */
[----:B------:R-:W-:Y:S01]  /*4040*/  UMOV UR6, 0x400 ;  /* 0x0000040000067882 */ /* 0x000fe20000000000 */
[----:B------:R-:W2:Y:S01]  /*4050*/  FLO.U32 R11, UR8 ;  /* 0x00000008000b7d00 */ /* 0x000ea200080e0000 */
[----:B------:R-:W-:Y:S01]  /*4060*/  UIADD3 UR6, UPT, UPT, UR6, 0x4864, URZ ;  /* 0x0000486406067890 */ /* 0x000fe2000fffe0ff */
[----:B------:R-:W5:Y:S03]  /*4070*/  POPC R10, UR8 ;  /* 0x00000008000a7d09 */ /* 0x000f660008000000 */
[----:B----4-:R-:W-:Y:S01]  /*4080*/  ULEA UR6, UR7, UR6, 0x18 ;  /* 0x0000000607067291 */ /* 0x010fe2000f8ec0ff */
[----:B--2---:R-:W-:-:S02]  /*4090*/  ISETP.EQ.U32.AND P0, PT, R11, R18, PT ;  /* 0x000000120b00720c */ /* 0x004fc40003f02070 */
[----:B------:R-:W2:Y:S11]  /*40a0*/  S2R R18, SR_LTMASK ;  /* 0x0000000000127919 */ /* 0x000eb60000003900 */
[----:B-----5:R-:W0:Y:S01]  /*40b0*/  @P0 ATOMS.ADD R10, [UR6], R10 ;  /* 0x0000000aff0a098c */ /* 0x020e220008000006 */
[----:B--2---:R-:W-:-:S03]  /*40c0*/  LOP3.LUT R18, R18, UR8, RZ, 0xc0, !PT ;  /* 0x0000000812127c12 */ /* 0x004fc6000f8ec0ff */
[----:B01-3--:R-:W0:Y:S03]  /*40d0*/  SHFL.IDX PT, R9, R10, R11, 0x1f ;  /* 0x00001f0b0a097589 */ /* 0x00be2600000e0000 */
[----:B------:R-:W0:Y:S02]  /*40e0*/  POPC R18, R18 ;  /* 0x0000001200127309 */ /* 0x000e240000000000 */
[----:B0-----:R-:W-:-:S05]  /*40f0*/  IMAD.IADD R9, R9, 0x1, R18 ;  /* 0x0000000109097824 */ /* 0x001fca00078e0212 */
[----:B------:R-:W-:-:S05]  /*4100*/  LEA R9, R9, UR5, 0x2 ;  /* 0x0000000509097c11 */ /* 0x000fca000f8e10ff */
[----:B------:R2:W-:Y:S04]  /*4110*/  STS [R9+0x2000], R20 ;  /* 0x0020001409007388 */ /* 0x0005e80000000800 */
[----:B------:R2:W-:Y:S02]  /*4120*/  STS [R9], R8 ;  /* 0x0000000809007388 */ /* 0x0005e40000000800 */
.L_x_1757:
[----:B------:R-:W-:Y:S05]  /*4130*/  BSYNC.RECONVERGENT B2 ;  /* 0x0000000000027941 */ /* 0x000fea0003800200 */
.L_x_1756:
[----:B-12---:R-:W1:Y:S01]  /*4140*/  LDC R8, c[0x0][0x39c] ;  /* 0x0000e700ff087b82 */ /* 0x006e620000000800 */
[C---:B0--34-:R-:W-:Y:S02]  /*4150*/  VIADD R9, R22.reuse, 0x400 ;  /* 0x0000040016097836 */ /* 0x059fe40000000000 */
[----:B------:R-:W-:-:S03]  /*4160*/  VIADD R22, R22, 0x800 ;  /* 0x0000080016167836 */ /* 0x000fc60000000000 */
[----:B------:R-:W-:Y:S01]  /*4170*/  ISETP.GE.U32.AND P0, PT, R9, UR4, PT ;  /* 0x0000000409007c0c */ /* 0x000fe2000bf06070 */
[C---:B-1----:R-:W-:Y:S02]  /*4180*/  IMAD R25, R8.reuse, 0x800, R25 ;  /* 0x0000080008197824 */ /* 0x042fe400078e0219 */
[C---:B------:R-:W-:Y:S02]  /*4190*/  IMAD R29, R8.reuse, 0x800, R29 ;  /* 0x00000800081d7824 */ /* 0x040fe400078e021d */
[C---:B------:R-:W-:Y:S02]  /*41a0*/  IMAD R27, R8.reuse, 0x800, R27 ;  /* 0x00000800081b7824 */ /* 0x040fe400078e021b */
[----:B------:R-:W-:-:S06]  /*41b0*/  IMAD R23, R8, 0x800, R23 ;  /* 0x0000080008177824 */ /* 0x000fcc00078e0217 */
[----:B------:R-:W-:Y:S05]  /*41c0*/  @!P0 BRA `(.L_x_1758) ;  /* 0xfffffff0006c8947 */ /* 0x000fea000383ffff */
[----:B------:R-:W-:Y:S05]  /*41d0*/  BSYNC.RECONVERGENT B1 ;  /* 0x0000000000017941 */ /* 0x000fea0003800200 */
.L_x_1741:
[----:B------:R-:W-:Y:S05]  /*41e0*/  BRA `(.L_x_1733) ;  /* 0x0000001400987947 */ /* 0x000fea0003800000 */
.L_x_1732:
[----:B-12---:R-:W-:Y:S01]  /*41f0*/  LOP3.LUT R8, R16, 0xf, RZ, 0xc0, !PT ;  /* 0x0000000f10087812 */ /* 0x006fe200078ec0ff */
[----:B------:R-:W-:Y:S03]  /*4200*/  BSSY.RECONVERGENT B1, `(.L_x_1759) ;  /* 0x00000ef000017945 */ /* 0x000fe60003800200 */
[----:B------:R-:W-:-:S05]  /*4210*/  IADD3 R20, P0, PT, -R8, 0x10, RZ ;  /* 0x0000001008147810 */ /* 0x000fca0007f1e1ff */
[----:B------:R-:W-:Y:S01]  /*4220*/  IMAD.X R9, RZ, RZ, -0x1, P0 ;  /* 0xffffffffff097424 */ /* 0x000fe200000e06ff */
[----:B------:R-:W-:-:S04]  /*4230*/  ISETP.NE.U32.AND P0, PT, R8, RZ, PT ;  /* 0x000000ff0800720c */ /* 0x000fc80003f05070 */
[----:B------:R-:W-:Y:S02]  /*4240*/  SHF.R.U64 R20, R20, 0x2, R9 ;  /* 0x0000000214147819 */ /* 0x000fe40000001209 */
[----:B------:R-:W-:Y:S02]  /*4250*/  ISETP.NE.AND.EX P0, PT, RZ, RZ, PT, P0 ;  /* 0x000000ffff00720c */ /* 0x000fe40003f05300 */
[----:B------:R-:W-:-:S04]  /*4260*/  VIMNMX R20, PT, PT, R20, UR4, PT ;  /* 0x0000000414147c48 */ /* 0x000fc8000bfe0100 */
[----:B------:R-:W-:-:S04]  /*4270*/  SEL R20, R20, RZ, P0 ;  /* 0x000000ff14147207 */ /* 0x000fc80000000000 */
[----:B------:R-:W-:-:S04]  /*4280*/  IADD3 R8, PT, PT, -R20, UR4, RZ ;  /* 0x0000000414087c10 */ /* 0x000fc8000fffe1ff */
[----:B------:R-:W-:-:S04]  /*4290*/  SHF.R.S32.HI R9, RZ, 0x1f, R8 ;  /* 0x0000001fff097819 */ /* 0x000fc80000011408 */
[----:B------:R-:W-:-:S04]  /*42a0*/  LEA.HI R9, R9, R8, RZ, 0x2 ;  /* 0x0000000809097211 */ /* 0x000fc800078f10ff */
[----:B------:R-:W-:-:S04]  /*42b0*/  SHF.R.S32.HI R22, RZ, 0x2, R9 ;  /* 0x00000002ff167819 */ /* 0x000fc80000011409 */
[----:B------:R-:W-:-:S13]  /*42c0*/  ISETP.GT.AND P0, PT, R22, R33, PT ;  /* 0x000000211600720c */ /* 0x000fda0003f04270 */
[----:B------:R-:W-:Y:S05]  /*42d0*/  @!P0 BRA `(.L_x_1760) ;  /* 0x0000000c00848947 */ /* 0x000fea0003800000 */
[----:B------:R-:W1:Y:S01]  /*42e0*/  LDS R28, [UR5+0x4868] ;  /* 0x00486805ff1c7984 */ /* 0x000e620008000800 */
[----:B------:R-:W-:Y:S02]  /*42f0*/  IMAD.MOV.U32 R23, RZ, RZ, R33 ;  /* 0x000000ffff177224 */ /* 0x000fe400078e0021 */
[----:B------:R-:W-:Y:S02]  /*4300*/  IMAD.MOV.U32 R21, RZ, RZ, R15 ;  /* 0x000000ffff157224 */ /* 0x000fe400078e000f */
[----:B------:R-:W-:-:S07]  /*4310*/  IMAD.WIDE.U32 R18, R20, 0x4, R6 ;  /* 0x0000000414127825 */ /* 0x000fce00078e0006 */
.L_x_1777:
[----:B--23--:R-:W-:-:S04]  /*4320*/  SHF.R.S64 R9, RZ, 0x1c, R21 ;  /* 0x0000001cff097819 */ /* 0x00cfc80000001015 */
[----:B------:R-:W-:-:S04]  /*4330*/  IADD3 R8, P0, PT, R18, R9, RZ ;  /* 0x0000000912087210 */ /* 0x000fc80007f1e0ff */
[----:B------:R-:W-:-:S06]  /*4340*/  LEA.HI.X.SX32 R9, R21, R19, 0x4, P0 ;  /* 0x0000001315097211 */ /* 0x000fcc00000f26ff */
[----:B------:R-:W2:Y:S01]  /*4350*/  LDG.E.128 R8, desc[UR10][R8.64] ;  /* 0x0000000a08087981 */ /* 0x000ea2000c1e1d00 */
[----:B------:R-:W-:Y:S01]  /*4360*/  BSSY.RECONVERGENT B2, `(.L_x_1761) ;  /* 0x0000039000027945 */ /* 0x000fe20003800200 */
[----:B------:R-:W-:Y:S01]  /*4370*/  IMAD R23, R23, 0x4, R20 ;  /* 0x0000000417177824 */ /* 0x000fe200078e0214 */
[----:B--2---:R-:W2:Y:S08]  /*4380*/  F2F.F16.F32 R27, R8 ;  /* 0x00000008001b7304 */ /* 0x004eb00000200800 */
[----:B------:R-:W4:Y:S01]  /*4390*/  F2F.F16.F32 R26, R9 ;  /* 0x00000009001a7304 */ /* 0x000f220000200800 */
[----:B--2---:R-:W-:-:S07]  /*43a0*/  PRMT R29, R27, 0x9910, RZ ;  /* 0x000099101b1d7816 */ /* 0x004fce00000000ff */
[----:B------:R-:W2:Y:S01]  /*43b0*/  F2F.F16.F32 R25, R10 ;  /* 0x0000000a00197304 */ /* 0x000ea20000200800 */
[----:B------:R-:W-:Y:S02]  /*43c0*/  ISETP.GE.AND P0, PT, R29, RZ, PT ;  /* 0x000000ff1d00720c */ /* 0x000fe40003f06270 */
[----:B----4-:R-:W-:-:S05]  /*43d0*/  PRMT R29, R26, 0x9910, RZ ;  /* 0x000099101a1d7816 */ /* 0x010fca00000000ff */
[----:B------:R-:W4:Y:S01]  /*43e0*/  F2F.F16.F32 R24, R11 ;  /* 0x0000000b00187304 */ /* 0x000f220000200800 */
[----:B------:R-:W-:Y:S02]  /*43f0*/  ISETP.GE.AND P1, PT, R29, RZ, PT ;  /* 0x000000ff1d00720c */ /* 0x000fe40003f26270 */
[----:B--2---:R-:W-:-:S03]  /*4400*/  PRMT R31, R25, 0x9910, RZ ;  /* 0x00009910191f7816 */ /* 0x004fc600000000ff */
        /* <DEDUP_REMOVED lines=9> */
[----:B---3--:R-:W-:Y:S02]  /*44a0*/  ISETP.GT.U32.AND P1, PT, R17, R32, PT ;  /* 0x000000201100720c */ /* 0x008fe40003f24070 */
        /* <DEDUP_REMOVED lines=36> */
.L_x_1762:
[----:B------:R-:W-:Y:S05]  /*46f0*/  BSYNC.RECONVERGENT B2 ;  /* 0x0000000000027941 */ /* 0x000fea0003800200 */
.L_x_1761:
        /* <DEDUP_REMOVED lines=8> */
[----:B-1----:R-:W2:Y:S01]  /*4780*/  FLO.U32 R26, UR8 ;  /* 0x00000008001a7d00 */ /* 0x002ea200080e0000 */
[----:B------:R-:W-:Y:S01]  /*4790*/  UIADD3 UR6, UPT, UPT, UR6, 0x4864, URZ ;  /* 0x0000486406067890 */ /* 0x000fe2000fffe0ff */
[----:B------:R-:W1:Y:S03]  /*47a0*/  POPC R25, UR8 ;  /* 0x0000000800197d09 */ /* 0x000e660008000000 */
[----:B---3--:R-:W-:Y:S01]  /*47b0*/  ULEA UR6, UR7, UR6, 0x18 ;  /* 0x0000000607067291 */ /* 0x008fe2000f8ec0ff */
[----:B--2---:R-:W-:-:S02]  /*47c0*/  ISETP.EQ.U32.AND P6, PT, R26, R27, PT ;  /* 0x0000001b1a00720c */ /* 0x004fc40003fc2070 */
[----:B------:R-:W2:Y:S11]  /*47d0*/  S2R R27, SR_LTMASK ;  /* 0x00000000001b7919 */ /* 0x000eb60000003900 */
[----:B-1----:R-:W1:Y:S01]  /*47e0*/  @P6 ATOMS.ADD R25, [UR6], R25 ;  /* 0x00000019ff19698c */ /* 0x002e620008000006 */
[----:B--2---:R-:W-:-:S03]  /*47f0*/  LOP3.LUT R27, R27, UR8, RZ, 0xc0, !PT ;  /* 0x000000081b1b7c12 */ /* 0x004fc6000f8ec0ff */
[----:B-1----:R-:W1:Y:S03]  /*4800*/  SHFL.IDX PT, R24, R25, R26, 0x1f ;  /* 0x00001f1a19187589 */ /* 0x002e6600000e0000 */
[----:B------:R-:W1:Y:S02]  /*4810*/  POPC R27, R27 ;  /* 0x0000001b001b7309 */ /* 0x000e640000000000 */
[----:B-1----:R-:W-:-:S05]  /*4820*/  IMAD.IADD R24, R24, 0x1, R27 ;  /* 0x0000000118187824 */ /* 0x002fca00078e021b */
[----:B------:R-:W-:-:S05]  /*4830*/  LEA R24, R24, UR5, 0x2 ;  /* 0x0000000518187c11 */ /* 0x000fca000f8e10ff */
[----:B------:R2:W-:Y:S04]  /*4840*/  STS [R24+0x2000], R8 ;  /* 0x0020000818007388 */ /* 0x0005e80000000800 */
[----:B------:R2:W-:Y:S02]  /*4850*/  STS [R24], R23 ;  /* 0x0000001718007388 */ /* 0x0005e40000000800 */
.L_x_1764:
[----:B------:R-:W-:Y:S05]  /*4860*/  BSYNC.RECONVERGENT B2 ;  /* 0x0000000000027941 */ /* 0x000fea0003800200 */
.L_x_1763:
        /* <DEDUP_REMOVED lines=15> */
[----:B----4-:R-:W-:-:S06]  /*4960*/  LOP3.LUT R29, R29, UR9, RZ, 0xc0, !PT ;  /* 0x000000091d1d7c12 */ /* 0x010fcc000f8ec0ff */
[----:B------:R-:W2:Y:S05]  /*4970*/  POPC R29, R29 ;  /* 0x0000001d001d7309 */ /* 0x000eaa0000000000 */
[----:B-1----:R-:W1:Y:S04]  /*4980*/  @P5 ATOMS.ADD R26, [UR7], R26 ;  /* 0x0000001aff1a598c */ /* 0x002e680008000007 */
[----:B-1----:R-:W2:Y:S02]  /*4990*/  SHFL.IDX PT, R24, R26, R27, 0x1f ;  /* 0x00001f1b1a187589 */ /* 0x002ea400000e0000 */
[----:B--2---:R-:W-:-:S05]  /*49a0*/  IMAD.IADD R24, R24, 0x1, R29 ;  /* 0x0000000118187824 */ /* 0x004fca00078e021d */
[----:B------:R-:W-:-:S05]  /*49b0*/  LEA R25, R24, UR6, 0x2 ;  /* 0x0000000618197c11 */ /* 0x000fca000f8e10ff */
[----:B------:R2:W-:Y:S02]  /*49c0*/  STS [R25], R8 ;  /* 0x0000000819007388 */ /* 0x0005e40000000800 */
.L_x_1766:
[----:B------:R-:W-:Y:S05]  /*49d0*/  BSYNC.RECONVERGENT B2 ;  /* 0x0000000000027941 */ /* 0x000fea0003800200 */
.L_x_1765:
[----:B------:R-:W-:Y:S04]  /*49e0*/  BSSY.RECONVERGENT B2, `(.L_x_1767) ;  /* 0x0000014000027945 */ /* 0x000fe80003800200 */
[----:B------:R-:W-:Y:S05]  /*49f0*/  @P4 BRA `(.L_x_1768) ;  /* 0x0000000000484947 */ /* 0x000fea0003800000 */
[----:B------:R-:W3:Y:S01]  /*4a00*/  S2R R27, SR_LANEID ;  /* 0x00000000001b7919 */ /* 0x000ee20000000000 */
[----:B------:R-:W4:Y:S01]  /*4a10*/  S2UR UR7, SR_CgaCtaId ;  /* 0x00000000000779c3 */ /* 0x000f220000008800 */
[----:B------:R-:W-:Y:S01]  /*4a20*/  VOTEU.ANY UR8, UPT, PT ;  /* 0x0000000000087886 */ /* 0x000fe200038e0100 */
[----:B------:R-:W-:Y:S01]  /*4a30*/  UMOV UR6, 0x400 ;  /* 0x0000040000067882 */ /* 0x000fe20000000000 */
[----:B-1----:R-:W3:Y:S01]  /*4a40*/  FLO.U32 R26, UR8 ;  /* 0x00000008001a7d00 */ /* 0x002ee200080e0000 */
[----:B------:R-:W-:Y:S01]  /*4a50*/  UIADD3 UR6, UPT, UPT, UR6, 0x4864, URZ ;  /* 0x0000486406067890 */ /* 0x000fe2000fffe0ff */
[----:B--2---:R-:W1:Y:S03]  /*4a60*/  POPC R25, UR8 ;  /* 0x0000000800197d09 */ /* 0x004e660008000000 */
[----:B----4-:R-:W-:Y:S01]  /*4a70*/  ULEA UR6, UR7, UR6, 0x18 ;  /* 0x0000000607067291 */ /* 0x010fe2000f8ec0ff */
[----:B---3--:R-:W-:-:S02]  /*4a80*/  ISETP.EQ.U32.AND P4, PT, R26, R27, PT ;  /* 0x0000001b1a00720c */ /* 0x008fc40003f82070 */
        /* <DEDUP_REMOVED lines=9> */
.L_x_1768:
[----:B------:R-:W-:Y:S05]  /*4b20*/  BSYNC.RECONVERGENT B2 ;  /* 0x0000000000027941 */ /* 0x000fea0003800200 */
.L_x_1767:
[----:B------:R-:W-:Y:S01]  /*4b30*/  BSSY.RECONVERGENT B2, `(.L_x_1769) ;  /* 0x0000016000027945 */ /* 0x000fe20003800200 */
[----:B--23--:R-:W-:-:S03]  /*4b40*/  VIADD R8, R23, 0x2 ;  /* 0x0000000217087836 */ /* 0x00cfc60000000000 */
[----:B------:R-:W-:Y:S05]  /*4b50*/  @!P3 BRA `(.L_x_1770) ;  /* 0x00000000004cb947 */ /* 0x000fea0003800000 */
[----:B-1----:R-:W1:Y:S01]  /*4b60*/  S2R R26, SR_LANEID ;  /* 0x00000000001a7919 */ /* 0x002e620000000000 */
        /* <DEDUP_REMOVED lines=18> */
.L_x_1770:
[----:B------:R-:W-:Y:S05]  /*4c90*/  BSYNC.RECONVERGENT B2 ;  /* 0x0000000000027941 */ /* 0x000fea0003800200 */
.L_x_1769:
        /* <DEDUP_REMOVED lines=8> */
[----:B------:R-:W4:Y:S03]  /*4d20*/  POPC R24, UR8 ;  /* 0x0000000800187d09 */ /* 0x000f260008000000 */
[----:B---3--:R-:W-:Y:S01]  /*4d30*/  ULEA UR6, UR7, UR6, 0x18 ;  /* 0x0000000607067291 */ /* 0x008fe2000f8ec0ff */
[----:B-1----:R-:W-:-:S02]  /*4d40*/  ISETP.EQ.U32.AND P2, PT, R25, R26, PT ;  /* 0x0000001a1900720c */ /* 0x002fc40003f42070 */
[----:B------:R-:W1:Y:S11]  /*4d50*/  S2R R26, SR_LTMASK ;  /* 0x00000000001a7919 */ /* 0x000e760000003900 */
[----:B----4-:R-:W2:Y:S01]  /*4d60*/  @P2 ATOMS.ADD R24, [UR6], R24 ;  /* 0x00000018ff18298c */ /* 0x010ea20008000006 */
[----:B-1----:R-:W-:-:S03]  /*4d70*/  LOP3.LUT R26, R26, UR8, RZ, 0xc0, !PT ;  /* 0x000000081a1a7c12 */ /* 0x002fc6000f8ec0ff */
[----:B--2---:R-:W1:Y:S03]  /*4d80*/  SHFL.IDX PT, R9, R24, R25, 0x1f ;  /* 0x00001f1918097589 */ /* 0x004e6600000e0000 */
[----:B------:R-:W1:Y:S02]  /*4d90*/  POPC R26, R26 ;  /* 0x0000001a001a7309 */ /* 0x000e640000000000 */
[----:B-1----:R-:W-:-:S05]  /*4da0*/  IMAD.IADD R9, R9, 0x1, R26 ;  /* 0x0000000109097824 */ /* 0x002fca00078e021a */
[----:B------:R-:W-:-:S05]  /*4db0*/  LEA R9, R9, UR5, 0x2 ;  /* 0x0000000509097c11 */ /* 0x000fca000f8e10ff */
[----:B------:R3:W-:Y:S04]  /*4dc0*/  STS [R9+0x2000], R10 ;  /* 0x0020000a09007388 */ /* 0x0007e80000000800 */
[----:B------:R3:W-:Y:S02]  /*4dd0*/  STS [R9], R8 ;  /* 0x0000000809007388 */ /* 0x0007e40000000800 */
.L_x_1772:
[----:B------:R-:W-:Y:S05]  /*4de0*/  BSYNC.RECONVERGENT B2 ;  /* 0x0000000000027941 */ /* 0x000fea0003800200 */
.L_x_1771:
        /* <DEDUP_REMOVED lines=8> */
[----:B------:R-:W-:Y:S01]  /*4e70*/  UIADD3 UR7, UPT, UPT, UR6, 0x486c, URZ ;  /* 0x0000486c06077890 */ /* 0x000fe2000fffe0ff */
[----:B------:R-:W3:Y:S01]  /*4e80*/  S2R R24, SR_LTMASK ;  /* 0x0000000000187919 */ /* 0x000ee20000003900 */
[----:B------:R-:W-:Y:S01]  /*4e90*/  UIADD3 UR6, UPT, UPT, UR6, 0x4870, URZ ;  /* 0x0000487006067890 */ /* 0x000fe2000fffe0ff */
[----:B--2---:R-:W2:Y:S01]  /*4ea0*/  POPC R9, UR9 ;  /* 0x0000000900097d09 */ /* 0x004ea20008000000 */
[----:B----4-:R-:W-:Y:S02]  /*4eb0*/  ULEA UR7, UR8, UR7, 0x18 ;  /* 0x0000000708077291 */ /* 0x010fe4000f8ec0ff */
[----:B------:R-:W-:Y:S01]  /*4ec0*/  ULEA UR6, UR8, UR6, 0x18 ;  /* 0x0000000608067291 */ /* 0x000fe2000f8ec0ff */
[----:B-1----:R-:W-:-:S02]  /*4ed0*/  ISETP.EQ.U32.AND P1, PT, R10, R25, PT ;  /* 0x000000190a00720c */ /* 0x002fc40003f22070 */
[----:B---3--:R-:W-:-:S04]  /*4ee0*/  LOP3.LUT R24, R24, UR9, RZ, 0xc0, !PT ;  /* 0x0000000918187c12 */ /* 0x008fc8000f8ec0ff */
[----:B------:R-:W1:Y:S07]  /*4ef0*/  POPC R25, R24 ;  /* 0x0000001800197309 */ /* 0x000e6e0000000000 */
[----:B--2---:R-:W2:Y:S04]  /*4f00*/  @P1 ATOMS.ADD R9, [UR7], R9 ;  /* 0x00000009ff09198c */ /* 0x004ea80008000007 */
[----:B--2---:R-:W1:Y:S02]  /*4f10*/  SHFL.IDX PT, R8, R9, R10, 0x1f ;  /* 0x00001f0a09087589 */ /* 0x004e6400000e0000 */
[----:B-1----:R-:W-:-:S05]  /*4f20*/  IMAD.IADD R8, R8, 0x1, R25 ;  /* 0x0000000108087824 */ /* 0x002fca00078e0219 */
[----:B------:R-:W-:-:S05]  /*4f30*/  LEA R8, R8, UR6, 0x2 ;  /* 0x0000000608087c11 */ /* 0x000fca000f8e10ff */
[----:B------:R1:W-:Y:S02]  /*4f40*/  STS [R8], R23 ;  /* 0x0000001708007388 */ /* 0x0003e40000000800 */
.L_x_1774:
[----:B------:R-:W-:Y:S05]  /*4f50*/  BSYNC.RECONVERGENT B2 ;  /* 0x0000000000027941 */ /* 0x000fea0003800200 */
.L_x_1773:
[----:B------:R-:W-:Y:S04]  /*4f60*/  BSSY.RECONVERGENT B2, `(.L_x_1775) ;  /* 0x0000014000027945 */ /* 0x000fe80003800200 */
[----:B------:R-:W-:Y:S05]  /*4f70*/  @P0 BRA `(.L_x_1776) ;  /* 0x0000000000480947 */ /* 0x000fea0003800000 */
[----:B------:R-:W4:Y:S01]  /*4f80*/  S2R R25, SR_LANEID ;  /* 0x0000000000197919 */ /* 0x000f220000000000 */
[----:B------:R-:W5:Y:S01]  /*4f90*/  S2UR UR7, SR_CgaCtaId ;  /* 0x00000000000779c3 */ /* 0x000f620000008800 */
[----:B------:R-:W-:Y:S01]  /*4fa0*/  VOTEU.ANY UR8, UPT, PT ;  /* 0x0000000000087886 */ /* 0x000fe200038e0100 */
[----:B------:R-:W-:Y:S01]  /*4fb0*/  UMOV UR6, 0x400 ;  /* 0x0000040000067882 */ /* 0x000fe20000000000 */
[----:B---3--:R-:W4:Y:S01]  /*4fc0*/  FLO.U32 R10, UR8 ;  /* 0x00000008000a7d00 */ /* 0x008f2200080e0000 */
[----:B------:R-:W-:Y:S01]  /*4fd0*/  UIADD3 UR6, UPT, UPT, UR6, 0x4864, URZ ;  /* 0x0000486406067890 */ /* 0x000fe2000fffe0ff */
[----:B------:R-:W3:Y:S01]  /*4fe0*/  S2R R24, SR_LTMASK ;  /* 0x0000000000187919 */ /* 0x000ee20000003900 */
[----:B--2---:R-:W2:Y:S02]  /*4ff0*/  POPC R9, UR8 ;  /* 0x0000000800097d09 */ /* 0x004ea40008000000 */
[----:B-----5:R-:W-:Y:S01]  /*5000*/  ULEA UR6, UR7, UR6, 0x18 ;  /* 0x0000000607067291 */ /* 0x020fe2000f8ec0ff */
[----:B----4-:R-:W-:-:S02]  /*5010*/  ISETP.EQ.U32.AND P0, PT, R10, R25, PT ;  /* 0x000000190a00720c */ /* 0x010fc40003f02070 */
[----:B---3--:R-:W-:-:S04]  /*5020*/  LOP3.LUT R24, R24, UR8, RZ, 0xc0, !PT ;  /* 0x0000000818187c12 */ /* 0x008fc8000f8ec0ff */
[----:B------:R-:W3:Y:S07]  /*5030*/  POPC R25, R24 ;  /* 0x0000001800197309 */ /* 0x000eee0000000000 */
[----:B--2---:R-:W1:Y:S04]  /*5040*/  @P0 ATOMS.ADD R9, [UR6], R9 ;  /* 0x00000009ff09098c */ /* 0x004e680008000006 */
[----:B-1----:R-:W3:Y:S02]  /*5050*/  SHFL.IDX PT, R8, R9, R10, 0x1f ;  /* 0x00001f0a09087589 */ /* 0x002ee400000e0000 */
[----:B---3--:R-:W-:-:S05]  /*5060*/  IMAD.IADD R8, R8, 0x1, R25 ;  /* 0x0000000108087824 */ /* 0x008fca00078e0219 */
[----:B------:R-:W-:-:S05]  /*5070*/  LEA R8, R8, UR5, 0x2 ;  /* 0x0000000508087c11 */ /* 0x000fca000f8e10ff */
[----:B------:R4:W-:Y:S04]  /*5080*/  STS [R8+0x2000], R11 ;  /* 0x0020000b08007388 */ /* 0x0009e80000000800 */
[----:B------:R4:W-:Y:S02]  /*5090*/  STS [R8], R23 ;  /* 0x0000001708007388 */ /* 0x0009e40000000800 */
.L_x_1776:
[----:B------:R-:W-:Y:S05]  /*50a0*/  BSYNC.RECONVERGENT B2 ;  /* 0x0000000000027941 */ /* 0x000fea0003800200 */
.L_x_1775:
[----:B-1--4-:R-:W-:-:S04]  /*50b0*/  VIADD R23, R21, 0x200 ;  /* 0x0000020015177836 */ /* 0x012fc80000000000 */
[----:B------:R-:W-:Y:S01]  /*50c0*/  IMAD.MOV.U32 R21, RZ, RZ, R23 ;  /* 0x000000ffff157224 */ /* 0x000fe200078e0017 */
[----:B------:R-:W-:-:S13]  /*50d0*/  ISETP.GT.AND P0, PT, R22, R23, PT ;  /* 0x000000171600720c */ /* 0x000fda0003f04270 */
[----:B------:R-:W-:Y:S05]  /*50e0*/  @P0 BRA `(.L_x_1777) ;  /* 0xfffffff0008c0947 */ /* 0x000fea000383ffff */
.L_x_1760:
[----:B------:R-:W-:Y:S05]  /*50f0*/  BSYNC.RECONVERGENT B1 ;  /* 0x0000000000017941 */ /* 0x000fea0003800200 */
.L_x_1759:
[----:B------:R-:W-:Y:S01]  /*5100*/  ISETP.GE.U32.AND P0, PT, R33, R20, PT ;  /* 0x000000142100720c */ /* 0x000fe20003f06070 */
[----:B------:R-:W-:-:S12]  /*5110*/  BSSY.RECONVERGENT B1, `(.L_x_1778) ;  /* 0x0000038000017945 */ /* 0x000fd80003800200 */
[----:B------:R-:W-:Y:S05]  /*5120*/  @P0 BRA `(.L_x_1779) ;  /* 0x0000000000d80947 */ /* 0x000fea0003800000 */
[----:B--23--:R-:W2:Y:S01]  /*5130*/  LDG.E R8, desc[UR10][R12.64] ;  /* 0x0000000a0c087981 */ /* 0x00cea2000c1e1900 */
[----:B------:R-:W-:Y:S01]  /*5140*/  MOV R25, 0x400 ;  /* 0x0000040000197802 */ /* 0x000fe20000000f00 */
[----:B------:R-:W-:Y:S01]  /*5150*/  BSSY.RECONVERGENT B2, `(.L_x_1780) ;  /* 0x000001f000027945 */ /* 0x000fe20003800200 */
[----:B--2---:R-:W1:Y:S02]  /*5160*/  F2F.F16.F32 R9, R8 ;  /* 0x0000000800097304 */ /* 0x004e640000200800 */
[----:B-1----:R-:W-:-:S04]  /*5170*/  PRMT R10, R9, 0x9910, RZ ;  /* 0x00009910090a7816 */ /* 0x002fc800000000ff */
[----:B------:R-:W-:Y:S02]  /*5180*/  ISETP.GE.AND P0, PT, R10, RZ, PT ;  /* 0x000000ff0a00720c */ /* 0x000fe40003f06270 */
[----:B------:R-:W1:Y:S11]  /*5190*/  S2R R10, SR_CgaCtaId ;  /* 0x00000000000a7919 */ /* 0x000e760000008800 */
[----:B------:R-:W-:-:S04]  /*51a0*/  @P0 LOP3.LUT R9, R9, 0x7fe0, RZ, 0xc, !PT ;  /* 0x00007fe009090812 */ /* 0x000fc800078e0cff */
[----:B------:R-:W-:-:S04]  /*51b0*/  LOP3.LUT R9, R9, 0xffff, RZ, 0xc0, !PT ;  /* 0x0000ffff09097812 */ /* 0x000fc800078ec0ff */
[----:B------:R-:W-:-:S04]  /*51c0*/  SHF.R.U32.HI R9, RZ, 0x5, R9 ;  /* 0x00000005ff097819 */ /* 0x000fc80000011609 */
[----:B------:R-:W-:-:S04]  /*51d0*/  LOP3.LUT R26, R9, 0xffff, RZ, 0xc0, !PT ;  /* 0x0000ffff091a7812 */ /* 0x000fc800078ec0ff */
[----:B------:R-:W-:Y:S02]  /*51e0*/  ISETP.GT.U32.AND P0, PT, R17, R26, PT ;  /* 0x0000001a1100720c */ /* 0x000fe40003f04070 */
[----:B-1----:R-:W-:-:S11]  /*51f0*/  LEA R9, R10, R25, 0x18 ;  /* 0x000000190a097211 */ /* 0x002fd600078ec0ff */
        /* <DEDUP_REMOVED lines=20> */
.L_x_1781:
[----:B------:R-:W-:Y:S05]  /*5340*/  BSYNC.RECONVERGENT B2 ;  /* 0x0000000000027941 */ /* 0x000fea0003800200 */
.L_x_1780:
        /* <DEDUP_REMOVED lines=19> */
[----:B------:R4:W-:Y:S02]  /*5480*/  STS [R10], R33 ;  /* 0x000000210a007388 */ /* 0x0009e40000000800 */
.L_x_1779:
[----:B------:R-:W-:Y:S05]  /*5490*/  BSYNC.RECONVERGENT B1 ;  /* 0x0000000000017941 */ /* 0x000fea0003800200 */
.L_x_1778:
[----:B--23--:R-:W-:-:S04]  /*54a0*/  IMAD.IADD R9, R33, 0x1, R20 ;  /* 0x0000000121097824 */ /* 0x00cfc800078e0214 */
[----:B------:R-:W-:-:S05]  /*54b0*/  IMAD R9, R22, 0x4, R9 ;  /* 0x0000000416097824 */ /* 0x000fca00078e0209 */
[----:B------:R-:W-:-:S13]  /*54c0*/  ISETP.GE.AND P0, PT, R9, UR4, PT ;  /* 0x0000000409007c0c */ /* 0x000fda000bf06270 */
[----:B------:R-:W-:Y:S05]  /*54d0*/  @P0 BRA `(.L_x_1733) ;  /* 0x0000000000dc0947 */ /* 0x000fea0003800000 */
[----:B-1----:R-:W-:-:S05]  /*54e0*/  IMAD.WIDE R18, R9, 0x4, R6 ;  /* 0x0000000409127825 */ /* 0x002fca00078e0206 */
[----:B----4-:R-:W2:Y:S01]  /*54f0*/  LDG.E R8, desc[UR10][R18.64] ;  /* 0x0000000a12087981 */ /* 0x010ea2000c1e1900 */
        /* <DEDUP_REMOVED lines=32> */
.L_x_1783:
[----:B------:R-:W-:Y:S05]  /*5700*/  BSYNC.RECONVERGENT B1 ;  /* 0x0000000000017941 */ /* 0x000fea0003800200 */
.L_x_1782:
        /* <DEDUP_REMOVED lines=14> */
[----:B--2---:R-:W1:Y:S01]  /*57f0*/  SHFL.IDX PT, R11, R17, R18, 0x1f ;  /* 0x00001f12110b7589 */ /* 0x004e6200000e0000 */
[----:B------:R-:W1:Y:S02]  /*5800*/  POPC R20, R19 ;  /* 0x0000001300147309 */ /* 0x000e640000000000 */
[----:B-1----:R-:W-:-:S04]  /*5810*/  IMAD.IADD R11, R11, 0x1, R20 ;  /* 0x000000010b0b7824 */ /* 0x002fc800078e0214 */
[----:B------:R-:W-:-:S05]  /*5820*/  IMAD R11, R11, 0x4, R10 ;  /* 0x000000040b0b7824 */ /* 0x000fca00078e020a */
[----:B------:R2:W-:Y:S04]  /*5830*/  STS [R11+0x2000], R8 ;  /* 0x002000080b007388 */ /* 0x0005e80000000800 */
[----:B------:R2:W-:Y:S02]  /*5840*/  STS [R11], R9 ;  /* 0x000000090b007388 */ /* 0x0005e40000000800 */
.L_x_1733:
[----:B----4-:R-:W-:Y:S05]  /*5850*/  BSYNC.RECONVERGENT B0 ;  /* 0x0000000000007941 */ /* 0x010fea0003800200 */
.L_x_1731:
[----:B------:R-:W4:Y:S08]  /*5860*/  S2UR UR6, SR_CgaCtaId ;  /* 0x00000000000679c3 */ /* 0x000f300000008800 */
[----:B------:R-:W-:Y:S06]  /*5870*/  BAR.SYNC.DEFER_BLOCKING 0x0 ;  /* 0x0000000000007b1d */ /* 0x000fec0000010000 */
[----:B------:R-:W-:-:S02]  /*5880*/  UMOV UR5, 0x400 ;  /* 0x0000040000057882 */ /* 0x000fc40000000000 */
[----:B----4-:R-:W-:-:S09]  /*5890*/  ULEA UR7, UR6, UR5, 0x18 ;  /* 0x0000000506077291 */ /* 0x010fd2000f8ec0ff */
[----:B-12---:R-:W1:Y:S02]  /*58a0*/  LDS R8, [UR7+0x4868] ;  /* 0x00486807ff087984 */ /* 0x006e640008000800 */
[----:B-1----:R-:W-:-:S13]  /*58b0*/  ISETP.GE.AND P0, PT, R8, 0x801, PT ;  /* 0x000008010800780c */ /* 0x002fda0003f06270 */
[----:B------:R-:W-:Y:S05]  /*58c0*/  @!P0 BRA `(.L_x_1784) ;  /* 0x000000e000808947 */ /* 0x000fea0003800000 */
[----:B------:R-:W1:Y:S01]  /*58d0*/  LDC R8, c[0x0][0x39c] ;  /* 0x0000e700ff087b82 */ /* 0x000e620000000800 */
[----:B------:R-:W-:Y:S01]  /*58e0*/  ISETP.GT.U32.AND P0, PT, R33, 0x1ff, PT ;  /* 0x000001ff2100780c */ /* 0x000fe20003f04070 */
[----:B------:R2:W-:Y:S01]  /*58f0*/  STS [R30+0x8a0], RZ ;  /* 0x0008a0ff1e007388 */ /* 0x0005e20000000800 */
[----:B------:R-:W-:Y:S03]  /*5900*/  BSSY.RECONVERGENT B0, `(.L_x_1785) ;  /* 0x00000f8000007945 */ /* 0x000fe60003800200 */
[----:B------:R2:W-:Y:S04]  /*5910*/  STS [R30+0x10a0], RZ ;  /* 0x0010a0ff1e007388 */ /* 0x0005e80000000800 */
[----:B------:R2:W-:Y:S04]  /*5920*/  STS [R30+0x18a0], RZ ;  /* 0x0018a0ff1e007388 */ /* 0x0005e80000000800 */
[----:B------:R2:W-:Y:S01]  /*5930*/  @!P0 STS [R30+0x20a0], RZ ;  /* 0x0020a0ff1e008388 */ /* 0x0005e20000000800 */
[----:B------:R-:W-:Y:S01]  /*5940*/  BAR.SYNC.DEFER_BLOCKING 0x0 ;  /* 0x0000000000007b1d */ /* 0x000fe20000010000 */
[----:B-1----:R-:W-:-:S13]  /*5950*/  ISETP.NE.AND P0, PT, R8, 0x1, PT ;  /* 0x000000010800780c */ /* 0x002fda0003f05270 */
[----:B--2---:R-:W-:Y:S05]  /*5960*/  @!P0 BRA `(.L_x_1786) ;  /* 0x0000000800a88947 */ /* 0x004fea0003800000 */
        /* <DEDUP_REMOVED lines=11> */
[C---:B0-----:R-:W-:Y:S01]  /*5a20*/  LOP3.LUT R37, R33.reuse, 0xc00, RZ, 0xfc, !PT ;  /* 0x00000c0021257812 */ /* 0x041fe200078efcff */
[C---:B------:R-:W-:Y:S01]  /*5a30*/  VIADD R35, R33.reuse, 0xa00 ;  /* 0x00000a0021237836 */ /* 0x040fe20000000000 */
[----:B------:R-:W-:Y:S01]  /*5a40*/  LOP3.LUT R26, R10, 0xfffff8, RZ, 0xc0, !PT ;  /* 0x00fffff80a1a7812 */ /* 0x000fe200078ec0ff */
[----:B------:R-:W-:Y:S02]  /*5a50*/  VIADD R19, R33, 0x600 ;  /* 0x0000060021137836 */ /* 0x000fe40000000000 */
[-C--:B------:R-:W-:Y:S02]  /*5a60*/  IMAD R16, R15, R8.reuse, RZ ;  /* 0x000000080f107224 */ /* 0x080fe400078e02ff */
[-C--:B---3--:R-:W-:Y:S02]  /*5a70*/  IMAD R17, R2, R8.reuse, RZ ;  /* 0x0000000802117224 */ /* 0x088fe400078e02ff */
        /* <DEDUP_REMOVED lines=8> */
.L_x_1790:
[----:B------:R-:W-:-:S04]  /*5b00*/  IMAD.WIDE R18, R11, 0x4, R6 ;  /* 0x000000040b127825 */ /* 0x000fc800078e0206 */
[--C-:B------:R-:W-:Y:S01]  /*5b10*/  IMAD.WIDE R20, R27, 0x4, R6.reuse ;  /* 0x000000041b147825 */ /* 0x100fe200078e0206 */
[----:B-1----:R0:W2:Y:S04]  /*5b20*/  LDG.E R22, desc[UR10][R18.64] ;  /* 0x0000000a12167981 */ /* 0x0020a8000c1e1900 */
[----:B------:R1:W3:Y:S01]  /*5b30*/  LDG.E R23, desc[UR10][R20.64] ;  /* 0x0000000a14177981 */ /* 0x0002e2000c1e1900 */
[----:B------:R-:W-:Y:S01]  /*5b40*/  UIADD3 UR5, UPT, UPT, UR7, 0x8a0, URZ ;  /* 0x000008a007057890 */ /* 0x000fe2000fffe0ff */
[----:B0-----:R-:W-:-:S05]  /*5b50*/  IMAD.WIDE R18, R15, 0x4, R6 ;  /* 0x000000040f127825 */ /* 0x001fca00078e0206 */
[----:B------:R0:W4:Y:S01]  /*5b60*/  LDG.E R28, desc[UR10][R18.64] ;  /* 0x0000000a121c7981 */ /* 0x000122000c1e1900 */
[----:B-1----:R-:W-:-:S05]  /*5b70*/  IMAD.WIDE R20, R16, 0x4, R6 ;  /* 0x0000000410147825 */ /* 0x002fca00078e0206 */
[----:B------:R1:W5:Y:S01]  /*5b80*/  LDG.E R32, desc[UR10][R20.64] ;  /* 0x0000000a14207981 */ /* 0x000362000c1e1900 */
[----:B0-----:R-:W-:-:S04]  /*5b90*/  IMAD.WIDE R18, R31, 0x4, R6 ;  /* 0x000000041f127825 */ /* 0x001fc800078e0206 */
[----:B-1----:R-:W-:-:S05]  /*5ba0*/  IMAD.WIDE R20, R37, 0x4, R6 ;  /* 0x0000000425147825 */ /* 0x002fca00078e0206 */
[----:B------:R-:W5:Y:S01]  /*5bb0*/  LDG.E R34, desc[UR10][R20.64] ;  /* 0x0000000a14227981 */ /* 0x000f62000c1e1900 */
[----:B--2---:R-:W-:Y:S02]  /*5bc0*/  ISETP.GE.AND P0, PT, R22, RZ, PT ;  /* 0x000000ff1600720c */ /* 0x004fe40003f06270 */
[----:B---3--:R-:W-:-:S11]  /*5bd0*/  ISETP.GE.AND P1, PT, R23, RZ, PT ;  /* 0x000000ff1700720c */ /* 0x008fd60003f26270 */
[----:B------:R-:W-:Y:S02]  /*5be0*/  @P0 LOP3.LUT R22, R22, 0x7fe00000, RZ, 0xc, !PT ;  /* 0x7fe0000016160812 */ /* 0x000fe400078e0cff */
[----:B------:R-:W-:Y:S02]  /*5bf0*/  @P1 LOP3.LUT R23, R23, 0x7fe00000, RZ, 0xc, !PT ;  /* 0x7fe0000017171812 */ /* 0x000fe400078e0cff */
[----:B------:R-:W-:Y:S02]  /*5c00*/  SHF.R.U32.HI R24, RZ, 0x13, R22 ;  /* 0x00000013ff187819 */ /* 0x000fe40000011616 */
[----:B------:R-:W-:Y:S01]  /*5c10*/  SHF.R.U32.HI R25, RZ, 0x13, R23 ;  /* 0x00000013ff197819 */ /* 0x000fe20000011617 */
[----:B------:R-:W-:Y:S01]  /*5c20*/  IMAD.WIDE R22, R17, 0x4, R6 ;  /* 0x0000000411167825 */ /* 0x000fe200078e0206 */
[----:B------:R-:W-:Y:S02]  /*5c30*/  LOP3.LUT R36, R24, 0x1ffc, RZ, 0xc0, !PT ;  /* 0x00001ffc18247812 */ /* 0x000fe400078ec0ff */
[----:B------:R-:W-:-:S03]  /*5c40*/  LOP3.LUT R25, R25, 0x1ffc, RZ, 0xc0, !PT ;  /* 0x00001ffc19197812 */ /* 0x000fc600078ec0ff */
[----:B------:R-:W2:Y:S04]  /*5c50*/  LDG.E R22, desc[UR10][R22.64] ;  /* 0x0000000a16167981 */ /* 0x000ea8000c1e1900 */
[----:B------:R-:W-:Y:S04]  /*5c60*/  ATOMS.POPC.INC.32 RZ, [R36+UR5] ;  /* 0x0000000024ff7f8c */ /* 0x000fe8000d800005 */
[----:B------:R0:W-:Y:S04]  /*5c70*/  ATOMS.POPC.INC.32 RZ, [R25+UR5] ;  /* 0x0000000019ff7f8c */ /* 0x0001e8000d800005 */
[----:B------:R-:W3:Y:S01]  /*5c80*/  LDG.E R23, desc[UR10][R18.64] ;  /* 0x0000000a12177981 */ /* 0x000ee2000c1e1900 */
[----:B0-----:R-:W-:-:S06]  /*5c90*/  IMAD.WIDE R24, R35, 0x4, R6 ;  /* 0x0000000423187825 */ /* 0x001fcc00078e0206 */
[----:B------:R-:W3:Y:S01]  /*5ca0*/  LDG.E R24, desc[UR10][R24.64] ;  /* 0x0000000a18187981 */ /* 0x000ee2000c1e1900 */
[----:B----4-:R-:W-:Y:S02]  /*5cb0*/  ISETP.GE.AND P1, PT, R28, RZ, PT ;  /* 0x000000ff1c00720c */ /* 0x010fe40003f26270 */
[----:B-----5:R-:W-:Y:S01]  /*5cc0*/  ISETP.GE.AND P2, PT, R32, RZ, PT ;  /* 0x000000ff2000720c */ /* 0x020fe20003f46270 */
[----:B------:R-:W-:-:S10]  /*5cd0*/  VIADD R26, R26, 0x8 ;  /* 0x000000081a1a7836 */ /* 0x000fd40000000000 */
[----:B------:R-:W-:Y:S02]  /*5ce0*/  @P1 LOP3.LUT R28, R28, 0x7fe00000, RZ, 0xc, !PT ;  /* 0x7fe000001c1c1812 */ /* 0x000fe400078e0cff */
[----:B------:R-:W-:Y:S02]  /*5cf0*/  @P2 LOP3.LUT R32, R32, 0x7fe00000, RZ, 0xc, !PT ;  /* 0x7fe0000020202812 */ /* 0x000fe400078e0cff */
[----:B------:R-:W-:Y:S02]  /*5d00*/  SHF.R.U32.HI R28, RZ, 0x13, R28 ;  /* 0x00000013ff1c7819 */ /* 0x000fe4000001161c */
[----:B------:R-:W-:Y:S02]  /*5d10*/  SHF.R.U32.HI R32, RZ, 0x13, R32 ;  /* 0x00000013ff207819 */ /* 0x000fe40000011620 */
[----:B------:R-:W-:Y:S02]  /*5d20*/  LOP3.LUT R28, R28, 0x1ffc, RZ, 0xc0, !PT ;  /* 0x00001ffc1c1c7812 */ /* 0x000fe400078ec0ff */
[----:B------:R-:W-:Y:S01]  /*5d30*/  LOP3.LUT R32, R32, 0x1ffc, RZ, 0xc0, !PT ;  /* 0x00001ffc20207812 */ /* 0x000fe200078ec0ff */
[----:B------:R-:W-:-:S02]  /*5d40*/  VIADD R29, R29, 0x1000 ;  /* 0x000010001d1d7836 */ /* 0x000fc40000000000 */
[C---:B------:R-:W-:Y:S02]  /*5d50*/  IMAD R11, R8.reuse, 0x1000, R11 ;  /* 0x00001000080b7824 */ /* 0x040fe400078e020b */
[C---:B------:R-:W-:Y:S02]  /*5d60*/  IMAD R27, R8.reuse, 0x1000, R27 ;  /* 0x00001000081b7824 */ /* 0x040fe400078e021b */
[C---:B------:R-:W-:Y:S02]  /*5d70*/  IMAD R17, R8.reuse, 0x1000, R17 ;  /* 0x0000100008117824 */ /* 0x040fe400078e0211 */
[C---:B------:R-:W-:Y:S02]  /*5d80*/  IMAD R15, R8.reuse, 0x1000, R15 ;  /* 0x00001000080f7824 */ /* 0x040fe400078e020f */
[C---:B------:R-:W-:Y:S02]  /*5d90*/  IMAD R16, R8.reuse, 0x1000, R16 ;  /* 0x0000100008107824 */ /* 0x040fe400078e0210 */
[----:B------:R-:W-:-:S02]  /*5da0*/  IMAD R35, R8, 0x1000, R35 ;  /* 0x0000100008237824 */ /* 0x000fc400078e0223 */
[C---:B------:R-:W-:Y:S02]  /*5db0*/  IMAD R37, R8.reuse, 0x1000, R37 ;  /* 0x0000100008257824 */ /* 0x040fe400078e0225 */
[----:B------:R-:W-:Y:S01]  /*5dc0*/  IMAD R31, R8, 0x1000, R31 ;  /* 0x00001000081f7824 */ /* 0x000fe200078e021f */
[----:B--2---:R-:W-:-:S13]  /*5dd0*/  ISETP.GE.AND P0, PT, R22, RZ, PT ;  /* 0x000000ff1600720c */ /* 0x004fda0003f06270 */
[----:B------:R-:W-:Y:S02]  /*5de0*/  @P0 LOP3.LUT R22, R22, 0x7fe00000, RZ, 0xc, !PT ;  /* 0x7fe0000016160812 */ /* 0x000fe400078e0cff */
[----:B------:R-:W-:Y:S02]  /*5df0*/  ISETP.GE.AND P0, PT, R34, RZ, PT ;  /* 0x000000ff2200720c */ /* 0x000fe40003f06270 */
[----:B---3--:R-:W-:Y:S02]  /*5e00*/  ISETP.GE.AND P1, PT, R23, RZ, PT ;  /* 0x000000ff1700720c */ /* 0x008fe40003f26270 */
[----:B------:R-:W-:Y:S02]  /*5e10*/  ISETP.GE.AND P3, PT, R24, RZ, PT ;  /* 0x000000ff1800720c */ /* 0x000fe40003f66270 */
[----:B------:R-:W-:-:S07]  /*5e20*/  SHF.R.U32.HI R22, RZ, 0x13, R22 ;  /* 0x00000013ff167819 */ /* 0x000fce0000011616 */
[----:B------:R-:W-:Y:S02]  /*5e30*/  @P0 LOP3.LUT R34, R34, 0x7fe00000, RZ, 0xc, !PT ;  /* 0x7fe0000022220812 */ /* 0x000fe400078e0cff */
[----:B------:R-:W-:Y:S02]  /*5e40*/  @P1 LOP3.LUT R23, R23, 0x7fe00000, RZ, 0xc, !PT ;  /* 0x7fe0000017171812 */ /* 0x000fe400078e0cff */
[----:B------:R-:W-:Y:S02]  /*5e50*/  ISETP.NE.AND P0, PT, R26, RZ, PT ;  /* 0x000000ff1a00720c */ /* 0x000fe40003f05270 */
[----:B------:R-:W-:Y:S02]  /*5e60*/  @P3 LOP3.LUT R24, R24, 0x7fe00000, RZ, 0xc, !PT ;  /* 0x7fe0000018183812 */ /* 0x000fe400078e0cff */
[----:B------:R-:W-:Y:S02]  /*5e70*/  LOP3.LUT R22, R22, 0x1ffc, RZ, 0xc0, !PT ;  /* 0x00001ffc16167812 */ /* 0x000fe400078ec0ff */
[----:B------:R-:W-:-:S02]  /*5e80*/  SHF.R.U32.HI R24, RZ, 0x13, R24 ;  /* 0x00000013ff187819 */ /* 0x000fc40000011618 */
[----:B------:R-:W-:Y:S01]  /*5e90*/  SHF.R.U32.HI R34, RZ, 0x13, R34 ;  /* 0x00000013ff227819 */ /* 0x000fe20000011622 */
[----:B------:R1:W-:Y:S01]  /*5ea0*/  ATOMS.POPC.INC.32 RZ, [R22+UR5] ;  /* 0x0000000016ff7f8c */ /* 0x0003e2000d800005 */
[----:B------:R-:W-:Y:S02]  /*5eb0*/  SHF.R.U32.HI R23, RZ, 0x13, R23 ;  /* 0x00000013ff177819 */ /* 0x000fe40000011617 */
        /* <DEDUP_REMOVED lines=9> */
.L_x_1789:
[----:B------:R-:W-:Y:S05]  /*5f50*/  BSYNC.RECONVERGENT B1 ;  /* 0x0000000000017941 */ /* 0x000fea0003800200 */
.L_x_1788:
[----:B------:R-:W-:-:S13]  /*5f60*/  LOP3.LUT P0, R11, R10, 0x7, RZ, 0xc0, !PT ;  /* 0x000000070a0b7812 */ /* 0x000fda000780c0ff */
[----:B------:R-:W-:Y:S05]  /*5f70*/  @!P0 BRA `(.L_x_1787) ;  /* 0x0000000800408947 */ /* 0x000fea0003800000 */
[----:B------:R-:W-:Y:S01]  /*5f80*/  ISETP.GE.U32.AND P0, PT, R11, 0x4, PT ;  /* 0x000000040b00780c */ /* 0x000fe20003f06070 */
[----:B------:R-:W-:Y:S01]  /*5f90*/  BSSY.RECONVERGENT B1, `(.L_x_1791) ;  /* 0x0000025000017945 */ /* 0x000fe20003800200 */
[----:B------:R-:W-:-:S11]  /*5fa0*/  LOP3.LUT P4, R15, R10, 0x3, RZ, 0xc0, !PT ;  /* 0x000000030a0f7812 */ /* 0x000fd6000788c0ff */
[----:B------:R-:W-:Y:S05]  /*5fb0*/  @!P0 BRA `(.L_x_1792) ;  /* 0x0000000000888947 */ /* 0x000fea0003800000 */
[----:B------:R-:W-:-:S04]  /*5fc0*/  IMAD R21, R29, R8, RZ ;  /* 0x000000081d157224 */ /* 0x000fc800078e02ff */
[C-C-:B---3--:R-:W-:Y:S02]  /*5fd0*/  IMAD R17, R8.reuse, 0x400, R21.reuse ;  /* 0x0000040008117824 */ /* 0x148fe400078e0215 */
[C---:B------:R-:W-:Y:S02]  /*5fe0*/  IMAD R19, R8.reuse, 0x200, R21 ;  /* 0x0000020008137824 */ /* 0x040fe400078e0215 */
[----:B------:R-:W-:Y:S02]  /*5ff0*/  IMAD R11, R8, 0x200, R17 ;  /* 0x00000200080b7824 */ /* 0x000fe400078e0211 */
[----:B------:R-:W-:-:S04]  /*6000*/  IMAD.WIDE R20, R21, 0x4, R6 ;  /* 0x0000000415147825 */ /* 0x000fc800078e0206 */
[--C-:B------:R-:W-:Y:S01]  /*6010*/  IMAD.WIDE R18, R19, 0x4, R6.reuse ;  /* 0x0000000413127825 */ /* 0x100fe200078e0206 */
[----:B-1----:R-:W2:Y:S03]  /*6020*/  LDG.E R22, desc[UR10][R20.64] ;  /* 0x0000000a14167981 */ /* 0x002ea6000c1e1900 */
[--C-:B------:R-:W-:Y:S01]  /*6030*/  IMAD.WIDE R16, R17, 0x4, R6.reuse ;  /* 0x0000000411107825 */ /* 0x100fe200078e0206 */
[----:B------:R-:W3:Y:S03]  /*6040*/  LDG.E R23, desc[UR10][R18.64] ;  /* 0x0000000a12177981 */ /* 0x000ee6000c1e1900 */
[----:B------:R-:W-:Y:S01]  /*6050*/  IMAD.WIDE R10, R11, 0x4, R6 ;  /* 0x000000040b0a7825 */ /* 0x000fe200078e0206 */
[----:B0-----:R-:W4:Y:S04]  /*6060*/  LDG.E R24, desc[UR10][R16.64] ;  /* 0x0000000a10187981 */ /* 0x001f28000c1e1900 */
[----:B------:R-:W5:Y:S01]  /*6070*/  LDG.E R25, desc[UR10][R10.64] ;  /* 0x0000000a0a197981 */ /* 0x000f62000c1e1900 */
[----:B------:R-:W-:Y:S01]  /*6080*/  UIADD3 UR5, UPT, UPT, UR7, 0x8a0, URZ ;  /* 0x000008a007057890 */ /* 0x000fe2000fffe0ff */
[----:B------:R-:W-:Y:S01]  /*6090*/  VIADD R29, R29, 0x800 ;  /* 0x000008001d1d7836 */ /* 0x000fe20000000000 */
[----:B--2---:R-:W-:-:S02]  /*60a0*/  ISETP.GE.AND P0, PT, R22, RZ, PT ;  /* 0x000000ff1600720c */ /* 0x004fc40003f06270 */
        /* <DEDUP_REMOVED lines=13> */
[----:B------:R-:W-:Y:S01]  /*6180*/  LOP3.LUT R24, R24, 0x1ffc, RZ, 0xc0, !PT ;  /* 0x00001ffc18187812 */ /* 0x000fe200078ec0ff */
[----:B------:R2:W-:Y:S01]  /*6190*/  ATOMS.POPC.INC.32 RZ, [R22+UR5] ;  /* 0x0000000016ff7f8c */ /* 0x0005e2000d800005 */
[----:B------:R-:W-:-:S03]  /*61a0*/  LOP3.LUT R25, R25, 0x1ffc, RZ, 0xc0, !PT ;  /* 0x00001ffc19197812 */ /* 0x000fc600078ec0ff */
[----:B------:R2:W-:Y:S04]  /*61b0*/  ATOMS.POPC.INC.32 RZ, [R23+UR5] ;  /* 0x0000000017ff7f8c */ /* 0x0005e8000d800005 */
[----:B------:R2:W-:Y:S04]  /*61c0*/  ATOMS.POPC.INC.32 RZ, [R24+UR5] ;  /* 0x0000000018ff7f8c */ /* 0x0005e8000d800005 */
[----:B------:R2:W-:Y:S02]  /*61d0*/  ATOMS.POPC.INC.32 RZ, [R25+UR5] ;  /* 0x0000000019ff7f8c */ /* 0x0005e4000d800005 */
.L_x_1792:
[----:B------:R-:W-:Y:S05]  /*61e0*/  BSYNC.RECONVERGENT B1 ;  /* 0x0000000000017941 */ /* 0x000fea0003800200 */
.L_x_1791:
[----:B------:R-:W-:Y:S05]  /*61f0*/  @!P4 BRA `(.L_x_1787) ;  /* 0x0000000400a0c947 */ /* 0x000fea0003800000 */
[----:B------:R-:W-:Y:S01]  /*6200*/  ISETP.NE.AND P1, PT, R15, 0x1, PT ;  /* 0x000000010f00780c */ /* 0x000fe20003f25270 */
[----:B------:R-:W-:Y:S01]  /*6210*/  BSSY.RECONVERGENT B1, `(.L_x_1793) ;  /* 0x0000015000017945 */ /* 0x000fe20003800200 */
[----:B------:R-:W-:-:S11]  /*6220*/  LOP3.LUT P0, RZ, R9, 0x200, RZ, 0xc0, !PT ;  /* 0x0000020009ff7812 */ /* 0x000fd6000780c0ff */
[----:B------:R-:W-:Y:S05]  /*6230*/  @!P1 BRA `(.L_x_1794) ;  /* 0x0000000000489947 */ /* 0x000fea0003800000 */
[----:B------:R-:W-:-:S04]  /*6240*/  IMAD R11, R29, R8, RZ ;  /* 0x000000081d0b7224 */ /* 0x000fc800078e02ff */
[----:B---3--:R-:W-:Y:S02]  /*6250*/  IMAD R17, R8, 0x200, R11 ;  /* 0x0000020008117824 */ /* 0x008fe400078e020b */
[----:B------:R-:W-:-:S04]  /*6260*/  IMAD.WIDE R10, R11, 0x4, R6 ;  /* 0x000000040b0a7825 */ /* 0x000fc800078e0206 */
[----:B------:R-:W-:Y:S01]  /*6270*/  IMAD.WIDE R16, R17, 0x4, R6 ;  /* 0x0000000411107825 */ /* 0x000fe200078e0206 */
[----:B------:R-:W3:Y:S04]  /*6280*/  LDG.E R9, desc[UR10][R10.64] ;  /* 0x0000000a0a097981 */ /* 0x000ee8000c1e1900 */
[----:B------:R-:W4:Y:S01]  /*6290*/  LDG.E R15, desc[UR10][R16.64] ;  /* 0x0000000a100f7981 */ /* 0x000f22000c1e1900 */
[----:B------:R-:W-:Y:S01]  /*62a0*/  UIADD3 UR5, UPT, UPT, UR7, 0x8a0, URZ ;  /* 0x000008a007057890 */ /* 0x000fe2000fffe0ff */
[----:B------:R-:W-:Y:S01]  /*62b0*/  VIADD R29, R29, 0x400 ;  /* 0x000004001d1d7836 */ /* 0x000fe20000000000 */
[----:B---3--:R-:W-:Y:S02]  /*62c0*/  ISETP.GE.AND P1, PT, R9, RZ, PT ;  /* 0x000000ff0900720c */ /* 0x008fe40003f26270 */
[----:B----4-:R-:W-:-:S11]  /*62d0*/  ISETP.GE.AND P2, PT, R15, RZ, PT ;  /* 0x000000ff0f00720c */ /* 0x010fd60003f46270 */
[----:B------:R-:W-:Y:S02]  /*62e0*/  @P1 LOP3.LUT R9, R9, 0x7fe00000, RZ, 0xc, !PT ;  /* 0x7fe0000009091812 */ /* 0x000fe400078e0cff */
[----:B------:R-:W-:Y:S02]  /*62f0*/  @P2 LOP3.LUT R15, R15, 0x7fe00000, RZ, 0xc, !PT ;  /* 0x7fe000000f0f2812 */ /* 0x000fe400078e0cff */
[----:B------:R-:W-:Y:S02]  /*6300*/  SHF.R.U32.HI R9, RZ, 0x13, R9 ;  /* 0x00000013ff097819 */ /* 0x000fe40000011609 */
[----:B------:R-:W-:Y:S02]  /*6310*/  SHF.R.U32.HI R15, RZ, 0x13, R15 ;  /* 0x00000013ff0f7819 */ /* 0x000fe4000001160f */
[----:B------:R-:W-:Y:S02]  /*6320*/  LOP3.LUT R9, R9, 0x1ffc, RZ, 0xc0, !PT ;  /* 0x00001ffc09097812 */ /* 0x000fe400078ec0ff */
[----:B------:R-:W-:-:S03]  /*6330*/  LOP3.LUT R15, R15, 0x1ffc, RZ, 0xc0, !PT ;  /* 0x00001ffc0f0f7812 */ /* 0x000fc600078ec0ff */
[----:B------:R4:W-:Y:S04]  /*6340*/  ATOMS.POPC.INC.32 RZ, [R9+UR5] ;  /* 0x0000000009ff7f8c */ /* 0x0009e8000d800005 */
[----:B------:R4:W-:Y:S02]  /*6350*/  ATOMS.POPC.INC.32 RZ, [R15+UR5] ;  /* 0x000000000fff7f8c */ /* 0x0009e4000d800005 */
.L_x_1794:
[----:B------:R-:W-:Y:S05]  /*6360*/  BSYNC.RECONVERGENT B1 ;  /* 0x0000000000017941 */ /* 0x000fea0003800200 */
.L_x_1793:
[----:B------:R-:W-:Y:S05]  /*6370*/  @P0 BRA `(.L_x_1787) ;  /* 0x0000000400400947 */ /* 0x000fea0003800000 */
[----:B----4-:R-:W-:-:S04]  /*6380*/  IMAD R9, R29, R8, RZ ;  /* 0x000000081d097224 */ /* 0x010fc800078e02ff */
[----:B------:R-:W-:-:S05]  /*6390*/  IMAD.WIDE R8, R9, 0x4, R6 ;  /* 0x0000000409087825 */ /* 0x000fca00078e0206 */
[----:B------:R-:W4:Y:S02]  /*63a0*/  LDG.E R10, desc[UR10][R8.64] ;  /* 0x0000000a080a7981 */ /* 0x000f24000c1e1900 */
[----:B----4-:R-:W-:-:S13]  /*63b0*/  ISETP.GE.AND P0, PT, R10, RZ, PT ;  /* 0x000000ff0a00720c */ /* 0x010fda0003f06270 */
[----:B------:R-:W-:-:S04]  /*63c0*/  @P0 LOP3.LUT R10, R10, 0x7fe00000, RZ, 0xc, !PT ;  /* 0x7fe000000a0a0812 */ /* 0x000fc800078e0cff */
[----:B------:R-:W-:-:S04]  /*63d0*/  SHF.R.U32.HI R10, RZ, 0x13, R10 ;  /* 0x00000013ff0a7819 */ /* 0x000fc8000001160a */
[----:B------:R-:W-:-:S05]  /*63e0*/  LOP3.LUT R10, R10, 0x1ffc, RZ, 0xc0, !PT ;  /* 0x00001ffc0a0a7812 */ /* 0x000fca00078ec0ff */
[----:B------:R4:W-:Y:S01]  /*63f0*/  ATOMS.POPC.INC.32 RZ, [R10+UR7+0x8a0] ;  /* 0x0008a0000aff7f8c */ /* 0x0009e2000d800007 */
[----:B------:R-:W-:Y:S05]  /*6400*/  BRA `(.L_x_1787) ;  /* 0x00000004001c7947 */ /* 0x000fea0003800000 */
.L_x_1786:
[----:B------:R-:W-:Y:S01]  /*6410*/  LOP3.LUT R16, R16, 0xf, RZ, 0xc0, !PT ;  /* 0x0000000f10107812 */ /* 0x000fe200078ec0ff */
        /* <DEDUP_REMOVED lines=19> */
[----:B---3--:R-:W-:-:S04]  /*6550*/  IMAD.WIDE.U32 R16, R16, 0x4, R6 ;  /* 0x0000000410107825 */ /* 0x008fc800078e0006 */
[----:B------:R-:W-:-:S07]  /*6560*/  VIADD R22, R22, 0x8a0 ;  /* 0x000008a016167836 */ /* 0x000fce0000000000 */
.L_x_1797:
[----:B------:R-:W-:-:S04]  /*6570*/  SHF.R.S64 R21, RZ, 0x1c, R15 ;  /* 0x0000001cff157819 */ /* 0x000fc8000000100f */
[----:B------:R-:W-:-:S04]  /*6580*/  IADD3 R20, P2, PT, R16, R21, RZ ;  /* 0x0000001510147210 */ /* 0x000fc80007f5e0ff */
[----:B------:R-:W-:-:S05]  /*6590*/  LEA.HI.X.SX32 R21, R15, R17, 0x4, P2 ;  /* 0x000000110f157211 */ /* 0x000fca00010f26ff */
[----:B-1----:R-:W2:Y:S01]  /*65a0*/  LDG.E.128 R8, desc[UR10][R20.64] ;  /* 0x0000000a14087981 */ /* 0x002ea2000c1e1d00 */
        /* <DEDUP_REMOVED lines=27> */
.L_x_1796:
[----:B------:R-:W-:Y:S05]  /*6760*/  BSYNC.RECONVERGENT B1 ;  /* 0x0000000000017941 */ /* 0x000fea0003800200 */
.L_x_1795:
[----:B------:R-:W-:Y:S04]  /*6770*/  BSSY.RECONVERGENT B1, `(.L_x_1798) ;  /* 0x0000008000017945 */ /* 0x000fe80003800200 */
[----:B------:R-:W-:Y:S05]  /*6780*/  @P0 BRA `(.L_x_1799) ;  /* 0x0000000000180947 */ /* 0x000fea0003800000 */
[----:B-1----:R-:W2:Y:S02]  /*6790*/  LDG.E R8, desc[UR10][R12.64] ;  /* 0x0000000a0c087981 */ /* 0x002ea4000c1e1900 */
[----:B--2---:R-:W-:-:S13]  /*67a0*/  ISETP.GE.AND P0, PT, R8, RZ, PT ;  /* 0x000000ff0800720c */ /* 0x004fda0003f06270 */
[----:B------:R-:W-:-:S04]  /*67b0*/  @P0 LOP3.LUT R8, R8, 0x7fe00000, RZ, 0xc, !PT ;  /* 0x7fe0000008080812 */ /* 0x000fc800078e0cff */
[----:B------:R-:W-:-:S04]  /*67c0*/  SHF.R.U32.HI R8, RZ, 0x13, R8 ;  /* 0x00000013ff087819 */ /* 0x000fc80000011608 */
[----:B------:R-:W-:-:S05]  /*67d0*/  LOP3.LUT R8, R8, 0x1ffc, RZ, 0xc0, !PT ;  /* 0x00001ffc08087812 */ /* 0x000fca00078ec0ff */
[----:B------:R2:W-:Y:S02]  /*67e0*/  ATOMS.POPC.INC.32 RZ, [R8+UR7+0x8a0] ;  /* 0x0008a00008ff7f8c */ /* 0x0005e4000d800007 */
.L_x_1799:
[----:B------:R-:W-:Y:S05]  /*67f0*/  BSYNC.RECONVERGENT B1 ;  /* 0x0000000000017941 */ /* 0x000fea0003800200 */
.L_x_1798:
[----:B------:R-:W-:Y:S05]  /*6800*/  @P1 BRA `(.L_x_1787) ;  /* 0x00000000001c1947 */ /* 0x000fea0003800000 */
[----:B-12---:R-:W-:-:S05]  /*6810*/  IMAD.WIDE R8, R19, 0x4, R6 ;  /* 0x0000000413087825 */ /* 0x006fca00078e0206 */
[----:B------:R-:W2:Y:S02]  /*6820*/  LDG.E R10, desc[UR10][R8.64] ;  /* 0x0000000a080a7981 */ /* 0x000ea4000c1e1900 */
[----:B--2---:R-:W-:-:S13]  /*6830*/  ISETP.GE.AND P0, PT, R10, RZ, PT ;  /* 0x000000ff0a00720c */ /* 0x004fda0003f06270 */
[----:B------:R-:W-:-:S04]  /*6840*/  @P0 LOP3.LUT R10, R10, 0x7fe00000, RZ, 0xc, !PT ;  /* 0x7fe000000a0a0812 */ /* 0x000fc800078e0cff */
[----:B------:R-:W-:-:S04]  /*6850*/  SHF.R.U32.HI R10, RZ, 0x13, R10 ;  /* 0x00000013ff0a7819 */ /* 0x000fc8000001160a */
[----:B------:R-:W-:-:S05]  /*6860*/  LOP3.LUT R10, R10, 0x1ffc, RZ, 0xc0, !PT ;  /* 0x00001ffc0a0a7812 */ /* 0x000fca00078ec0ff */
[----:B------:R4:W-:Y:S02]  /*6870*/  ATOMS.POPC.INC.32 RZ, [R10+UR7+0x8a0] ;  /* 0x0008a0000aff7f8c */ /* 0x0009e4000d800007 */
.L_x_1787:
[----:B------:R-:W-:Y:S05]  /*6880*/  BSYNC.RECONVERGENT B0 ;  /* 0x0000000000007941 */ /* 0x000fea0003800200 */
.L_x_1785:
[----:B------:R-:W-:Y:S01]  /*6890*/  BAR.SYNC.DEFER_BLOCKING 0x0 ;  /* 0x0000000000007b1d */ /* 0x000fe20000010000 */
[----:B------:R-:W-:-:S05]  /*68a0*/  IMAD.MOV.U32 R35, RZ, RZ, RZ ;  /* 0x000000ffff237224 */ /* 0x000fca00078e00ff */
[----:B------:R-:W0:Y:S01]  /*68b0*/  LDS R36, [UR7+0x486c] ;  /* 0x00486c07ff247984 */ /* 0x000e220008000800 */
[----:B------:R-:W0:Y:S02]  /*68c0*/  LDCU UR7, c[0x0][0x3a0] ;  /* 0x00007400ff0777ac */ /* 0x000e240008000800 */
.L_x_1804:
[----:B0123--:R-:W-:Y:S01]  /*68d0*/  IMAD R8, R35, 0x800, R30 ;  /* 0x0000080023087824 */ /* 0x00ffe200078e021e */
[----:B------:R-:W-:Y:S05]  /*68e0*/  WARPSYNC.ALL ;  /* 0x0000000000007948 */ /* 0x000fea0003800000 */
[----:B------:R-:W1:Y:S01]  /*68f0*/  LDS R8, [R8+0x8a0] ;  /* 0x0008a00008087984 */ /* 0x000e620000000800 */
[----:B------:R-:W-:Y:S01]  /*6900*/  BAR.SYNC.DEFER_BLOCKING 0x0 ;  /* 0x0000000000007b1d */ /* 0x000fe20000010000 */
[----:B------:R-:W-:Y:S01]  /*6910*/  ISETP.GT.U32.AND P0, PT, R33, 0x1f, PT ;  /* 0x0000001f2100780c */ /* 0x000fe20003f04070 */
[----:B------:R-:W-:-:S04]  /*6920*/  IMAD R34, R35, 0x800, R0 ;  /* 0x0000080023227824 */ /* 0x000fc800078e0200 */
[----:B-1----:R1:W-:Y:S02]  /*6930*/  STS [R5+0x10], R8 ;  /* 0x0000100805007388 */ /* 0x0023e40000000800 */
[----:B------:R-:W-:Y:S06]  /*6940*/  BAR.SYNC.DEFER_BLOCKING 0x0 ;  /* 0x0000000000007b1d */ /* 0x000fec0000010000 */
[----:B------:R-:W-:Y:S05]  /*6950*/  @P0 BRA `(.L_x_1800) ;  /* 0x00000004002c0947 */ /* 0x000fea0003800000 */
[----:B------:R-:W-:Y:S01]  /*6960*/  LDS R31, [R14+0x10] ;  /* 0x000010000e1f7984 */ /* 0x000fe20000000800 */
[----:B------:R-:W-:Y:S01]  /*6970*/  UMOV UR5, 0xffffffff ;  /* 0xffffffff00057882 */ /* 0x000fe20000000000 */
[----:B------:R-:W-:Y:S02]  /*6980*/  ISETP.NE.AND P1, PT, R33, RZ, PT ;  /* 0x000000ff2100720c */ /* 0x000fe40003f25270 */
[----:B------:R-:W-:Y:S04]  /*6990*/  LDS R32, [R14+0x14] ;  /* 0x000014000e207984 */ /* 0x000fe80000000800 */
[----:B------:R-:W1:Y:S04]  /*69a0*/  LDS R29, [R14+0x18] ;  /* 0x000018000e1d7984 */ /* 0x000e680000000800 */
[----:B------:R-:W-:Y:S04]  /*69b0*/  LDS R28, [R14+0x1c] ;  /* 0x00001c000e1c7984 */ /* 0x000fe80000000800 */
[----:B------:R-:W2:Y:S04]  /*69c0*/  LDS R27, [R14+0x20] ;  /* 0x000020000e1b7984 */ /* 0x000ea80000000800 */
[----:B------:R-:W-:Y:S04]  /*69d0*/  LDS R26, [R14+0x24] ;  /* 0x000024000e1a7984 */ /* 0x000fe80000000800 */
[----:B------:R-:W5:Y:S04]  /*69e0*/  LDS R25, [R14+0x28] ;  /* 0x000028000e197984 */ /* 0x000f680000000800 */
[----:B0-----:R-:W-:Y:S04]  /*69f0*/  LDS R24, [R14+0x2c] ;  /* 0x00002c000e187984 */ /* 0x001fe80000000800 */
[----:B------:R-:W0:Y:S04]  /*6a00*/  LDS R23, [R14+0x30] ;  /* 0x000030000e177984 */ /* 0x000e280000000800 */
[----:B------:R-:W-:Y:S04]  /*6a10*/  LDS R22, [R14+0x34] ;  /* 0x000034000e167984 */ /* 0x000fe80000000800 */
[----:B------:R-:W4:Y:S04]  /*6a20*/  LDS R21, [R14+0x38] ;  /* 0x000038000e157984 */ /* 0x000f280000000800 */
[----:B------:R-:W-:Y:S04]  /*6a30*/  LDS R20, [R14+0x3c] ;  /* 0x00003c000e147984 */ /* 0x000fe80000000800 */
[----:B------:R-:W4:Y:S01]  /*6a40*/  LDS R19, [R14+0x40] ;  /* 0x000040000e137984 */ /* 0x000f220000000800 */
[----:B-1----:R-:W-:-:S03]  /*6a50*/  IADD3 R8, PT, PT, R29, R32, R31 ;  /* 0x000000201d087210 */ /* 0x002fc60007ffe01f */
[----:B------:R-:W-:Y:S04]  /*6a60*/  LDS R18, [R14+0x44] ;  /* 0x000044000e127984 */ /* 0x000fe80000000800 */
[----:B---3--:R-:W1:Y:S01]  /*6a70*/  LDS R17, [R14+0x48] ;  /* 0x000048000e117984 */ /* 0x008e620000000800 */
[----:B--2---:R-:W-:-:S03]  /*6a80*/  IADD3 R8, PT, PT, R27, R8, R28 ;  /* 0x000000081b087210 */ /* 0x004fc60007ffe01c */
[----:B------:R-:W2:Y:S01]  /*6a90*/  LDS R16, [R14+0x4c] ;  /* 0x00004c000e107984 */ /* 0x000ea20000000800 */
[----:B-----5:R-:W-:-:S04]  /*6aa0*/  IADD3 R8, PT, PT, R25, R8, R26 ;  /* 0x0000000819087210 */ /* 0x020fc80007ffe01a */
[----:B0-----:R-:W-:-:S04]  /*6ab0*/  IADD3 R8, PT, PT, R23, R8, R24 ;  /* 0x0000000817087210 */ /* 0x001fc80007ffe018 */
        /* <DEDUP_REMOVED lines=14> */
.L_x_2107:
        /* <DEDUP_REMOVED lines=39> */
.L_x_1800:
[----:B------:R-:W-:Y:S05]  /*6e10*/  WARPSYNC.ALL ;  /* 0x0000000000007948 */ /* 0x000fea0003800000 */
[----:B------:R-:W-:Y:S01]  /*6e20*/  BAR.SYNC.DEFER_BLOCKING 0x0 ;  /* 0x0000000000007b1d */ /* 0x000fe20000010000 */
[----:B------:R-:W-:-:S07]  /*6e30*/  PLOP3.LUT P0, PT, PT, PT, PT, 0x8, 0x80 ;  /* 0x000000000080781c */ /* 0x000fce0003f0e170 */
[----:B------:R-:W2:Y:S01]  /*6e40*/  S2UR UR5, SR_CgaCtaId ;  /* 0x00000000000579c3 */ /* 0x000ea20000008800 */
[----:B------:R-:W-:Y:S01]  /*6e50*/  UMOV UR6, 0x400 ;  /* 0x0000040000067882 */ /* 0x000fe20000000000 */
[----:B------:R-:W-:Y:S01]  /*6e60*/  BSSY.RECONVERGENT B0, `(.L_x_1802) ;  /* 0x0000013000007945 */ /* 0x000fe20003800200 */
[----:B----4-:R-:W0:Y:S01]  /*6e70*/  LDS R9, [R5+0x10] ;  /* 0x0000100005097984 */ /* 0x010e220000000800 */
[----:B--2---:R-:W-:-:S09]  /*6e80*/  ULEA UR6, UR5, UR6, 0x18 ;  /* 0x0000000605067291 */ /* 0x004fd2000f8ec0ff */
[----:B------:R-:W2:Y:S01]  /*6e90*/  LDS R11, [UR6+0x890] ;  /* 0x00089006ff0b7984 */ /* 0x000ea20008000800 */
[----:B0-----:R-:W-:-:S05]  /*6ea0*/  IMAD.IADD R9, R9, 0x1, R36 ;  /* 0x0000000109097824 */ /* 0x001fca00078e0224 */
[----:B------:R-:W-:Y:S01]  /*6eb0*/  ISETP.GE.AND P1, PT, R9, UR7, PT ;  /* 0x0000000709007c0c */ /* 0x000fe2000bf26270 */
[----:B------:R0:W-:Y:S01]  /*6ec0*/  STS [R34], R9 ;  /* 0x0000000922007388 */ /* 0x0001e20000000800 */
[----:B--2---:R-:W-:Y:S01]  /*6ed0*/  IMAD.IADD R36, R11, 0x1, R36 ;  /* 0x000000010b247824 */ /* 0x004fe200078e0224 */
[----:B------:R-:W-:Y:S10]  /*6ee0*/  BAR.SYNC.DEFER_BLOCKING 0x0 ;  /* 0x0000000000007b1d */ /* 0x000ff40000010000 */
[----:B0-----:R-:W-:Y:S05]  /*6ef0*/  @P1 BRA `(.L_x_1803) ;  /* 0x0000000000241947 */ /* 0x001fea0003800000 */
[----:B------:R-:W-:Y:S01]  /*6f00*/  ISETP.NE.AND P1, PT, R33, 0x1ff, PT ;  /* 0x000001ff2100780c */ /* 0x000fe20003f25270 */
[----:B-1-3--:R-:W-:-:S12]  /*6f10*/  IMAD.MOV.U32 R8, RZ, RZ, R36 ;  /* 0x000000ffff087224 */ /* 0x00afd800078e0024 */
[----:B------:R-:W0:Y:S02]  /*6f20*/  @P1 LDS R8, [R34+0x4] ;  /* 0x0000040022081984 */ /* 0x000e240000000800 */
[----:B0-----:R-:W-:-:S13]  /*6f30*/  ISETP.GE.AND P1, PT, R8, UR7, PT ;  /* 0x0000000708007c0c */ /* 0x001fda000bf26270 */
[----:B------:R-:W-:Y:S01]  /*6f40*/  @P1 IMAD.IADD R9, R8, 0x1, -R9 ;  /* 0x0000000108091824 */ /* 0x000fe200078e0a09 */
[----:B------:R-:W-:Y:S01]  /*6f50*/  @P1 PLOP3.LUT P0, PT, PT, PT, PT, 0x80, 0x8 ;  /* 0x000000000008181c */ /* 0x000fe20003f0f070 */
[----:B------:R-:W-:-:S03]  /*6f60*/  @P1 IMAD R8, R35, 0x200, R33 ;  /* 0x0000020023081824 */ /* 0x000fc600078e0221 */
[----:B------:R0:W-:Y:S04]  /*6f70*/  @P1 STS [UR6+0x4868], R9 ;  /* 0x00486809ff001988 */ /* 0x0001e80008000806 */
[----:B------:R0:W-:Y:S05]  /*6f80*/  @P1 STS [UR6+0x4860], R8 ;  /* 0x00486008ff001988 */ /* 0x0001ea0008000806 */
.L_x_1803:
[----:B------:R-:W-:Y:S05]  /*6f90*/  BSYNC.RECONVERGENT B0 ;  /* 0x0000000000007941 */ /* 0x000fea0003800200 */
.L_x_1802:
[----:B------:R-:W-:Y:S06]  /*6fa0*/  BAR.RED.OR.DEFER_BLOCKING 0x0, P0 ;  /* 0x0000000000007b1d */ /* 0x000fec0000014800 */
[----:B------:R-:W2:Y:S01]  /*6fb0*/  B2R.RESULT RZ, P0 ;  /* 0x0000000000ff731c */ /* 0x000ea20000004000 */
[C---:B------:R-:W-:Y:S01]  /*6fc0*/  ISETP.LT.U32.AND P1, PT, R35.reuse, 0x3, PT ;  /* 0x000000032300780c */ /* 0x040fe20003f21070 */
[----:B------:R-:W-:-:S12]  /*6fd0*/  VIADD R35, R35, 0x1 ;  /* 0x0000000123237836 */ /* 0x000fd80000000000 */
[----:B--2---:R-:W-:Y:S05]  /*6fe0*/  @!P0 BRA P1, `(.L_x_1804) ;  /* 0xfffffff800388947 */ /* 0x004fea000083ffff */
[----:B------:R-:W2:Y:S01]  /*6ff0*/  LDCU.64 UR8, c[0x0][0x398] ;  /* 0x00007300ff0877ac */ /* 0x000ea20008000a00 */
[----:B---3--:R-:W-:Y:S01]  /*7000*/  IMAD.MOV.U32 R16, RZ, RZ, R33 ;  /* 0x000000ffff107224 */ /* 0x008fe200078e0021 */
[----:B------:R-:W3:Y:S01]  /*7010*/  LDCU UR5, c[0x0][0x380] ;  /* 0x00007000ff0577ac */ /* 0x000ee20008000800 */
[----:B--2---:R-:W-:Y:S02]  /*7020*/  IMAD R17, R4, UR8, RZ ;  /* 0x0000000804117c24 */ /* 0x004fe4000f8e02ff */
[----:B------:R-:W-:-:S03]  /*7030*/  IMAD.U32 R14, RZ, RZ, UR9 ;  /* 0x00000009ff0e7e24 */ /* 0x000fc6000f8e00ff */
[----:B---3--:R-:W-:Y:S01]  /*7040*/  LEA R17, R17, UR5, 0x2 ;  /* 0x0000000511117c11 */ /* 0x008fe2000f8e10ff */
[----:B------:R-:W-:Y:S05]  /*7050*/  WARPSYNC.ALL ;  /* 0x0000000000007948 */ /* 0x000fea0003800000 */
[----:B------:R-:W-:Y:S01]  /*7060*/  ISETP.NE.AND P0, PT, R14, 0x1, PT ;  /* 0x000000010e00780c */ /* 0x000fe20003f05270 */
[----:B------:R-:W-:Y:S06]  /*7070*/  BAR.SYNC.DEFER_BLOCKING 0x0 ;  /* 0x0000000000007b1d */ /* 0x000fec0000010000 */
[----:B------:R-:W-:Y:S01]  /*7080*/  BSSY.RECONVERGENT B0, `(.L_x_1805) ;  /* 0x0000288000007945 */ /* 0x000fe20003800200 */
[----:B01----:R-:W0:Y:S02]  /*7090*/  LDS R8, [UR6+0x4860] ;  /* 0x00486006ff087984 */ /* 0x003e240008000800 */
[----:B0-----:R-:W-:-:S03]  /*70a0*/  R2UR UR5, R8 ;  /* 0x00000000080572ca */ /* 0x001fc600000e0000 */
[----:B------:R-:W-:-:S12]  /*70b0*/  @!P0 BRA `(.L_x_1806) ;  /* 0x0000001000c08947 */ /* 0x000fd80003800000 */
[----:B------:R-:W-:Y:S01]  /*70c0*/  ISETP.GE.U32.AND P0, PT, R33, UR4, PT ;  /* 0x0000000421007c0c */ /* 0x000fe2000bf06070 */
[----:B------:R-:W2:-:S12]  /*70d0*/  LDCU UR13, c[0x0][0x39c] ;  /* 0x00007380ff0d77ac */ /* 0x000e980008000800 */
[----:B------:R-:W-:Y:S05]  /*70e0*/  @P0 BRA `(.L_x_1807) ;  /* 0x0000002800040947 */ /* 0x000fea0003800000 */
[----:B------:R-:W0:Y:S01]  /*70f0*/  LDS R22, [UR6+0x4868] ;  /* 0x00486806ff167984 */ /* 0x000e220008000800 */
[----:B------:R-:W-:Y:S01]  /*7100*/  LOP3.LUT R9, RZ, R33, RZ, 0x33, !PT ;  /* 0x00000021ff097212 */ /* 0x000fe200078e33ff */
[----:B------:R-:W-:Y:S04]  /*7110*/  BSSY.RECONVERGENT B1, `(.L_x_1808) ;  /* 0x0000045000017945 */ /* 0x000fe80003800200 */
[----:B------:R-:W-:-:S05]  /*7120*/  VIADD R9, R9, UR4 ;  /* 0x0000000409097c36 */ /* 0x000fca0008000000 */
[----:B------:R-:W-:-:S04]  /*7130*/  LOP3.LUT R8, R9, 0x600, RZ, 0xc0, !PT ;  /* 0x0000060009087812 */ /* 0x000fc800078ec0ff */
[----:B------:R-:W-:Y:S01]  /*7140*/  ISETP.NE.AND P0, PT, R8, 0x600, PT ;  /* 0x000006000800780c */ /* 0x000fe20003f05270 */
[----:B------:R-:W-:-:S12]  /*7150*/  IMAD.MOV.U32 R8, RZ, RZ, R33 ;  /* 0x000000ffff087224 */ /* 0x000fd800078e0021 */
[----:B------:R-:W-:Y:S05]  /*7160*/  @!P0 BRA `(.L_x_1809) ;  /* 0x0000000000fc8947 */ /* 0x000fea0003800000 */
[----:B------:R-:W-:Y:S01]  /*7170*/  LEA.HI R8, R9, 0x1, RZ, 0x17 ;  /* 0x0000000109087811 */ /* 0x000fe200078fb8ff */
[----:B------:R-:W-:-:S03]  /*7180*/  IMAD R11, R33, R14, RZ ;  /* 0x0000000e210b7224 */ /* 0x000fc600078e02ff */
[----:B------:R-:W-:Y:S01]  /*7190*/  LOP3.LUT R10, R8, 0x3, RZ, 0xc0, !PT ;  /* 0x00000003080a7812 */ /* 0x000fe200078ec0ff */
[----:B------:R-:W-:-:S04]  /*71a0*/  IMAD.MOV.U32 R8, RZ, RZ, R33 ;  /* 0x000000ffff087224 */ /* 0x000fc800078e0021 */
[----:B------:R-:W-:-:S07]  /*71b0*/  IMAD.MOV R10, RZ, RZ, -R10 ;  /* 0x000000ffff0a7224 */ /* 0x000fce00078e0a0a */
.L_x_1814:
[----:B------:R-:W-:-:S06]  /*71c0*/  IMAD.WIDE R14, R11, 0x4, R6 ;  /* 0x000000040b0e7825 */ /* 0x000fcc00078e0206 */
[----:B------:R-:W3:Y:S01]  /*71d0*/  LDG.E R14, desc[UR10][R14.64] ;  /* 0x0000000a0e0e7981 */ /* 0x000ee2000c1e1900 */
[----:B------:R-:W-:Y:S01]  /*71e0*/  VIADD R10, R10, 0x1 ;  /* 0x000000010a0a7836 */ /* 0x000fe20000000000 */
[----:B------:R-:W-:Y:S04]  /*71f0*/  BSSY.RECONVERGENT B2, `(.L_x_1810) ;  /* 0x000001d000027945 */ /* 0x000fe80003800200 */
[----:B------:R-:W-:Y:S02]  /*7200*/  ISETP.NE.AND P2, PT, R10, RZ, PT ;  /* 0x000000ff0a00720c */ /* 0x000fe40003f45270 */
[C---:B---3--:R-:W-:Y:S02]  /*7210*/  ISETP.GE.AND P0, PT, R14.reuse, RZ, PT ;  /* 0x000000ff0e00720c */ /* 0x048fe40003f06270 */
[----:B------:R-:W-:-:S04]  /*7220*/  LOP3.LUT R19, R14, 0x7fe00000, RZ, 0xc, !PT ;  /* 0x7fe000000e137812 */ /* 0x000fc800078e0cff */
[----:B------:R-:W-:Y:S02]  /*7230*/  SEL R19, R14, R19, !P0 ;  /* 0x000000130e137207 */ /* 0x000fe40004000000 */
[----:B0-----:R-:W-:Y:S02]  /*7240*/  ISETP.GT.AND P0, PT, R22, 0x800, PT ;  /* 0x000008001600780c */ /* 0x001fe40003f04270 */
        /* <DEDUP_REMOVED lines=23> */
.L_x_1811:
[----:B--2---:R-:W-:Y:S05]  /*73c0*/  BSYNC.RECONVERGENT B2 ;  /* 0x0000000000027941 */ /* 0x004fea0003800200 */
.L_x_1810:
        /* <DEDUP_REMOVED lines=20> */
.L_x_1813:
[----:B------:R-:W-:Y:S05]  /*7510*/  BSYNC.RECONVERGENT B2 ;  /* 0x0000000000027941 */ /* 0x000fea0003800200 */
.L_x_1812:
[----:B-1----:R-:W-:Y:S02]  /*7520*/  IMAD.U32 R14, RZ, RZ, UR13 ;  /* 0x0000000dff0e7e24 */ /* 0x002fe4000f8e00ff */
[----:B0-----:R-:W-:Y:S02]  /*7530*/  VIADD R8, R8, 0x200 ;  /* 0x0000020008087836 */ /* 0x001fe40000000000 */
[----:B------:R-:W-:Y:S01]  /*7540*/  IMAD R11, R14, 0x200, R11 ;  /* 0x000002000e0b7824 */ /* 0x000fe200078e020b */
[----:B------:R-:W-:Y:S06]  /*7550*/  @P2 BRA `(.L_x_1814) ;  /* 0xfffffffc00182947 */ /* 0x000fec000383ffff */
.L_x_1809:
[----:B--2---:R-:W-:Y:S05]  /*7560*/  BSYNC.RECONVERGENT B1 ;  /* 0x0000000000017941 */ /* 0x004fea0003800200 */
.L_x_1808:
        /* <DEDUP_REMOVED lines=10> */
.L_x_1832:
[----:B------:R-:W-:-:S04]  /*7610*/  IMAD.WIDE R26, R19, 0x4, R6 ;  /* 0x00000004131a7825 */ /* 0x000fc800078e0206 */
[--C-:B------:R-:W-:Y:S01]  /*7620*/  IMAD.WIDE R8, R23, 0x4, R6.reuse ;  /* 0x0000000417087825 */ /* 0x100fe200078e0206 */
[----:B------:R-:W2:Y:S03]  /*7630*/  LDG.E R20, desc[UR10][R26.64] ;  /* 0x0000000a1a147981 */ /* 0x000ea6000c1e1900 */
[--C-:B------:R-:W-:Y:S02]  /*7640*/  IMAD.WIDE R10, R25, 0x4, R6.reuse ;  /* 0x00000004190a7825 */ /* 0x100fe400078e0206 */
[----:B------:R-:W3:Y:S02]  /*7650*/  LDG.E R8, desc[UR10][R8.64] ;  /* 0x0000000a08087981 */ /* 0x000ee4000c1e1900 */
[----:B------:R-:W-:Y:S02]  /*7660*/  IMAD.WIDE R14, R21, 0x4, R6 ;  /* 0x00000004150e7825 */ /* 0x000fe400078e0206 */
[----:B------:R-:W4:Y:S04]  /*7670*/  LDG.E R10, desc[UR10][R10.64] ;  /* 0x0000000a0a0a7981 */ /* 0x000f28000c1e1900 */
[----:B------:R-:W5:Y:S01]  /*7680*/  LDG.E R14, desc[UR10][R14.64] ;  /* 0x0000000a0e0e7981 */ /* 0x000f62000c1e1900 */
[----:B------:R-:W-:Y:S01]  /*7690*/  BSSY.RECONVERGENT B2, `(.L_x_1816) ;  /* 0x000002d000027945 */ /* 0x000fe20003800200 */
[----:B--2---:R-:W-:-:S02]  /*76a0*/  ISETP.GE.AND P0, PT, R20, RZ, PT ;  /* 0x000000ff1400720c */ /* 0x004fc40003f06270 */
[----:B------:R-:W-:Y:S02]  /*76b0*/  LOP3.LUT R29, R20, 0x7fe00000, RZ, 0xc, !PT ;  /* 0x7fe00000141d7812 */ /* 0x000fe400078e0cff */
[----:B---3--:R-:W-:Y:S02]  /*76c0*/  ISETP.GE.AND P1, PT, R8, RZ, PT ;  /* 0x000000ff0800720c */ /* 0x008fe40003f26270 */
[----:B------:R-:W-:Y:S02]  /*76d0*/  SEL R29, R20, R29, !P0 ;  /* 0x0000001d141d7207 */ /* 0x000fe40004000000 */
[C---:B------:R-:W-:Y:S02]  /*76e0*/  LOP3.LUT R27, R8.reuse, 0x7fe00000, RZ, 0xc, !PT ;  /* 0x7fe00000081b7812 */ /* 0x040fe400078e0cff */
[----:B------:R-:W-:Y:S02]  /*76f0*/  SHF.R.U32.HI R29, RZ, 0x15, R29 ;  /* 0x00000015ff1d7819 */ /* 0x000fe4000001161d */
[----:B------:R-:W-:-:S02]  /*7700*/  SEL R27, R8, R27, !P1 ;  /* 0x0000001b081b7207 */ /* 0x000fc40004800000 */
[----:B------:R-:W-:Y:S02]  /*7710*/  ISETP.GE.U32.AND P1, PT, R29, UR5, PT ;  /* 0x000000051d007c0c */ /* 0x000fe4000bf26070 */
[C---:B----4-:R-:W-:Y:S02]  /*7720*/  ISETP.GE.AND P2, PT, R10.reuse, RZ, PT ;  /* 0x000000ff0a00720c */ /* 0x050fe40003f46270 */
[----:B------:R-:W-:Y:S02]  /*7730*/  LOP3.LUT R9, R10, 0x7fe00000, RZ, 0xc, !PT ;  /* 0x7fe000000a097812 */ /* 0x000fe400078e0cff */
[----:B-----5:R-:W-:Y:S02]  /*7740*/  LOP3.LUT R11, R14, 0x7fe00000, RZ, 0xc, !PT ;  /* 0x7fe000000e0b7812 */ /* 0x020fe400078e0cff */
[----:B------:R-:W-:Y:S02]  /*7750*/  SEL R9, R10, R9, !P2 ;  /* 0x000000090a097207 */ /* 0x000fe40005000000 */
[----:B------:R-:W-:-:S02]  /*7760*/  ISETP.GE.AND P2, PT, R14, RZ, PT ;  /* 0x000000ff0e00720c */ /* 0x000fc40003f46270 */
[----:B0-----:R-:W-:Y:S02]  /*7770*/  ISETP.GT.AND P0, PT, R22, 0x800, PT ;  /* 0x000008001600780c */ /* 0x001fe40003f04270 */
[----:B------:R-:W-:Y:S02]  /*7780*/  SHF.R.U32.HI R9, RZ, 0x15, R9 ;  /* 0x00000015ff097819 */ /* 0x000fe40000011609 */
        /* <DEDUP_REMOVED lines=29> */
.L_x_1817:
[----:B------:R-:W-:Y:S05]  /*7960*/  BSYNC.RECONVERGENT B2 ;  /* 0x0000000000027941 */ /* 0x000fea0003800200 */
.L_x_1816:
[----:B------:R-:W-:Y:S01]  /*7970*/  BSSY.RECONVERGENT B2, `(.L_x_1818) ;  /* 0x0000016000027945 */ /* 0x000fe20003800200 */
[C---:B------:R-:W-:Y:S02]  /*7980*/  ISETP.GE.U32.AND P1, PT, R28.reuse, UR5, PT ;  /* 0x000000051c007c0c */ /* 0x040fe4000bf26070 */
[----:B------:R-:W-:Y:S01]  /*7990*/  ISETP.NE.OR P0, PT, R28, UR5, P0 ;  /* 0x000000051c007c0c */ /* 0x000fe20008705670 */
[----:B------:R-:W-:-:S12]  /*79a0*/  @P6 BRA `(.L_x_1819) ;  /* 0x0000000000486947 */ /* 0x000fd80003800000 */
        /* <DEDUP_REMOVED lines=10> */
[----:B0-----:R-:W-:-:S06]  /*7a50*/  LOP3.LUT R26, R26, UR9, RZ, 0xc0, !PT ;  /* 0x000000091a1a7c12 */ /* 0x001fcc000f8ec0ff */
[----:B------:R-:W0:Y:S05]  /*7a60*/  POPC R26, R26 ;  /* 0x0000001a001a7309 */ /* 0x000e2a0000000000 */
[----:B---3--:R-:W1:Y:S04]  /*7a70*/  @P6 ATOMS.ADD R15, [UR7], R15 ;  /* 0x0000000fff0f698c */ /* 0x008e680008000007 */
[----:B-1----:R-:W0:Y:S02]  /*7a80*/  SHFL.IDX PT, R11, R15, R24, 0x1f ;  /* 0x00001f180f0b7589 */ /* 0x002e2400000e0000 */
[----:B0-----:R-:W-:-:S05]  /*7a90*/  IMAD.IADD R11, R11, 0x1, R26 ;  /* 0x000000010b0b7824 */ /* 0x001fca00078e021a */
[----:B------:R-:W-:-:S05]  /*7aa0*/  LEA R11, R11, UR6, 0x2 ;  /* 0x000000060b0b7c11 */ /* 0x000fca000f8e10ff */
[----:B------:R1:W-:Y:S04]  /*7ab0*/  STS [R11+0x2000], R20 ;  /* 0x002000140b007388 */ /* 0x0003e80000000800 */
[----:B------:R1:W-:Y:S02]  /*7ac0*/  STS [R11], R9 ;  /* 0x000000090b007388 */ /* 0x0003e40000000800 */
.L_x_1819:
[----:B------:R-:W-:Y:S05]  /*7ad0*/  BSYNC.RECONVERGENT B2 ;  /* 0x0000000000027941 */ /* 0x000fea0003800200 */
.L_x_1818:
[----:B------:R-:W-:Y:S01]  /*7ae0*/  BSSY.RECONVERGENT B2, `(.L_x_1820) ;  /* 0x0000016000027945 */ /* 0x000fe20003800200 */
[----:B01----:R-:W-:-:S03]  /*7af0*/  VIADD R9, R18, 0xfffffe00 ;  /* 0xfffffe0012097836 */ /* 0x003fc60000000000 */
        /* <DEDUP_REMOVED lines=20> */
.L_x_1821:
[----:B------:R-:W-:Y:S05]  /*7c40*/  BSYNC.RECONVERGENT B2 ;  /* 0x0000000000027941 */ /* 0x000fea0003800200 */
.L_x_1820:
        /* <DEDUP_REMOVED lines=20> */
.L_x_1823:
[----:B------:R-:W-:Y:S05]  /*7d90*/  BSYNC.RECONVERGENT B2 ;  /* 0x0000000000027941 */ /* 0x000fea0003800200 */
.L_x_1822:
        /* <DEDUP_REMOVED lines=15> */
[----:B0-----:R-:W0:Y:S07]  /*7e90*/  POPC R9, R24 ;  /* 0x0000001800097309 */ /* 0x001e2e0000000000 */
[----:B----4-:R-:W1:Y:S04]  /*7ea0*/  @P3 ATOMS.ADD R20, [UR8], R11 ;  /* 0x0000000bff14398c */ /* 0x010e680008000008 */
[----:B-1----:R-:W0:Y:S02]  /*7eb0*/  SHFL.IDX PT, R8, R20, R15, 0x1f ;  /* 0x00001f0f14087589 */ /* 0x002e2400000e0000 */
[----:B0-----:R-:W-:-:S05]  /*7ec0*/  IMAD.IADD R8, R8, 0x1, R9 ;  /* 0x0000000108087824 */ /* 0x001fca00078e0209 */
[----:B------:R-:W-:-:S05]  /*7ed0*/  LEA R9, R8, UR7, 0x2 ;  /* 0x0000000708097c11 */ /* 0x000fca000f8e10ff */
[----:B------:R2:W-:Y:S02]  /*7ee0*/  STS [R9], R18 ;  /* 0x0000001209007388 */ /* 0x0005e40000000800 */
.L_x_1825:
[----:B------:R-:W-:Y:S05]  /*7ef0*/  BSYNC.RECONVERGENT B2 ;  /* 0x0000000000027941 */ /* 0x000fea0003800200 */
.L_x_1824:
        /* <DEDUP_REMOVED lines=13> */
[----:B0-2---:R-:W0:Y:S07]  /*7fd0*/  POPC R9, R24 ;  /* 0x0000001800097309 */ /* 0x005e2e0000000000 */
[----:B-----5:R-:W1:Y:S04]  /*7fe0*/  @P2 ATOMS.ADD R20, [UR7], R11 ;  /* 0x0000000bff14298c */ /* 0x020e680008000007 */
[----:B-1----:R-:W0:Y:S02]  /*7ff0*/  SHFL.IDX PT, R8, R20, R15, 0x1f ;  /* 0x00001f0f14087589 */ /* 0x002e2400000e0000 */
[----:B0-----:R-:W-:-:S05]  /*8000*/  IMAD.IADD R8, R8, 0x1, R9 ;  /* 0x0000000108087824 */ /* 0x001fca00078e0209 */
[----:B------:R-:W-:-:S05]  /*8010*/  LEA R9, R8, UR6, 0x2 ;  /* 0x0000000608097c11 */ /* 0x000fca000f8e10ff */
[----:B------:R3:W-:Y:S04]  /*8020*/  STS [R9+0x2000], R10 ;  /* 0x0020000a09007388 */ /* 0x0007e80000000800 */
[----:B------:R3:W-:Y:S02]  /*8030*/  STS [R9], R18 ;  /* 0x0000001209007388 */ /* 0x0007e40000000800 */
.L_x_1827:
[----:B------:R-:W-:Y:S05]  /*8040*/  BSYNC.RECONVERGENT B2 ;  /* 0x0000000000027941 */ /* 0x000fea0003800200 */
.L_x_1826:
[----:B------:R-:W-:Y:S01]  /*8050*/  BSSY.RECONVERGENT B2, `(.L_x_1828) ;  /* 0x0000016000027945 */ /* 0x000fe20003800200 */
[----:B-1----:R-:W-:-:S03]  /*8060*/  VIADD R8, R18, 0x200 ;  /* 0x0000020012087836 */ /* 0x002fc60000000000 */
[----:B------:R-:W-:Y:S05]  /*8070*/  @P1 BRA `(.L_x_1829) ;  /* 0x00000000004c1947 */ /* 0x000fea0003800000 */
[----:B0-----:R-:W0:Y:S01]  /*8080*/  S2R R20, SR_LANEID ;  /* 0x0000000000147919 */ /* 0x001e220000000000 */
[----:B------:R-:W1:Y:S01]  /*8090*/  S2UR UR9, SR_CgaCtaId ;  /* 0x00000000000979c3 */ /* 0x000e620000008800 */
[----:B------:R-:W-:Y:S01]  /*80a0*/  VOTEU.ANY UR12, UPT, PT ;  /* 0x00000000000c7886 */ /* 0x000fe200038e0100 */
[----:B------:R-:W-:Y:S01]  /*80b0*/  UMOV UR7, 0x400 ;  /* 0x0000040000077882 */ /* 0x000fe20000000000 */
[----:B------:R-:W0:Y:S01]  /*80c0*/  FLO.U32 R11, UR12 ;  /* 0x0000000c000b7d00 */ /* 0x000e2200080e0000 */
[----:B------:R-:W-:Y:S01]  /*80d0*/  UIADD3 UR8, UPT, UPT, UR7, 0x486c, URZ ;  /* 0x0000486c07087890 */ /* 0x000fe2000fffe0ff */
[----:B------:R-:W4:Y:S01]  /*80e0*/  S2R R15, SR_LTMASK ;  /* 0x00000000000f7919 */ /* 0x000f220000003900 */
[----:B------:R-:W-:Y:S01]  /*80f0*/  UIADD3 UR7, UPT, UPT, UR7, 0x4870, URZ ;  /* 0x0000487007077890 */ /* 0x000fe2000fffe0ff */
[----:B---3--:R-:W3:Y:S01]  /*8100*/  POPC R10, UR12 ;  /* 0x0000000c000a7d09 */ /* 0x008ee20008000000 */
[----:B-1----:R-:W-:Y:S02]  /*8110*/  ULEA UR8, UR9, UR8, 0x18 ;  /* 0x0000000809087291 */ /* 0x002fe4000f8ec0ff */
[----:B------:R-:W-:Y:S01]  /*8120*/  ULEA UR7, UR9, UR7, 0x18 ;  /* 0x0000000709077291 */ /* 0x000fe2000f8ec0ff */
[----:B0-----:R-:W-:-:S02]  /*8130*/  ISETP.EQ.U32.AND P1, PT, R11, R20, PT ;  /* 0x000000140b00720c */ /* 0x001fc40003f22070 */
[----:B----4-:R-:W-:-:S04]  /*8140*/  LOP3.LUT R15, R15, UR12, RZ, 0xc0, !PT ;  /* 0x0000000c0f0f7c12 */ /* 0x010fc8000f8ec0ff */
[----:B------:R-:W0:Y:S07]  /*8150*/  POPC R20, R15 ;  /* 0x0000000f00147309 */ /* 0x000e2e0000000000 */
[----:B---3--:R-:W2:Y:S04]  /*8160*/  @P1 ATOMS.ADD R10, [UR8], R10 ;  /* 0x0000000aff0a198c */ /* 0x008ea80008000008 */
[----:B--2---:R-:W0:Y:S02]  /*8170*/  SHFL.IDX PT, R9, R10, R11, 0x1f ;  /* 0x00001f0b0a097589 */ /* 0x004e2400000e0000 */
[----:B0-----:R-:W-:-:S05]  /*8180*/  IMAD.IADD R9, R9, 0x1, R20 ;  /* 0x0000000109097824 */ /* 0x001fca00078e0214 */
[----:B------:R-:W-:-:S05]  /*8190*/  LEA R9, R9, UR7, 0x2 ;  /* 0x0000000709097c11 */ /* 0x000fca000f8e10ff */
[----:B------:R1:W-:Y:S02]  /*81a0*/  STS [R9], R8 ;  /* 0x0000000809007388 */ /* 0x0003e40000000800 */
.L_x_1829:
[----:B------:R-:W-:Y:S05]  /*81b0*/  BSYNC.RECONVERGENT B2 ;  /* 0x0000000000027941 */ /* 0x000fea0003800200 */
.L_x_1828:
[----:B------:R-:W-:Y:S04]  /*81c0*/  BSSY.RECONVERGENT B2, `(.L_x_1830) ;  /* 0x0000014000027945 */ /* 0x000fe80003800200 */
[----:B------:R-:W-:Y:S05]  /*81d0*/  @P0 BRA `(.L_x_1831) ;  /* 0x0000000000480947 */ /* 0x000fea0003800000 */
[----:B0-----:R-:W0:Y:S01]  /*81e0*/  S2R R20, SR_LANEID ;  /* 0x0000000000147919 */ /* 0x001e220000000000 */
[----:B------:R-:W4:Y:S01]  /*81f0*/  S2UR UR8, SR_CgaCtaId ;  /* 0x00000000000879c3 */ /* 0x000f220000008800 */
[----:B------:R-:W-:Y:S01]  /*8200*/  VOTEU.ANY UR9, UPT, PT ;  /* 0x0000000000097886 */ /* 0x000fe200038e0100 */
[----:B------:R-:W-:Y:S01]  /*8210*/  UMOV UR7, 0x400 ;  /* 0x0000040000077882 */ /* 0x000fe20000000000 */
[----:B------:R-:W0:Y:S01]  /*8220*/  FLO.U32 R11, UR9 ;  /* 0x00000009000b7d00 */ /* 0x000e2200080e0000 */
[----:B------:R-:W-:Y:S01]  /*8230*/  UIADD3 UR7, UPT, UPT, UR7, 0x4864, URZ ;  /* 0x0000486407077890 */ /* 0x000fe2000fffe0ff */
[----:B------:R-:W5:Y:S01]  /*8240*/  S2R R15, SR_LTMASK ;  /* 0x00000000000f7919 */ /* 0x000f620000003900 */
[----:B---3--:R-:W3:Y:S02]  /*8250*/  POPC R10, UR9 ;  /* 0x00000009000a7d09 */ /* 0x008ee40008000000 */
[----:B----4-:R-:W-:Y:S01]  /*8260*/  ULEA UR7, UR8, UR7, 0x18 ;  /* 0x0000000708077291 */ /* 0x010fe2000f8ec0ff */
[----:B0-----:R-:W-:-:S02]  /*8270*/  ISETP.EQ.U32.AND P0, PT, R11, R20, PT ;  /* 0x000000140b00720c */ /* 0x001fc40003f02070 */
[----:B-----5:R-:W-:-:S04]  /*8280*/  LOP3.LUT R15, R15, UR9, RZ, 0xc0, !PT ;  /* 0x000000090f0f7c12 */ /* 0x020fc8000f8ec0ff */
[----:B------:R-:W0:Y:S07]  /*8290*/  POPC R20, R15 ;  /* 0x0000000f00147309 */ /* 0x000e2e0000000000 */
[----:B---3--:R-:W1:Y:S04]  /*82a0*/  @P0 ATOMS.ADD R10, [UR7], R10 ;  /* 0x0000000aff0a098c */ /* 0x008e680008000007 */
[----:B-12---:R-:W0:Y:S02]  /*82b0*/  SHFL.IDX PT, R9, R10, R11, 0x1f ;  /* 0x00001f0b0a097589 */ /* 0x006e2400000e0000 */
[----:B0-----:R-:W-:-:S05]  /*82c0*/  IMAD.IADD R9, R9, 0x1, R20 ;  /* 0x0000000109097824 */ /* 0x001fca00078e0214 */
[----:B------:R-:W-:-:S05]  /*82d0*/  LEA R9, R9, UR6, 0x2 ;  /* 0x0000000609097c11 */ /* 0x000fca000f8e10ff */
[----:B------:R4:W-:Y:S04]  /*82e0*/  STS [R9+0x2000], R14 ;  /* 0x0020000e09007388 */ /* 0x0009e80000000800 */
[----:B------:R4:W-:Y:S02]  /*82f0*/  STS [R9], R8 ;  /* 0x0000000809007388 */ /* 0x0009e40000000800 */
.L_x_1831:
[----:B------:R-:W-:Y:S05]  /*8300*/  BSYNC.RECONVERGENT B2 ;  /* 0x0000000000027941 */ /* 0x000fea0003800200 */
.L_x_1830:
[----:B-1--4-:R-:W1:Y:S01]  /*8310*/  LDC R8, c[0x0][0x39c] ;  /* 0x0000e700ff087b82 */ /* 0x012e620000000800 */
[C---:B0-23--:R-:W-:Y:S02]  /*8320*/  VIADD R9, R18.reuse, 0x400 ;  /* 0x0000040012097836 */ /* 0x04dfe40000000000 */
        /* <DEDUP_REMOVED lines=8> */
.L_x_1815:
[----:B------:R-:W-:Y:S05]  /*83b0*/  BRA `(.L_x_1807) ;  /* 0x0000001400507947 */ /* 0x000fea0003800000 */
.L_x_1806:
        /* <DEDUP_REMOVED lines=15> */
[----:B------:R-:W0:Y:S01]  /*84b0*/  LDS R24, [UR6+0x4868] ;  /* 0x00486806ff187984 */ /* 0x000e220008000800 */
[----:B------:R-:W-:Y:S02]  /*84c0*/  IMAD.MOV.U32 R21, RZ, RZ, R33 ;  /* 0x000000ffff157224 */ /* 0x000fe400078e0021 */
[----:B------:R-:W-:Y:S02]  /*84d0*/  IMAD.MOV.U32 R19, RZ, RZ, R16 ;  /* 0x000000ffff137224 */ /* 0x000fe400078e0010 */
[----:B------:R-:W-:-:S07]  /*84e0*/  IMAD.WIDE.U32 R14, R18, 0x4, R6 ;  /* 0x00000004120e7825 */ /* 0x000fce00078e0006 */
.L_x_1851:
[----:B-12---:R-:W-:-:S04]  /*84f0*/  SHF.R.S64 R9, RZ, 0x1c, R19 ;  /* 0x0000001cff097819 */ /* 0x006fc80000001013 */
[----:B------:R-:W-:-:S04]  /*8500*/  IADD3 R8, P0, PT, R14, R9, RZ ;  /* 0x000000090e087210 */ /* 0x000fc80007f1e0ff */
        /* <DEDUP_REMOVED lines=12> */
[----:B0-----:R-:W-:Y:S02]  /*85d0*/  ISETP.GT.AND P0, PT, R24, 0x800, PT ;  /* 0x000008001800780c */ /* 0x001fe40003f04270 */
        /* <DEDUP_REMOVED lines=34> */
.L_x_1836:
[----:B------:R-:W-:Y:S05]  /*8800*/  BSYNC.RECONVERGENT B2 ;  /* 0x0000000000027941 */ /* 0x000fea0003800200 */
.L_x_1835:
        /* <DEDUP_REMOVED lines=22> */
.L_x_1838:
[----:B------:R-:W-:Y:S05]  /*8970*/  BSYNC.RECONVERGENT B2 ;  /* 0x0000000000027941 */ /* 0x000fea0003800200 */
.L_x_1837:
[----:B------:R-:W-:Y:S01]  /*8980*/  BSSY.RECONVERGENT B2, `(.L_x_1839) ;  /* 0x0000016000027945 */ /* 0x000fe20003800200 */
[----:B-1----:R-:W-:-:S03]  /*8990*/  VIADD R8, R21, 0x1 ;  /* 0x0000000115087836 */ /* 0x002fc60000000000 */
        /* <DEDUP_REMOVED lines=15> */
[----:B----4-:R-:W0:Y:S04]  /*8a90*/  @P5 ATOMS.ADD R25, [UR8], R25 ;  /* 0x00000019ff19598c */ /* 0x010e280008000008 */
[----:B0-----:R-:W1:Y:S02]  /*8aa0*/  SHFL.IDX PT, R22, R25, R26, 0x1f ;  /* 0x00001f1a19167589 */ /* 0x001e6400000e0000 */
[----:B-1----:R-:W-:-:S05]  /*8ab0*/  IMAD.IADD R22, R22, 0x1, R27 ;  /* 0x0000000116167824 */ /* 0x002fca00078e021b */
[----:B------:R-:W-:-:S05]  /*8ac0*/  LEA R23, R22, UR7, 0x2 ;  /* 0x0000000716177c11 */ /* 0x000fca000f8e10ff */
[----:B------:R1:W-:Y:S02]  /*8ad0*/  STS [R23], R8 ;  /* 0x0000000817007388 */ /* 0x0003e40000000800 */
.L_x_1840:
[----:B------:R-:W-:Y:S05]  /*8ae0*/  BSYNC.RECONVERGENT B2 ;  /* 0x0000000000027941 */ /* 0x000fea0003800200 */
.L_x_1839:
        /* <DEDUP_REMOVED lines=16> */
[----:B0-----:R-:W-:-:S05]  /*8bf0*/  IMAD.IADD R22, R22, 0x1, R27 ;  /* 0x0000000116167824 */ /* 0x001fca00078e021b */
[----:B------:R-:W-:-:S05]  /*8c00*/  LEA R22, R22, UR6, 0x2 ;  /* 0x0000000616167c11 */ /* 0x000fca000f8e10ff */
[----:B------:R2:W-:Y:S04]  /*8c10*/  STS [R22+0x2000], R9 ;  /* 0x0020000916007388 */ /* 0x0005e80000000800 */
[----:B------:R2:W-:Y:S02]  /*8c20*/  STS [R22], R8 ;  /* 0x0000000816007388 */ /* 0x0005e40000000800 */
.L_x_1842:
[----:B------:R-:W-:Y:S05]  /*8c30*/  BSYNC.RECONVERGENT B2 ;  /* 0x0000000000027941 */ /* 0x000fea0003800200 */
.L_x_1841:
[----:B------:R-:W-:Y:S01]  /*8c40*/  BSSY.RECONVERGENT B2, `(.L_x_1843) ;  /* 0x0000016000027945 */ /* 0x000fe20003800200 */
[----:B-12---:R-:W-:-:S03]  /*8c50*/  VIADD R8, R21, 0x2 ;  /* 0x0000000215087836 */ /* 0x006fc60000000000 */
        /* <DEDUP_REMOVED lines=9> */
[----:B0-----:R-:W0:Y:S01]  /*8cf0*/  POPC R22, UR12 ;  /* 0x0000000c00167d09 */ /* 0x001e220008000000 */
[----:B--2---:R-:W-:Y:S02]  /*8d00*/  ULEA UR8, UR9, UR8, 0x18 ;  /* 0x0000000809087291 */ /* 0x004fe4000f8ec0ff */
[----:B------:R-:W-:Y:S01]  /*8d10*/  ULEA UR7, UR9, UR7, 0x18 ;  /* 0x0000000709077291 */ /* 0x000fe2000f8ec0ff */
[----:B-1----:R-:W-:-:S02]  /*8d20*/  ISETP.EQ.U32.AND P3, PT, R23, R26, PT ;  /* 0x0000001a1700720c */ /* 0x002fc40003f62070 */
[----:B---3--:R-:W-:-:S04]  /*8d30*/  LOP3.LUT R25, R25, UR12, RZ, 0xc0, !PT ;  /* 0x0000000c19197c12 */ /* 0x008fc8000f8ec0ff */
[----:B------:R-:W1:Y:S07]  /*8d40*/  POPC R26, R25 ;  /* 0x00000019001a7309 */ /* 0x000e6e0000000000 */
[----:B0-----:R-:W0:Y:S04]  /*8d50*/  @P3 ATOMS.ADD R22, [UR8], R22 ;  /* 0x00000016ff16398c */ /* 0x001e280008000008 */
[----:B0-----:R-:W1:Y:S02]  /*8d60*/  SHFL.IDX PT, R9, R22, R23, 0x1f ;  /* 0x00001f1716097589 */ /* 0x001e6400000e0000 */
[----:B-1----:R-:W-:-:S05]  /*8d70*/  IMAD.IADD R9, R9, 0x1, R26 ;  /* 0x0000000109097824 */ /* 0x002fca00078e021a */
[----:B------:R-:W-:-:S05]  /*8d80*/  LEA R9, R9, UR7, 0x2 ;  /* 0x0000000709097c11 */ /* 0x000fca000f8e10ff */
[----:B------:R1:W-:Y:S02]  /*8d90*/  STS [R9], R8 ;  /* 0x0000000809007388 */ /* 0x0003e40000000800 */
.L_x_1844:
[----:B------:R-:W-:Y:S05]  /*8da0*/  BSYNC.RECONVERGENT B2 ;  /* 0x0000000000027941 */ /* 0x000fea0003800200 */
.L_x_1843:
[----:B------:R-:W-:Y:S04]  /*8db0*/  BSSY.RECONVERGENT B2, `(.L_x_1845) ;  /* 0x0000014000027945 */ /* 0x000fe80003800200 */
        /* <DEDUP_REMOVED lines=8> */
[----:B0-----:R-:W0:Y:S02]  /*8e40*/  POPC R22, UR9 ;  /* 0x0000000900167d09 */ /* 0x001e240008000000 */
[----:B---3--:R-:W-:Y:S01]  /*8e50*/  ULEA UR7, UR8, UR7, 0x18 ;  /* 0x0000000708077291 */ /* 0x008fe2000f8ec0ff */
[----:B--2---:R-:W-:-:S02]  /*8e60*/  ISETP.EQ.U32.AND P2, PT, R23, R26, PT ;  /* 0x0000001a1700720c */ /* 0x004fc40003f42070 */
[----:B----4-:R-:W-:-:S04]  /*8e70*/  LOP3.LUT R25, R25, UR9, RZ, 0xc0, !PT ;  /* 0x0000000919197c12 */ /* 0x010fc8000f8ec0ff */
[----:B------:R-:W2:Y:S07]  /*8e80*/  POPC R26, R25 ;  /* 0x00000019001a7309 */ /* 0x000eae0000000000 */
[----:B0-----:R-:W1:Y:S04]  /*8e90*/  @P2 ATOMS.ADD R22, [UR7], R22 ;  /* 0x00000016ff16298c */ /* 0x001e680008000007 */
[----:B-1----:R-:W2:Y:S02]  /*8ea0*/  SHFL.IDX PT, R9, R22, R23, 0x1f ;  /* 0x00001f1716097589 */ /* 0x002ea400000e0000 */
[----:B--2---:R-:W-:-:S05]  /*8eb0*/  IMAD.IADD R9, R9, 0x1, R26 ;  /* 0x0000000109097824 */ /* 0x004fca00078e021a */
[----:B------:R-:W-:-:S05]  /*8ec0*/  LEA R9, R9, UR6, 0x2 ;  /* 0x0000000609097c11 */ /* 0x000fca000f8e10ff */
[----:B------:R2:W-:Y:S04]  /*8ed0*/  STS [R9+0x2000], R10 ;  /* 0x0020000a09007388 */ /* 0x0005e80000000800 */
[----:B------:R2:W-:Y:S02]  /*8ee0*/  STS [R9], R8 ;  /* 0x0000000809007388 */ /* 0x0005e40000000800 */
.L_x_1846:
[----:B------:R-:W-:Y:S05]  /*8ef0*/  BSYNC.RECONVERGENT B2 ;  /* 0x0000000000027941 */ /* 0x000fea0003800200 */
.L_x_1845:
[----:B------:R-:W-:Y:S01]  /*8f00*/  BSSY.RECONVERGENT B2, `(.L_x_1847) ;  /* 0x0000016000027945 */ /* 0x000fe20003800200 */
[----:B0-----:R-:W-:-:S03]  /*8f10*/  VIADD R21, R21, 0x3 ;  /* 0x0000000315157836 */ /* 0x001fc60000000000 */
[----:B------:R-:W-:Y:S05]  /*8f20*/  @P1 BRA `(.L_x_1848) ;  /* 0x00000000004c1947 */ /* 0x000fea0003800000 */
[----:B------:R-:W0:Y:S01]  /*8f30*/  S2R R23, SR_LANEID ;  /* 0x0000000000177919 */ /* 0x000e220000000000 */
[----:B------:R-:W3:Y:S01]  /*8f40*/  S2UR UR9, SR_CgaCtaId ;  /* 0x00000000000979c3 */ /* 0x000ee20000008800 */
[----:B------:R-:W-:Y:S01]  /*8f50*/  VOTEU.ANY UR12, UPT, PT ;  /* 0x00000000000c7886 */ /* 0x000fe200038e0100 */
[----:B------:R-:W-:Y:S01]  /*8f60*/  UMOV UR7, 0x400 ;  /* 0x0000040000077882 */ /* 0x000fe20000000000 */
[----:B--2---:R-:W0:Y:S01]  /*8f70*/  FLO.U32 R10, UR12 ;  /* 0x0000000c000a7d00 */ /* 0x004e2200080e0000 */
[----:B------:R-:W-:Y:S01]  /*8f80*/  UIADD3 UR8, UPT, UPT, UR7, 0x486c, URZ ;  /* 0x0000486c07087890 */ /* 0x000fe2000fffe0ff */
[----:B------:R-:W2:Y:S01]  /*8f90*/  S2R R22, SR_LTMASK ;  /* 0x0000000000167919 */ /* 0x000ea20000003900 */
[----:B------:R-:W-:Y:S01]  /*8fa0*/  UIADD3 UR7, UPT, UPT, UR7, 0x4870, URZ ;  /* 0x0000487007077890 */ /* 0x000fe2000fffe0ff */
[----:B-1----:R-:W1:Y:S01]  /*8fb0*/  POPC R9, UR12 ;  /* 0x0000000c00097d09 */ /* 0x002e620008000000 */
[----:B---3--:R-:W-:Y:S02]  /*8fc0*/  ULEA UR8, UR9, UR8, 0x18 ;  /* 0x0000000809087291 */ /* 0x008fe4000f8ec0ff */
        /* <DEDUP_REMOVED lines=9> */
.L_x_1848:
[----:B------:R-:W-:Y:S05]  /*9060*/  BSYNC.RECONVERGENT B2 ;  /* 0x0000000000027941 */ /* 0x000fea0003800200 */
.L_x_1847:
[----:B------:R-:W-:Y:S04]  /*9070*/  BSSY.RECONVERGENT B2, `(.L_x_1849) ;  /* 0x0000014000027945 */ /* 0x000fe80003800200 */
[----:B------:R-:W-:Y:S05]  /*9080*/  @P0 BRA `(.L_x_1850) ;  /* 0x0000000000480947 */ /* 0x000fea0003800000 */
[----:B------:R-:W3:Y:S01]  /*9090*/  S2R R23, SR_LANEID ;  /* 0x0000000000177919 */ /* 0x000ee20000000000 */
[----:B------:R-:W4:Y:S01]  /*90a0*/  S2UR UR8, SR_CgaCtaId ;  /* 0x00000000000879c3 */ /* 0x000f220000008800 */
[----:B------:R-:W-:Y:S01]  /*90b0*/  VOTEU.ANY UR9, UPT, PT ;  /* 0x0000000000097886 */ /* 0x000fe200038e0100 */
[----:B------:R-:W-:Y:S01]  /*90c0*/  UMOV UR7, 0x400 ;  /* 0x0000040000077882 */ /* 0x000fe20000000000 */
[----:B--2---:R-:W3:Y:S01]  /*90d0*/  FLO.U32 R10, UR9 ;  /* 0x00000009000a7d00 */ /* 0x004ee200080e0000 */
[----:B------:R-:W-:Y:S01]  /*90e0*/  UIADD3 UR7, UPT, UPT, UR7, 0x4864, URZ ;  /* 0x0000486407077890 */ /* 0x000fe2000fffe0ff */
[----:B------:R-:W2:Y:S01]  /*90f0*/  S2R R22, SR_LTMASK ;  /* 0x0000000000167919 */ /* 0x000ea20000003900 */
[----:B-1----:R-:W1:Y:S02]  /*9100*/  POPC R9, UR9 ;  /* 0x0000000900097d09 */ /* 0x002e640008000000 */
[----:B----4-:R-:W-:Y:S01]  /*9110*/  ULEA UR7, UR8, UR7, 0x18 ;  /* 0x0000000708077291 */ /* 0x010fe2000f8ec0ff */
[----:B---3--:R-:W-:-:S02]  /*9120*/  ISETP.EQ.U32.AND P0, PT, R10, R23, PT ;  /* 0x000000170a00720c */ /* 0x008fc40003f02070 */
[----:B--2---:R-:W-:-:S04]  /*9130*/  LOP3.LUT R22, R22, UR9, RZ, 0xc0, !PT ;  /* 0x0000000916167c12 */ /* 0x004fc8000f8ec0ff */
[----:B------:R-:W2:Y:S07]  /*9140*/  POPC R23, R22 ;  /* 0x0000001600177309 */ /* 0x000eae0000000000 */
[----:B-1----:R-:W0:Y:S04]  /*9150*/  @P0 ATOMS.ADD R9, [UR7], R9 ;  /* 0x00000009ff09098c */ /* 0x002e280008000007 */
[----:B0-----:R-:W2:Y:S02]  /*9160*/  SHFL.IDX PT, R8, R9, R10, 0x1f ;  /* 0x00001f0a09087589 */ /* 0x001ea400000e0000 */
[----:B--2---:R-:W-:-:S05]  /*9170*/  IMAD.IADD R8, R8, 0x1, R23 ;  /* 0x0000000108087824 */ /* 0x004fca00078e0217 */
[----:B------:R-:W-:-:S05]  /*9180*/  LEA R8, R8, UR6, 0x2 ;  /* 0x0000000608087c11 */ /* 0x000fca000f8e10ff */
[----:B------:R3:W-:Y:S04]  /*9190*/  STS [R8+0x2000], R11 ;  /* 0x0020000b08007388 */ /* 0x0007e80000000800 */
[----:B------:R3:W-:Y:S02]  /*91a0*/  STS [R8], R21 ;  /* 0x0000001508007388 */ /* 0x0007e40000000800 */
.L_x_1850:
[----:B------:R-:W-:Y:S05]  /*91b0*/  BSYNC.RECONVERGENT B2 ;  /* 0x0000000000027941 */ /* 0x000fea0003800200 */
.L_x_1849:
[----:B0--3--:R-:W-:-:S04]  /*91c0*/  VIADD R21, R19, 0x200 ;  /* 0x0000020013157836 */ /* 0x009fc80000000000 */
[----:B------:R-:W-:Y:S01]  /*91d0*/  IMAD.MOV.U32 R19, RZ, RZ, R21 ;  /* 0x000000ffff137224 */ /* 0x000fe200078e0015 */
[----:B------:R-:W-:-:S13]  /*91e0*/  ISETP.GT.AND P0, PT, R20, R21, PT ;  /* 0x000000151400720c */ /* 0x000fda0003f04270 */
[----:B------:R-:W-:Y:S05]  /*91f0*/  @P0 BRA `(.L_x_1851) ;  /* 0xfffffff000bc0947 */ /* 0x000fea000383ffff */
.L_x_1834:
[----:B------:R-:W-:Y:S05]  /*9200*/  BSYNC.RECONVERGENT B1 ;  /* 0x0000000000017941 */ /* 0x000fea0003800200 */
.L_x_1833:
[----:B------:R-:W-:Y:S01]  /*9210*/  ISETP.GE.U32.AND P0, PT, R33, R18, PT ;  /* 0x000000122100720c */ /* 0x000fe20003f06070 */
[----:B------:R-:W-:-:S12]  /*9220*/  BSSY.RECONVERGENT B1, `(.L_x_1852) ;  /* 0x0000035000017945 */ /* 0x000fd80003800200 */
[----:B------:R-:W-:Y:S05]  /*9230*/  @P0 BRA `(.L_x_1853) ;  /* 0x0000000000cc0947 */ /* 0x000fea0003800000 */
[----:B-12---:R-:W2:Y:S01]  /*9240*/  LDG.E R8, desc[UR10][R12.64] ;  /* 0x0000000a0c087981 */ /* 0x006ea2000c1e1900 */
[----:B------:R-:W-:Y:S01]  /*9250*/  MOV R21, 0x400 ;  /* 0x0000040000157802 */ /* 0x000fe20000000f00 */
[----:B------:R-:W-:Y:S01]  /*9260*/  BSSY.RECONVERGENT B2, `(.L_x_1854) ;  /* 0x000001c000027945 */ /* 0x000fe20003800200 */
[----:B------:R-:W0:Y:S01]  /*9270*/  S2R R22, SR_CgaCtaId ;  /* 0x0000000000167919 */ /* 0x000e220000008800 */
[C---:B--2---:R-:W-:Y:S02]  /*9280*/  ISETP.GE.AND P0, PT, R8.reuse, RZ, PT ;  /* 0x000000ff0800720c */ /* 0x044fe40003f06270 */
[----:B------:R-:W-:-:S04]  /*9290*/  LOP3.LUT R9, R8, 0x7fe00000, RZ, 0xc, !PT ;  /* 0x7fe0000008097812 */ /* 0x000fc800078e0cff */
[----:B------:R-:W-:-:S04]  /*92a0*/  SEL R9, R8, R9, !P0 ;  /* 0x0000000908097207 */ /* 0x000fc80004000000 */
[----:B------:R-:W-:Y:S02]  /*92b0*/  SHF.R.U32.HI R19, RZ, 0x15, R9 ;  /* 0x00000015ff137819 */ /* 0x000fe40000011609 */
[----:B0-----:R-:W-:Y:S02]  /*92c0*/  LEA R9, R22, R21, 0x18 ;  /* 0x0000001516097211 */ /* 0x001fe400078ec0ff */
[----:B------:R-:W-:-:S13]  /*92d0*/  ISETP.GE.U32.AND P0, PT, R19, UR5, PT ;  /* 0x0000000513007c0c */ /* 0x000fda000bf06070 */
        /* <DEDUP_REMOVED lines=20> */
.L_x_1855:
[----:B------:R-:W-:Y:S05]  /*9420*/  BSYNC.RECONVERGENT B2 ;  /* 0x0000000000027941 */ /* 0x000fea0003800200 */
.L_x_1854:
        /* <DEDUP_REMOVED lines=20> */
.L_x_1853:
[----:B------:R-:W-:Y:S05]  /*9570*/  BSYNC.RECONVERGENT B1 ;  /* 0x0000000000017941 */ /* 0x000fea0003800200 */
.L_x_1852:
[----:B-12---:R-:W-:-:S04]  /*9580*/  IMAD.IADD R9, R33, 0x1, R18 ;  /* 0x0000000121097824 */ /* 0x006fc800078e0212 */
[----:B------:R-:W-:-:S05]  /*9590*/  IMAD R9, R20, 0x4, R9 ;  /* 0x0000000414097824 */ /* 0x000fca00078e0209 */
[----:B------:R-:W-:-:S13]  /*95a0*/  ISETP.GE.AND P0, PT, R9, UR4, PT ;  /* 0x0000000409007c0c */ /* 0x000fda000bf06270 */
[----:B------:R-:W-:Y:S05]  /*95b0*/  @P0 BRA `(.L_x_1807) ;  /* 0x0000000000d00947 */ /* 0x000fea0003800000 */
[----:B------:R-:W-:-:S05]  /*95c0*/  IMAD.WIDE R14, R9, 0x4, R6 ;  /* 0x00000004090e7825 */ /* 0x000fca00078e0206 */
        /* <DEDUP_REMOVED lines=30> */
.L_x_1857:
[----:B------:R-:W-:Y:S05]  /*97b0*/  BSYNC.RECONVERGENT B1 ;  /* 0x0000000000017941 */ /* 0x000fea0003800200 */
.L_x_1856:
[----:B------:R-:W1:Y:S02]  /*97c0*/  LDS R11, [R10+0x4868] ;  /* 0x004868000a0b7984 */ /* 0x000e640000000800 */
[----:B-1----:R-:W-:-:S04]  /*97d0*/  ISETP.GT.AND P0, PT, R11, 0x800, PT ;  /* 0x000008000b00780c */ /* 0x002fc80003f04270 */
[----:B------:R-:W-:-:S13]  /*97e0*/  ISETP.NE.OR P0, PT, R20, UR5, P0 ;  /* 0x0000000514007c0c */ /* 0x000fda0008705670 */
        /* <DEDUP_REMOVED lines=17> */
.L_x_1807:
[----:B--2---:R-:W-:Y:S05]  /*9900*/  BSYNC.RECONVERGENT B0 ;  /* 0x0000000000007941 */ /* 0x004fea0003800200 */
.L_x_1805:
[----:B------:R-:W2:Y:S08]  /*9910*/  S2UR UR6, SR_CgaCtaId ;  /* 0x00000000000679c3 */ /* 0x000eb00000008800 */
[----:B------:R-:W-:Y:S06]  /*9920*/  BAR.SYNC.DEFER_BLOCKING 0x0 ;  /* 0x0000000000007b1d */ /* 0x000fec0000010000 */
[----:B------:R-:W-:-:S02]  /*9930*/  UMOV UR7, 0x400 ;  /* 0x0000040000077882 */ /* 0x000fc40000000000 */
[----:B--2---:R-:W-:-:S09]  /*9940*/  ULEA UR7, UR6, UR7, 0x18 ;  /* 0x0000000706077291 */ /* 0x004fd2000f8ec0ff */
[----:B01----:R-:W0:Y:S02]  /*9950*/  LDS R8, [UR7+0x4868] ;  /* 0x00486807ff087984 */ /* 0x003e240008000800 */
[----:B0-----:R-:W-:-:S13]  /*9960*/  ISETP.GE.AND P0, PT, R8, 0x801, PT ;  /* 0x000008010800780c */ /* 0x001fda0003f06270 */
[----:B------:R-:W-:Y:S05]  /*9970*/  @!P0 BRA `(.L_x_1784) ;  /* 0x000000a000548947 */ /* 0x000fea0003800000 */
[----:B------:R-:W0:Y:S01]  /*9980*/  LDCU UR6, c[0x0][0x39c] ;  /* 0x00007380ff0677ac */ /* 0x000e220008000800 */
[----:B------:R-:W-:Y:S01]  /*9990*/  ISETP.GT.U32.AND P0, PT, R33, 0x1ff, PT ;  /* 0x000001ff2100780c */ /* 0x000fe20003f04070 */
[----:B------:R1:W-:Y:S01]  /*99a0*/  STS [R30+0x8a0], RZ ;  /* 0x0008a0ff1e007388 */ /* 0x0003e20000000800 */
[----:B------:R-:W-:Y:S01]  /*99b0*/  BSSY.RECONVERGENT B0, `(.L_x_1858) ;  /* 0x00001c2000007945 */ /* 0x000fe20003800200 */
[----:B------:R-:W-:Y:S02]  /*99c0*/  USHF.L.U32 UR5, UR5, 0x15, URZ ;  /* 0x0000001505057899 */ /* 0x000fe400080006ff */
[----:B------:R1:W-:Y:S04]  /*99d0*/  STS [R30+0x10a0], RZ ;  /* 0x0010a0ff1e007388 */ /* 0x0003e80000000800 */
[----:B------:R1:W-:Y:S04]  /*99e0*/  STS [R30+0x18a0], RZ ;  /* 0x0018a0ff1e007388 */ /* 0x0003e80000000800 */
[----:B------:R1:W-:Y:S01]  /*99f0*/  @!P0 STS [R30+0x20a0], RZ ;  /* 0x0020a0ff1e008388 */ /* 0x0003e20000000800 */
[----:B0-----:R-:W-:Y:S01]  /*9a00*/  IMAD.U32 R18, RZ, RZ, UR6 ;  /* 0x00000006ff127e24 */ /* 0x001fe2000f8e00ff */
[----:B------:R-:W-:Y:S04]  /*9a10*/  BAR.SYNC.DEFER_BLOCKING 0x0 ;  /* 0x0000000000007b1d */ /* 0x000fe80000010000 */
[----:B------:R-:W-:-:S13]  /*9a20*/  ISETP.NE.AND P0, PT, R18, 0x1, PT ;  /* 0x000000011200780c */ /* 0x000fda0003f05270 */
[----:B-1----:R-:W-:Y:S05]  /*9a30*/  @!P0 BRA `(.L_x_1859) ;  /* 0x0000001400008947 */ /* 0x002fea0003800000 */
[----:B------:R-:W-:Y:S01]  /*9a40*/  ISETP.GE.U32.AND P0, PT, R33, UR4, PT ;  /* 0x0000000421007c0c */ /* 0x000fe2000bf06070 */
[----:B------:R-:W3:-:S12]  /*9a50*/  LDCU UR6, c[0x0][0x39c] ;  /* 0x00007380ff0677ac */ /* 0x000ed80008000800 */
[----:B------:R-:W-:Y:S05]  /*9a60*/  @P0 BRA `(.L_x_1860) ;  /* 0x0000001800d80947 */ /* 0x000fea0003800000 */
[----:B------:R-:W-:Y:S01]  /*9a70*/  LOP3.LUT R8, RZ, R33, RZ, 0x33, !PT ;  /* 0x00000021ff087212 */ /* 0x000fe200078e33ff */
[----:B------:R-:W-:Y:S01]  /*9a80*/  BSSY.RECONVERGENT B1, `(.L_x_1861) ;  /* 0x00000ae000017945 */ /* 0x000fe20003800200 */
[----:B------:R-:W-:-:S03]  /*9a90*/  IMAD.MOV.U32 R10, RZ, RZ, R33 ;  /* 0x000000ffff0a7224 */ /* 0x000fc600078e0021 */
[----:B------:R-:W-:-:S05]  /*9aa0*/  VIADD R8, R8, UR4 ;  /* 0x0000000408087c36 */ /* 0x000fca0008000000 */
[C---:B------:R-:W-:Y:S02]  /*9ab0*/  ISETP.GE.U32.AND P0, PT, R8.reuse, 0xe00, PT ;  /* 0x00000e000800780c */ /* 0x040fe40003f06070 */
[----:B------:R-:W-:-:S04]  /*9ac0*/  LEA.HI R9, R8, 0x1, RZ, 0x17 ;  /* 0x0000000108097811 */ /* 0x000fc800078fb8ff */
[----:B------:R-:W-:-:S07]  /*9ad0*/  LOP3.LUT R11, R9, 0x7, RZ, 0xc0, !PT ;  /* 0x00000007090b7812 */ /* 0x000fce00078ec0ff */
[----:B------:R-:W-:Y:S05]  /*9ae0*/  @!P0 BRA `(.L_x_1862) ;  /* 0x00000008009c8947 */ /* 0x000fea0003800000 */
[C---:B------:R-:W-:Y:S01]  /*9af0*/  LOP3.LUT R19, R33.reuse, 0xc00, RZ, 0xfc, !PT ;  /* 0x00000c0021137812 */ /* 0x040fe200078efcff */
[C---:B------:R-:W-:Y:S01]  /*9b00*/  VIADD R17, R33.reuse, 0xe00 ;  /* 0x00000e0021117836 */ /* 0x040fe20000000000 */
[C---:B------:R-:W-:Y:S01]  /*9b10*/  LOP3.LUT R31, R33.reuse, 0x800, RZ, 0xfc, !PT ;  /* 0x00000800211f7812 */ /* 0x040fe200078efcff */
[----:B------:R-:W-:Y:S01]  /*9b20*/  VIADD R37, R33, 0xa00 ;  /* 0x00000a0021257836 */ /* 0x000fe20000000000 */
[----:B------:R-:W-:Y:S01]  /*9b30*/  LOP3.LUT R16, R9, 0xfffff8, RZ, 0xc0, !PT ;  /* 0x00fffff809107812 */ /* 0x000fe200078ec0ff */
[----:B------:R-:W-:Y:S02]  /*9b40*/  VIADD R21, R33, 0x600 ;  /* 0x0000060021157836 */ /* 0x000fe40000000000 */
[-C--:B------:R-:W-:Y:S02]  /*9b50*/  IMAD R13, R2, R18.reuse, RZ ;  /* 0x00000012020d7224 */ /* 0x080fe400078e02ff */
[-C--:B------:R-:W-:Y:S02]  /*9b60*/  IMAD R15, R3, R18.reuse, RZ ;  /* 0x00000012030f7224 */ /* 0x080fe400078e02ff */
[----:B------:R-:W-:-:S02]  /*9b70*/  IMAD R17, R17, R18, RZ ;  /* 0x0000001211117224 */ /* 0x000fc400078e02ff */
[-C--:B------:R-:W-:Y:S02]  /*9b80*/  IMAD R19, R19, R18.reuse, RZ ;  /* 0x0000001213137224 */ /* 0x080fe400078e02ff */
[-C--:B------:R-:W-:Y:S02]  /*9b90*/  IMAD R31, R31, R18.reuse, RZ ;  /* 0x000000121f1f7224 */ /* 0x080fe400078e02ff */
[-C--:B------:R-:W-:Y:S02]  /*9ba0*/  IMAD R37, R37, R18.reuse, RZ ;  /* 0x0000001225257224 */ /* 0x080fe400078e02ff */
[-C--:B------:R-:W-:Y:S02]  /*9bb0*/  IMAD R12, R21, R18.reuse, RZ ;  /* 0x00000012150c7224 */ /* 0x080fe400078e02ff */
[----:B------:R-:W-:Y:S02]  /*9bc0*/  IMAD R14, R33, R18, RZ ;  /* 0x00000012210e7224 */ /* 0x000fe400078e02ff */
[----:B------:R-:W-:-:S02]  /*9bd0*/  IMAD.MOV.U32 R10, RZ, RZ, R33 ;  /* 0x000000ffff0a7224 */ /* 0x000fc400078e0021 */
[----:B------:R-:W-:-:S07]  /*9be0*/  IMAD.MOV R16, RZ, RZ, -R16 ;  /* 0x000000ffff107224 */ /* 0x000fce00078e0a10 */
.L_x_1879:
[----:B-1234-:R-:W-:-:S04]  /*9bf0*/  IMAD.WIDE R20, R14, 0x4, R6 ;  /* 0x000000040e147825 */ /* 0x01efc800078e0206 */
[--C-:B------:R-:W-:Y:S01]  /*9c00*/  IMAD.WIDE R22, R15, 0x4, R6.reuse ;  /* 0x000000040f167825 */ /* 0x100fe200078e0206 */
[----:B------:R-:W2:Y:S03]  /*9c10*/  LDG.E R18, desc[UR10][R20.64] ;  /* 0x0000000a14127981 */ /* 0x000ea6000c1e1900 */
[--C-:B------:R-:W-:Y:S01]  /*9c20*/  IMAD.WIDE R24, R13, 0x4, R6.reuse ;  /* 0x000000040d187825 */ /* 0x100fe200078e0206 */
[----:B------:R0:W4:Y:S03]  /*9c30*/  LDG.E R32, desc[UR10][R22.64] ;  /* 0x0000000a16207981 */ /* 0x000126000c1e1900 */
[--C-:B------:R-:W-:Y:S02]  /*9c40*/  IMAD.WIDE R26, R12, 0x4, R6.reuse ;  /* 0x000000040c1a7825 */ /* 0x100fe400078e0206 */
[----:B------:R1:W5:Y:S02]  /*9c50*/  LDG.E R24, desc[UR10][R24.64] ;  /* 0x0000000a18187981 */ /* 0x000364000c1e1900 */
[----:B------:R-:W-:-:S02]  /*9c60*/  IMAD.WIDE R28, R31, 0x4, R6 ;  /* 0x000000041f1c7825 */ /* 0x000fc400078e0206 */
[----:B------:R3:W5:Y:S02]  /*9c70*/  LDG.E R26, desc[UR10][R26.64] ;  /* 0x0000000a1a1a7981 */ /* 0x000764000c1e1900 */
[--C-:B------:R-:W-:Y:S02]  /*9c80*/  IMAD.WIDE R34, R37, 0x4, R6.reuse ;  /* 0x0000000425227825 */ /* 0x100fe400078e0206 */
[----:B------:R-:W5:Y:S04]  /*9c90*/  LDG.E R28, desc[UR10][R28.64] ;  /* 0x0000000a1c1c7981 */ /* 0x000f68000c1e1900 */
[----:B------:R-:W5:Y:S01]  /*9ca0*/  LDG.E R34, desc[UR10][R34.64] ;  /* 0x0000000a22227981 */ /* 0x000f62000c1e1900 */
[----:B0-----:R-:W-:-:S04]  /*9cb0*/  IMAD.WIDE R22, R19, 0x4, R6 ;  /* 0x0000000413167825 */ /* 0x001fc800078e0206 */
[----:B------:R-:W-:Y:S01]  /*9cc0*/  IMAD.WIDE R20, R17, 0x4, R6 ;  /* 0x0000000411147825 */ /* 0x000fe200078e0206 */
[----:B------:R-:W5:Y:S05]  /*9cd0*/  LDG.E R36, desc[UR10][R22.64] ;  /* 0x0000000a16247981 */ /* 0x000f6a000c1e1900 */
[----:B------:R0:W5:Y:S01]  /*9ce0*/  LDG.E R20, desc[UR10][R20.64] ;  /* 0x0000000a14147981 */ /* 0x000162000c1e1900 */
[----:B------:R-:W-:Y:S01]  /*9cf0*/  BSSY.RECONVERGENT B2, `(.L_x_1863) ;  /* 0x0000032000027945 */ /* 0x000fe20003800200 */
[C---:B--2---:R-:W-:Y:S02]  /*9d00*/  ISETP.GE.AND P0, PT, R18.reuse, RZ, PT ;  /* 0x000000ff1200720c */ /* 0x044fe40003f06270 */
[----:B-1----:R-:W-:-:S02]  /*9d10*/  LOP3.LUT R25, R18, 0x7fe00000, RZ, 0xc, !PT ;  /* 0x7fe0000012197812 */ /* 0x002fc400078e0cff */
[C---:B----4-:R-:W-:Y:S02]  /*9d20*/  ISETP.GE.AND P1, PT, R32.reuse, RZ, PT ;  /* 0x000000ff2000720c */ /* 0x050fe40003f26270 */
[----:B---3--:R-:W-:Y:S02]  /*9d30*/  LOP3.LUT R27, R32, 0x7fe00000, RZ, 0xc, !PT ;  /* 0x7fe00000201b7812 */ /* 0x008fe400078e0cff */
[----:B------:R-:W-:Y:S02]  /*9d40*/  SEL R25, R18, R25, !P0 ;  /* 0x0000001912197207 */ /* 0x000fe40004000000 */
[----:B------:R-:W-:Y:S02]  /*9d50*/  SEL R27, R32, R27, !P1 ;  /* 0x0000001b201b7207 */ /* 0x000fe40004800000 */
[C---:B-----5:R-:W-:Y:S02]  /*9d60*/  ISETP.GE.AND P0, PT, R24.reuse, RZ, PT ;  /* 0x000000ff1800720c */ /* 0x060fe40003f06270 */
[----:B0-----:R-:W-:-:S02]  /*9d70*/  LOP3.LUT R21, R24, 0x7fe00000, RZ, 0xc, !PT ;  /* 0x7fe0000018157812 */ /* 0x001fc400078e0cff */
[----:B------:R-:W-:Y:S02]  /*9d80*/  LOP3.LUT R27, R27, UR5, RZ, 0x3c, !PT ;  /* 0x000000051b1b7c12 */ /* 0x000fe4000f8e3cff */
[----:B------:R-:W-:Y:S02]  /*9d90*/  SEL R21, R24, R21, !P0 ;  /* 0x0000001518157207 */ /* 0x000fe40004000000 */
[C---:B------:R-:W-:Y:S02]  /*9da0*/  ISETP.GE.AND P1, PT, R26.reuse, RZ, PT ;  /* 0x000000ff1a00720c */ /* 0x040fe40003f26270 */
[----:B------:R-:W-:Y:S02]  /*9db0*/  LOP3.LUT R23, R26, 0x7fe00000, RZ, 0xc, !PT ;  /* 0x7fe000001a177812 */ /* 0x000fe400078e0cff */
[----:B------:R-:W-:Y:S02]  /*9dc0*/  ISETP.GT.U32.AND P2, PT, R27, 0x1fffff, PT ;  /* 0x001fffff1b00780c */ /* 0x000fe40003f44070 */
[----:B------:R-:W-:-:S02]  /*9dd0*/  LOP3.LUT R21, R21, UR5, RZ, 0x3c, !PT ;  /* 0x0000000515157c12 */ /* 0x000fc4000f8e3cff */
[----:B------:R-:W-:Y:S02]  /*9de0*/  SEL R23, R26, R23, !P1 ;  /* 0x000000171a177207 */ /* 0x000fe40004800000 */
[----:B------:R-:W-:Y:S02]  /*9df0*/  P2R R22, PR, RZ, 0x4 ;  /* 0x00000004ff167803 */ /* 0x000fe40000000000 */
[----:B------:R-:W-:Y:S02]  /*9e00*/  ISETP.GT.U32.AND P0, PT, R21, 0x1fffff, PT ;  /* 0x001fffff1500780c */ /* 0x000fe40003f04070 */
[----:B------:R-:W-:Y:S02]  /*9e10*/  LOP3.LUT R23, R23, UR5, RZ, 0x3c, !PT ;  /* 0x0000000517177c12 */ /* 0x000fe4000f8e3cff */
[C---:B------:R-:W-:Y:S02]  /*9e20*/  ISETP.GE.AND P2, PT, R28.reuse, RZ, PT ;  /* 0x000000ff1c00720c */ /* 0x040fe40003f46270 */
[----:B------:R-:W-:-:S02]  /*9e30*/  LOP3.LUT R21, R28, 0x7fe00000, RZ, 0xc, !PT ;  /* 0x7fe000001c157812 */ /* 0x000fc400078e0cff */
[----:B------:R-:W-:Y:S02]  /*9e40*/  ISETP.GT.U32.AND P1, PT, R23, 0x1fffff, PT ;  /* 0x001fffff1700780c */ /* 0x000fe40003f24070 */
[----:B------:R-:W-:Y:S02]  /*9e50*/  SEL R21, R28, R21, !P2 ;  /* 0x000000151c157207 */ /* 0x000fe40005000000 */
[C---:B------:R-:W-:Y:S02]  /*9e60*/  ISETP.GE.AND P3, PT, R34.reuse, RZ, PT ;  /* 0x000000ff2200720c */ /* 0x040fe40003f66270 */
[C---:B------:R-:W-:Y:S02]  /*9e70*/  LOP3.LUT R23, R34.reuse, 0x7fe00000, RZ, 0xc, !PT ;  /* 0x7fe0000022177812 */ /* 0x040fe400078e0cff */
[----:B------:R-:W-:Y:S02]  /*9e80*/  LOP3.LUT R21, R21, UR5, RZ, 0x3c, !PT ;  /* 0x0000000515157c12 */ /* 0x000fe4000f8e3cff */
[----:B------:R-:W-:-:S02]  /*9e90*/  SEL R23, R34, R23, !P3 ;  /* 0x0000001722177207 */ /* 0x000fc40005800000 */
[----:B------:R-:W-:Y:S02]  /*9ea0*/  LOP3.LUT R25, R25, UR5, RZ, 0x3c, !PT ;  /* 0x0000000519197c12 */ /* 0x000fe4000f8e3cff */
[----:B------:R-:W-:Y:S02]  /*9eb0*/  ISETP.GT.U32.AND P2, PT, R21, 0x1fffff, PT ;  /* 0x001fffff1500780c */ /* 0x000fe40003f44070 */
[----:B------:R-:W-:Y:S02]  /*9ec0*/  LOP3.LUT R23, R23, UR5, RZ, 0x3c, !PT ;  /* 0x0000000517177c12 */ /* 0x000fe4000f8e3cff */
[C---:B------:R-:W-:Y:S02]  /*9ed0*/  ISETP.GE.AND P4, PT, R36.reuse, RZ, PT ;  /* 0x000000ff2400720c */ /* 0x040fe40003f86270 */
[----:B------:R-:W-:Y:S02]  /*9ee0*/  LOP3.LUT R21, R36, 0x7fe00000, RZ, 0xc, !PT ;  /* 0x7fe0000024157812 */ /* 0x000fe400078e0cff */
[----:B------:R-:W-:-:S02]  /*9ef0*/  ISETP.GT.U32.AND P6, PT, R25, 0x1fffff, PT ;  /* 0x001fffff1900780c */ /* 0x000fc40003fc4070 */
[----:B------:R-:W-:Y:S02]  /*9f00*/  ISETP.GT.U32.AND P3, PT, R23, 0x1fffff, PT ;  /* 0x001fffff1700780c */ /* 0x000fe40003f64070 */
[----:B------:R-:W-:Y:S02]  /*9f10*/  SEL R21, R36, R21, !P4 ;  /* 0x0000001524157207 */ /* 0x000fe40006000000 */
[C---:B------:R-:W-:Y:S02]  /*9f20*/  ISETP.GE.AND P4, PT, R20.reuse, RZ, PT ;  /* 0x000000ff1400720c */ /* 0x040fe40003f86270 */
[C---:B------:R-:W-:Y:S02]  /*9f30*/  LOP3.LUT R23, R20.reuse, 0x7fe00000, RZ, 0xc, !PT ;  /* 0x7fe0000014177812 */ /* 0x040fe400078e0cff */
[----:B------:R-:W-:Y:S02]  /*9f40*/  LOP3.LUT R21, R21, UR5, RZ, 0x3c, !PT ;  /* 0x0000000515157c12 */ /* 0x000fe4000f8e3cff */
[----:B------:R-:W-:-:S02]  /*9f50*/  SEL R23, R20, R23, !P4 ;  /* 0x0000001714177207 */ /* 0x000fc40006000000 */
[----:B------:R-:W-:Y:S02]  /*9f60*/  ISETP.GT.U32.AND P4, PT, R21, 0x1fffff, PT ;  /* 0x001fffff1500780c */ /* 0x000fe40003f84070 */
[----:B------:R-:W-:-:S04]  /*9f70*/  LOP3.LUT R23, R23, UR5, RZ, 0x3c, !PT ;  /* 0x0000000517177c12 */ /* 0x000fc8000f8e3cff */
        /* <DEDUP_REMOVED lines=8> */
[----:B------:R0:W-:Y:S02]  /*a000*/  ATOMS.POPC.INC.32 RZ, [R18+UR7+0x8a0] ;  /* 0x0008a00012ff7f8c */ /* 0x0001e4000d800007 */
.L_x_1864:
[----:B------:R-:W-:Y:S05]  /*a010*/  BSYNC.RECONVERGENT B2 ;  /* 0x0000000000027941 */ /* 0x000fea0003800200 */
.L_x_1863:
        /* <DEDUP_REMOVED lines=9> */
[----:B------:R1:W-:Y:S02]  /*a0b0*/  ATOMS.POPC.INC.32 RZ, [R21+UR7+0x8a0] ;  /* 0x0008a00015ff7f8c */ /* 0x0003e4000d800007 */
.L_x_1866:
[----:B------:R-:W-:Y:S05]  /*a0c0*/  BSYNC.RECONVERGENT B2 ;  /* 0x0000000000027941 */ /* 0x000fea0003800200 */
.L_x_1865:
        /* <DEDUP_REMOVED lines=8> */
[----:B------:R2:W-:Y:S02]  /*a150*/  ATOMS.POPC.INC.32 RZ, [R21+UR7+0x8a0] ;  /* 0x0008a00015ff7f8c */ /* 0x0005e4000d800007 */
.L_x_1868:
[----:B------:R-:W-:Y:S05]  /*a160*/  BSYNC.RECONVERGENT B2 ;  /* 0x0000000000027941 */ /* 0x000fea0003800200 */
.L_x_1867:
        /* <DEDUP_REMOVED lines=8> */
[----:B------:R3:W-:Y:S02]  /*a1f0*/  ATOMS.POPC.INC.32 RZ, [R21+UR7+0x8a0] ;  /* 0x0008a00015ff7f8c */ /* 0x0007e4000d800007 */
.L_x_1870:
[----:B------:R-:W-:Y:S05]  /*a200*/  BSYNC.RECONVERGENT B2 ;  /* 0x0000000000027941 */ /* 0x000fea0003800200 */
.L_x_1869:
        /* <DEDUP_REMOVED lines=8> */
[----:B------:R4:W-:Y:S02]  /*a290*/  ATOMS.POPC.INC.32 RZ, [R21+UR7+0x8a0] ;  /* 0x0008a00015ff7f8c */ /* 0x0009e4000d800007 */
.L_x_1872:
[----:B------:R-:W-:Y:S05]  /*a2a0*/  BSYNC.RECONVERGENT B2 ;  /* 0x0000000000027941 */ /* 0x000fea0003800200 */
.L_x_1871:
        /* <DEDUP_REMOVED lines=8> */
[----:B------:R1:W-:Y:S02]  /*a330*/  ATOMS.POPC.INC.32 RZ, [R21+UR7+0x8a0] ;  /* 0x0008a00015ff7f8c */ /* 0x0003e4000d800007 */
.L_x_1874:
[----:B------:R-:W-:Y:S05]  /*a340*/  BSYNC.RECONVERGENT B2 ;  /* 0x0000000000027941 */ /* 0x000fea0003800200 */
.L_x_1873:
        /* <DEDUP_REMOVED lines=9> */
.L_x_1876:
[----:B------:R-:W-:Y:S05]  /*a3e0*/  BSYNC.RECONVERGENT B2 ;  /* 0x0000000000027941 */ /* 0x000fea0003800200 */
.L_x_1875:
        /* <DEDUP_REMOVED lines=9> */
.L_x_1878:
[----:B------:R-:W-:Y:S05]  /*a480*/  BSYNC.RECONVERGENT B2 ;  /* 0x0000000000027941 */ /* 0x000fea0003800200 */
.L_x_1877:
        /* <DEDUP_REMOVED lines=13> */
.L_x_1862:
[----:B---3--:R-:W-:Y:S05]  /*a560*/  BSYNC.RECONVERGENT B1 ;  /* 0x0000000000017941 */ /* 0x008fea0003800200 */
.L_x_1861:
[----:B------:R-:W-:-:S13]  /*a570*/  ISETP.NE.AND P0, PT, R11, RZ, PT ;  /* 0x000000ff0b00720c */ /* 0x000fda0003f05270 */
[----:B------:R-:W-:Y:S05]  /*a580*/  @!P0 BRA `(.L_x_1860) ;  /* 0x0000001000108947 */ /* 0x000fea0003800000 */
[----:B------:R-:W-:Y:S01]  /*a590*/  ISETP.GE.U32.AND P0, PT, R11, 0x4, PT ;  /* 0x000000040b00780c */ /* 0x000fe20003f06070 */
[----:B------:R-:W-:-:S12]  /*a5a0*/  BSSY.RECONVERGENT B1, `(.L_x_1880) ;  /* 0x000004b000017945 */ /* 0x000fd80003800200 */
[----:B------:R-:W-:Y:S05]  /*a5b0*/  @!P0 BRA `(.L_x_1881) ;  /* 0x0000000400248947 */ /* 0x000fea0003800000 */
[----:B-12-4-:R-:W-:-:S04]  /*a5c0*/  IMAD R21, R10, R18, RZ ;  /* 0x000000120a157224 */ /* 0x016fc800078e02ff */
[C-C-:B------:R-:W-:Y:S02]  /*a5d0*/  IMAD R17, R18.reuse, 0x200, R21.reuse ;  /* 0x0000020012117824 */ /* 0x140fe400078e0215 */
[----:B------:R-:W-:Y:S02]  /*a5e0*/  IMAD R15, R18, 0x400, R21 ;  /* 0x00000400120f7824 */ /* 0x000fe400078e0215 */
[----:B------:R-:W-:-:S04]  /*a5f0*/  IMAD.WIDE R20, R21, 0x4, R6 ;  /* 0x0000000415147825 */ /* 0x000fc800078e0206 */
[----:B------:R-:W-:Y:S01]  /*a600*/  IMAD R23, R18, 0x200, R15 ;  /* 0x0000020012177824 */ /* 0x000fe200078e020f */
[----:B------:R-:W2:Y:S01]  /*a610*/  LDG.E R26, desc[UR10][R20.64] ;  /* 0x0000000a141a7981 */ /* 0x000ea2000c1e1900 */
[----:B------:R-:W-:-:S04]  /*a620*/  IMAD.WIDE R16, R17, 0x4, R6 ;  /* 0x0000000411107825 */ /* 0x000fc800078e0206 */
[--C-:B------:R-:W-:Y:S01]  /*a630*/  IMAD.WIDE R14, R15, 0x4, R6.reuse ;  /* 0x000000040f0e7825 */ /* 0x100fe200078e0206 */
[----:B------:R-:W3:Y:S03]  /*a640*/  LDG.E R13, desc[UR10][R16.64] ;  /* 0x0000000a100d7981 */ /* 0x000ee6000c1e1900 */
[----:B------:R-:W-:Y:S01]  /*a650*/  IMAD.WIDE R22, R23, 0x4, R6 ;  /* 0x0000000417167825 */ /* 0x000fe200078e0206 */
[----:B------:R-:W4:Y:S04]  /*a660*/  LDG.E R12, desc[UR10][R14.64] ;  /* 0x0000000a0e0c7981 */ /* 0x000f28000c1e1900 */
[----:B------:R-:W5:Y:S01]  /*a670*/  LDG.E R11, desc[UR10][R22.64] ;  /* 0x0000000a160b7981 */ /* 0x000f62000c1e1900 */
[----:B------:R-:W-:Y:S01]  /*a680*/  BSSY.RECONVERGENT B2, `(.L_x_1882) ;  /* 0x000001d000027945 */ /* 0x000fe20003800200 */
[----:B--2---:R-:W-:-:S02]  /*a690*/  ISETP.GE.AND P0, PT, R26, RZ, PT ;  /* 0x000000ff1a00720c */ /* 0x004fc40003f06270 */
[----:B------:R-:W-:-:S04]  /*a6a0*/  LOP3.LUT R19, R26, 0x7fe00000, RZ, 0xc, !PT ;  /* 0x7fe000001a137812 */ /* 0x000fc800078e0cff */
[----:B------:R-:W-:-:S04]  /*a6b0*/  SEL R19, R26, R19, !P0 ;  /* 0x000000131a137207 */ /* 0x000fc80004000000 */
[----:B------:R-:W-:-:S04]  /*a6c0*/  LOP3.LUT R19, R19, UR5, RZ, 0x3c, !PT ;  /* 0x0000000513137c12 */ /* 0x000fc8000f8e3cff */
        /* <DEDUP_REMOVED lines=24> */
.L_x_1883:
[----:B------:R-:W-:Y:S05]  /*a850*/  BSYNC.RECONVERGENT B2 ;  /* 0x0000000000027941 */ /* 0x000fea0003800200 */
.L_x_1882:
        /* <DEDUP_REMOVED lines=8> */
[----:B------:R1:W-:Y:S02]  /*a8e0*/  ATOMS.POPC.INC.32 RZ, [R13+UR7+0x8a0] ;  /* 0x0008a0000dff7f8c */ /* 0x0003e4000d800007 */
.L_x_1885:
[----:B------:R-:W-:Y:S05]  /*a8f0*/  BSYNC.RECONVERGENT B2 ;  /* 0x0000000000027941 */ /* 0x000fea0003800200 */
.L_x_1884:
        /* <DEDUP_REMOVED lines=9> */
.L_x_1887:
[----:B------:R-:W-:Y:S05]  /*a990*/  BSYNC.RECONVERGENT B2 ;  /* 0x0000000000027941 */ /* 0x000fea0003800200 */
.L_x_1886:
        /* <DEDUP_REMOVED lines=8> */
[----:B------:R3:W-:Y:S02]  /*aa20*/  ATOMS.POPC.INC.32 RZ, [R11+UR7+0x8a0] ;  /* 0x0008a0000bff7f8c */ /* 0x0007e4000d800007 */
.L_x_1889:
[----:B------:R-:W-:Y:S05]  /*aa30*/  BSYNC.RECONVERGENT B2 ;  /* 0x0000000000027941 */ /* 0x000fea0003800200 */
.L_x_1888:
[----:B------:R-:W-:-:S07]  /*aa40*/  VIADD R10, R10, 0x800 ;  /* 0x000008000a0a7836 */ /* 0x000fce0000000000 */
.L_x_1881:
[----:B------:R-:W-:Y:S05]  /*aa50*/  BSYNC.RECONVERGENT B1 ;  /* 0x0000000000017941 */ /* 0x000fea0003800200 */
.L_x_1880:
[----:B------:R-:W-:-:S13]  /*aa60*/  LOP3.LUT P0, R9, R9, 0x3, RZ, 0xc0, !PT ;  /* 0x0000000309097812 */ /* 0x000fda000780c0ff */
[----:B------:R-:W-:Y:S05]  /*aa70*/  @!P0 BRA `(.L_x_1860) ;  /* 0x0000000800d48947 */ /* 0x000fea0003800000 */
[----:B------:R-:W-:Y:S01]  /*aa80*/  ISETP.NE.AND P0, PT, R9, 0x1, PT ;  /* 0x000000010900780c */ /* 0x000fe20003f05270 */
[----:B------:R-:W-:-:S12]  /*aa90*/  BSSY.RECONVERGENT B1, `(.L_x_1890) ;  /* 0x0000027000017945 */ /* 0x000fd80003800200 */
[----:B------:R-:W-:Y:S05]  /*aaa0*/  @!P0 BRA `(.L_x_1891) ;  /* 0x0000000000948947 */ /* 0x000fea0003800000 */
[----:B-1----:R-:W-:-:S04]  /*aab0*/  IMAD R13, R10, R18, RZ ;  /* 0x000000120a0d7224 */ /* 0x002fc800078e02ff */
[----:B------:R-:W-:Y:S02]  /*aac0*/  IMAD R15, R18, 0x200, R13 ;  /* 0x00000200120f7824 */ /* 0x000fe400078e020d */
[----:B--2---:R-:W-:-:S04]  /*aad0*/  IMAD.WIDE R12, R13, 0x4, R6 ;  /* 0x000000040d0c7825 */ /* 0x004fc800078e0206 */
[----:B0-----:R-:W-:Y:S02]  /*aae0*/  IMAD.WIDE R14, R15, 0x4, R6 ;  /* 0x000000040f0e7825 */ /* 0x001fe400078e0206 */
[----:B------:R-:W2:Y:S04]  /*aaf0*/  LDG.E R12, desc[UR10][R12.64] ;  /* 0x0000000a0c0c7981 */ /* 0x000ea8000c1e1900 */
[----:B------:R-:W5:Y:S01]  /*ab00*/  LDG.E R14, desc[UR10][R14.64] ;  /* 0x0000000a0e0e7981 */ /* 0x000f62000c1e1900 */
[----:B------:R-:W-:Y:S01]  /*ab10*/  BSSY.RECONVERGENT B2, `(.L_x_1892) ;  /* 0x0000013000027945 */ /* 0x000fe20003800200 */
[C---:B--2---:R-:W-:Y:S02]  /*ab20*/  ISETP.GE.AND P0, PT, R12.reuse, RZ, PT ;  /* 0x000000ff0c00720c */ /* 0x044fe40003f06270 */
[----:B------:R-:W-:-:S02]  /*ab30*/  LOP3.LUT R9, R12, 0x7fe00000, RZ, 0xc, !PT ;  /* 0x7fe000000c097812 */ /* 0x000fc400078e0cff */
[----:B-----5:R-:W-:Y:S02]  /*ab40*/  ISETP.GE.AND P1, PT, R14, RZ, PT ;  /* 0x000000ff0e00720c */ /* 0x020fe40003f26270 */
[----:B------:R-:W-:Y:S02]  /*ab50*/  SEL R9, R12, R9, !P0 ;  /* 0x000000090c097207 */ /* 0x000fe40004000000 */
[C---:B---3--:R-:W-:Y:S02]  /*ab60*/  LOP3.LUT R11, R14.reuse, 0x7fe00000, RZ, 0xc, !PT ;  /* 0x7fe000000e0b7812 */ /* 0x048fe400078e0cff */
        /* <DEDUP_REMOVED lines=12> */
[----:B------:R0:W-:Y:S02]  /*ac30*/  ATOMS.POPC.INC.32 RZ, [R9+UR7+0x8a0] ;  /* 0x0008a00009ff7f8c */ /* 0x0001e4000d800007 */
.L_x_1893:
[----:B------:R-:W-:Y:S05]  /*ac40*/  BSYNC.RECONVERGENT B2 ;  /* 0x0000000000027941 */ /* 0x000fea0003800200 */
.L_x_1892:
        /* <DEDUP_REMOVED lines=8> */
[----:B------:R1:W-:Y:S02]  /*acd0*/  ATOMS.POPC.INC.32 RZ, [R9+UR7+0x8a0] ;  /* 0x0008a00009ff7f8c */ /* 0x0003e4000d800007 */
.L_x_1895:
[----:B------:R-:W-:Y:S05]  /*ace0*/  BSYNC.RECONVERGENT B2 ;  /* 0x0000000000027941 */ /* 0x000fea0003800200 */
.L_x_1894:
[----:B------:R-:W-:-:S07]  /*acf0*/  VIADD R10, R10, 0x400 ;  /* 0x000004000a0a7836 */ /* 0x000fce0000000000 */
.L_x_1891:
[----:B------:R-:W-:Y:S05]  /*ad00*/  BSYNC.RECONVERGENT B1 ;  /* 0x0000000000017941 */ /* 0x000fea0003800200 */
.L_x_1890:
[----:B------:R-:W-:-:S13]  /*ad10*/  LOP3.LUT P0, RZ, R8, 0x200, RZ, 0xc0, !PT ;  /* 0x0000020008ff7812 */ /* 0x000fda000780c0ff */
[----:B------:R-:W-:Y:S05]  /*ad20*/  @P0 BRA `(.L_x_1860) ;  /* 0x0000000800280947 */ /* 0x000fea0003800000 */
[----:B01----:R-:W-:-:S04]  /*ad30*/  IMAD R9, R10, R18, RZ ;  /* 0x000000120a097224 */ /* 0x003fc800078e02ff */
[----:B------:R-:W-:-:S06]  /*ad40*/  IMAD.WIDE R8, R9, 0x4, R6 ;  /* 0x0000000409087825 */ /* 0x000fcc00078e0206 */
[----:B------:R-:W5:Y:S02]  /*ad50*/  LDG.E R9, desc[UR10][R8.64] ;  /* 0x0000000a08097981 */ /* 0x000f64000c1e1900 */
[C---:B-----5:R-:W-:Y:S02]  /*ad60*/  ISETP.GE.AND P0, PT, R9.reuse, RZ, PT ;  /* 0x000000ff0900720c */ /* 0x060fe40003f06270 */
        /* <DEDUP_REMOVED lines=11> */
[----:B------:R0:W-:Y:S01]  /*ae20*/  ATOMS.POPC.INC.32 RZ, [R8+UR7+0x8a0] ;  /* 0x0008a00008ff7f8c */ /* 0x0001e2000d800007 */
[----:B------:R-:W-:Y:S05]  /*ae30*/  BRA `(.L_x_1860) ;  /* 0x0000000400e47947 */ /* 0x000fea0003800000 */
.L_x_1859:
        /* <DEDUP_REMOVED lines=15> */
[----:B------:R-:W-:-:S07]  /*af30*/  IMAD.WIDE.U32 R14, R18, 0x4, R6 ;  /* 0x00000004120e7825 */ /* 0x000fce00078e0006 */
.L_x_1906:
[----:B--2---:R-:W-:-:S04]  /*af40*/  SHF.R.S64 R9, RZ, 0x1c, R16 ;  /* 0x0000001cff097819 */ /* 0x004fc80000001010 */
[----:B01-3--:R-:W-:-:S04]  /*af50*/  IADD3 R8, P0, PT, R14, R9, RZ ;  /* 0x000000090e087210 */ /* 0x00bfc80007f1e0ff */
        /* <DEDUP_REMOVED lines=31> */
.L_x_1899:
[----:B------:R-:W-:Y:S05]  /*b150*/  BSYNC.RECONVERGENT B2 ;  /* 0x0000000000027941 */ /* 0x000fea0003800200 */
.L_x_1898:
        /* <DEDUP_REMOVED lines=9> */
.L_x_1901:
[----:B------:R-:W-:Y:S05]  /*b1f0*/  BSYNC.RECONVERGENT B2 ;  /* 0x0000000000027941 */ /* 0x000fea0003800200 */
.L_x_1900:
        /* <DEDUP_REMOVED lines=9> */
.L_x_1903:
[----:B------:R-:W-:Y:S05]  /*b290*/  BSYNC.RECONVERGENT B2 ;  /* 0x0000000000027941 */ /* 0x000fea0003800200 */
.L_x_1902:
        /* <DEDUP_REMOVED lines=8> */
[----:B------:R3:W-:Y:S02]  /*b320*/  ATOMS.POPC.INC.32 RZ, [R8+UR7+0x8a0] ;  /* 0x0008a00008ff7f8c */ /* 0x0007e4000d800007 */
.L_x_1905:
[----:B------:R-:W-:Y:S05]  /*b330*/  BSYNC.RECONVERGENT B2 ;  /* 0x0000000000027941 */ /* 0x000fea0003800200 */
.L_x_1904:
[----:B------:R-:W-:-:S05]  /*b340*/  VIADD R16, R16, 0x200 ;  /* 0x0000020010107836 */ /* 0x000fca0000000000 */
[----:B------:R-:W-:-:S13]  /*b350*/  ISETP.GT.AND P0, PT, R17, R16, PT ;  /* 0x000000101100720c */ /* 0x000fda0003f04270 */
[----:B------:R-:W-:Y:S05]  /*b360*/  @P0 BRA `(.L_x_1906) ;  /* 0xfffffff800f40947 */ /* 0x000fea000383ffff */
.L_x_1897:
[----:B------:R-:W-:Y:S05]  /*b370*/  BSYNC.RECONVERGENT B1 ;  /* 0x0000000000017941 */ /* 0x000fea0003800200 */
.L_x_1896:
[C---:B------:R-:W-:Y:S01]  /*b380*/  ISETP.GE.U32.AND P0, PT, R33.reuse, R18, PT ;  /* 0x000000122100720c */ /* 0x040fe20003f06070 */
[----:B01-3--:R-:W-:Y:S01]  /*b390*/  IMAD.IADD R8, R33, 0x1, R18 ;  /* 0x0000000121087824 */ /* 0x00bfe200078e0212 */
[----:B------:R-:W-:Y:S03]  /*b3a0*/  BSSY.RECONVERGENT B1, `(.L_x_1907) ;  /* 0x0000012000017945 */ /* 0x000fe60003800200 */
[----:B------:R-:W-:-:S05]  /*b3b0*/  IMAD R17, R17, 0x4, R8 ;  /* 0x0000000411117824 */ /* 0x000fca00078e0208 */
[----:B------:R-:W-:-:S03]  /*b3c0*/  ISETP.GE.AND P1, PT, R17, UR4, PT ;  /* 0x0000000411007c0c */ /* 0x000fc6000bf26270 */
[----:B------:R-:W-:Y:S10]  /*b3d0*/  @P0 BRA `(.L_x_1908) ;  /* 0x0000000000380947 */ /* 0x000ff40003800000 */
[----:B------:R-:W3:Y:S02]  /*b3e0*/  LDG.E R13, desc[UR10][R12.64] ;  /* 0x0000000a0c0d7981 */ /* 0x000ee4000c1e1900 */
[C---:B---3--:R-:W-:Y:S02]  /*b3f0*/  ISETP.GE.AND P0, PT, R13.reuse, RZ, PT ;  /* 0x000000ff0d00720c */ /* 0x048fe40003f06270 */
[----:B------:R-:W-:-:S04]  /*b400*/  LOP3.LUT R8, R13, 0x7fe00000, RZ, 0xc, !PT ;  /* 0x7fe000000d087812 */ /* 0x000fc800078e0cff */
[----:B------:R-:W-:-:S04]  /*b410*/  SEL R8, R13, R8, !P0 ;  /* 0x000000080d087207 */ /* 0x000fc80004000000 */
[----:B------:R-:W-:-:S04]  /*b420*/  LOP3.LUT R8, R8, UR5, RZ, 0x3c, !PT ;  /* 0x0000000508087c12 */ /* 0x000fc8000f8e3cff */
[----:B------:R-:W-:-:S13]  /*b430*/  ISETP.GT.U32.AND P0, PT, R8, 0x1fffff, PT ;  /* 0x001fffff0800780c */ /* 0x000fda0003f04070 */
        /* <DEDUP_REMOVED lines=8> */
.L_x_1908:
[----:B------:R-:W-:Y:S05]  /*b4c0*/  BSYNC.RECONVERGENT B1 ;  /* 0x0000000000017941 */ /* 0x000fea0003800200 */
.L_x_1907:
[----:B------:R-:W-:Y:S05]  /*b4d0*/  @P1 BRA `(.L_x_1860) ;  /* 0x00000000003c1947 */ /* 0x000fea0003800000 */
[----:B0-2---:R-:W-:-:S06]  /*b4e0*/  IMAD.WIDE R8, R17, 0x4, R6 ;  /* 0x0000000411087825 */ /* 0x005fcc00078e0206 */
        /* <DEDUP_REMOVED lines=14> */
.L_x_1860:
[----:B---3--:R-:W-:Y:S05]  /*b5d0*/  BSYNC.RECONVERGENT B0 ;  /* 0x0000000000007941 */ /* 0x008fea0003800200 */
.L_x_1858:
[----:B012---:R-:W0:Y:S01]  /*b5e0*/  S2R R9, SR_CgaCtaId ;  /* 0x0000000000097919 */ /* 0x007e220000008800 */
[----:B------:R-:W-:Y:S01]  /*b5f0*/  MOV R8, 0x400 ;  /* 0x0000040000087802 */ /* 0x000fe20000000f00 */
[----:B------:R-:W-:Y:S01]  /*b600*/  IMAD.MOV.U32 R29, RZ, RZ, RZ ;  /* 0x000000ffff1d7224 */ /* 0x000fe200078e00ff */
[----:B------:R-:W1:Y:S02]  /*b610*/  LDCU UR8, c[0x0][0x3a0] ;  /* 0x00007400ff0877ac */ /* 0x000e640008000800 */
[----:B0-----:R-:W-:Y:S01]  /*b620*/  LEA R8, R9, R8, 0x18 ;  /* 0x0000000809087211 */ /* 0x001fe200078ec0ff */
[----:B------:R-:W-:Y:S04]  /*b630*/  BAR.SYNC.DEFER_BLOCKING 0x0 ;  /* 0x0000000000007b1d */ /* 0x000fe80000010000 */
[----:B------:R-:W-:-:S02]  /*b640*/  IMAD R12, R33, 0x44, R8 ;  /* 0x00000044210c7824 */ /* 0x000fc400078e0208 */
[----:B-1----:R0:W2:Y:S05]  /*b650*/  LDS R28, [R8+0x486c] ;  /* 0x00486c00081c7984 */ /* 0x0020aa0000000800 */
.L_x_1913:
[----:B01----:R-:W-:Y:S01]  /*b660*/  IMAD R8, R29, 0x800, R30 ;  /* 0x000008001d087824 */ /* 0x003fe200078e021e */
[----:B------:R-:W-:Y:S05]  /*b670*/  WARPSYNC.ALL ;  /* 0x0000000000007948 */ /* 0x000fea0003800000 */
[----:B------:R-:W0:Y:S01]  /*b680*/  LDS R8, [R8+0x8a0] ;  /* 0x0008a00008087984 */ /* 0x000e220000000800 */
[----:B------:R-:W-:Y:S01]  /*b690*/  BAR.SYNC.DEFER_BLOCKING 0x0 ;  /* 0x0000000000007b1d */ /* 0x000fe20000010000 */
[----:B------:R-:W-:Y:S01]  /*b6a0*/  ISETP.GT.U32.AND P0, PT, R33, 0x1f, PT ;  /* 0x0000001f2100780c */ /* 0x000fe20003f04070 */
[----:B------:R-:W-:-:S04]  /*b6b0*/  IMAD R27, R29, 0x800, R0 ;  /* 0x000008001d1b7824 */ /* 0x000fc800078e0200 */
[----:B0-----:R0:W-:Y:S02]  /*b6c0*/  STS [R5+0x10], R8 ;  /* 0x0000100805007388 */ /* 0x0011e40000000800 */
[----:B------:R-:W-:Y:S06]  /*b6d0*/  BAR.SYNC.DEFER_BLOCKING 0x0 ;  /* 0x0000000000007b1d */ /* 0x000fec0000010000 */
[----:B------:R-:W-:Y:S05]  /*b6e0*/  @P0 BRA `(.L_x_1909) ;  /* 0x00000004002c0947 */ /* 0x000fea0003800000 */
[----:B------:R-:W-:Y:S01]  /*b6f0*/  LDS R32, [R12+0x10] ;  /* 0x000010000c207984 */ /* 0x000fe20000000800 */
[----:B------:R-:W-:Y:S01]  /*b700*/  UMOV UR6, 0xffffffff ;  /* 0xffffffff00067882 */ /* 0x000fe20000000000 */
[----:B------:R-:W-:Y:S02]  /*b710*/  ISETP.NE.AND P1, PT, R33, RZ, PT ;  /* 0x000000ff2100720c */ /* 0x000fe40003f25270 */
[----:B------:R-:W-:Y:S04]  /*b720*/  LDS R31, [R12+0x14] ;  /* 0x000014000c1f7984 */ /* 0x000fe80000000800 */
[----:B------:R-:W0:Y:S04]  /*b730*/  LDS R26, [R12+0x18] ;  /* 0x000018000c1a7984 */ /* 0x000e280000000800 */
        /* <DEDUP_REMOVED lines=9> */
[----:B------:R-:W2:Y:S01]  /*b7d0*/  LDS R16, [R12+0x40] ;  /* 0x000040000c107984 */ /* 0x000ea20000000800 */
[----:B0-----:R-:W-:-:S03]  /*b7e0*/  IADD3 R8, PT, PT, R26, R31, R32 ;  /* 0x0000001f1a087210 */ /* 0x001fc60007ffe020 */
[----:B------:R-:W-:Y:S04]  /*b7f0*/  LDS R14, [R12+0x44] ;  /* 0x000044000c0e7984 */ /* 0x000fe80000000800 */
[----:B------:R-:W0:Y:S01]  /*b800*/  LDS R13, [R12+0x48] ;  /* 0x000048000c0d7984 */ /* 0x000e220000000800 */
[----:B-1----:R-:W-:-:S03]  /*b810*/  IADD3 R8, PT, PT, R24, R8, R25 ;  /* 0x0000000818087210 */ /* 0x002fc60007ffe019 */
[----:B------:R-:W1:Y:S01]  /*b820*/  LDS R34, [R12+0x4c] ;  /* 0x00004c000c227984 */ /* 0x000e620000000800 */
[----:B---3--:R-:W-:-:S04]  /*b830*/  IADD3 R8, PT, PT, R22, R8, R23 ;  /* 0x0000000816087210 */ /* 0x008fc80007ffe017 */
[----:B----4-:R-:W-:-:S04]  /*b840*/  IADD3 R8, PT, PT, R20, R8, R21 ;  /* 0x0000000814087210 */ /* 0x010fc80007ffe015 */
[----:B-----5:R-:W-:-:S04]  /*b850*/  IADD3 R8, PT, PT, R18, R8, R19 ;  /* 0x0000000812087210 */ /* 0x020fc80007ffe013 */
[----:B--2---:R-:W-:-:S04]  /*b860*/  IADD3 R8, PT, PT, R16, R8, R17 ;  /* 0x0000000810087210 */ /* 0x004fc80007ffe011 */
        /* <DEDUP_REMOVED lines=12> */
.L_x_2113:
        /* <DEDUP_REMOVED lines=36> */
[----:B------:R4:W-:Y:S04]  /*bb70*/  STS [R12+0x48], R14 ;  /* 0x0000480e0c007388 */ /* 0x0009e80000000800 */
[----:B------:R4:W-:Y:S04]  /*bb80*/  STS [R12+0x4c], R13 ;  /* 0x00004c0d0c007388 */ /* 0x0009e80000000800 */
[----:B--2---:R4:W-:Y:S02]  /*bb90*/  @!P1 STS [R8+0x890], R15 ;  /* 0x0008900f08009388 */ /* 0x0049e40000000800 */
.L_x_1909:
[----:B------:R-:W-:Y:S05]  /*bba0*/  WARPSYNC.ALL ;  /* 0x0000000000007948 */ /* 0x000fea0003800000 */
[----:B------:R-:W-:Y:S01]  /*bbb0*/  BAR.SYNC.DEFER_BLOCKING 0x0 ;  /* 0x0000000000007b1d */ /* 0x000fe20000010000 */
[----:B------:R-:W-:-:S07]  /*bbc0*/  PLOP3.LUT P0, PT, PT, PT, PT, 0x8, 0x80 ;  /* 0x000000000080781c */ /* 0x000fce0003f0e170 */
[----:B------:R-:W1:Y:S01]  /*bbd0*/  S2UR UR6, SR_CgaCtaId ;  /* 0x00000000000679c3 */ /* 0x000e620000008800 */
[----:B------:R-:W-:Y:S01]  /*bbe0*/  UMOV UR7, 0x400 ;  /* 0x0000040000077882 */ /* 0x000fe20000000000 */
[----:B------:R-:W-:Y:S01]  /*bbf0*/  BSSY.RECONVERGENT B0, `(.L_x_1911) ;  /* 0x0000013000007945 */ /* 0x000fe20003800200 */
[----:B----4-:R-:W2:Y:S01]  /*bc00*/  LDS R9, [R5+0x10] ;  /* 0x0000100005097984 */ /* 0x010ea20000000800 */
[----:B-1----:R-:W-:-:S09]  /*bc10*/  ULEA UR7, UR6, UR7, 0x18 ;  /* 0x0000000706077291 */ /* 0x002fd2000f8ec0ff */
[----:B------:R-:W1:Y:S01]  /*bc20*/  LDS R11, [UR7+0x890] ;  /* 0x00089007ff0b7984 */ /* 0x000e620008000800 */
[----:B--2---:R-:W-:-:S05]  /*bc30*/  IMAD.IADD R9, R9, 0x1, R28 ;  /* 0x0000000109097824 */ /* 0x004fca00078e021c */
[----:B------:R-:W-:Y:S01]  /*bc40*/  ISETP.GE.AND P1, PT, R9, UR8, PT ;  /* 0x0000000809007c0c */ /* 0x000fe2000bf26270 */
[----:B------:R2:W-:Y:S01]  /*bc50*/  STS [R27], R9 ;  /* 0x000000091b007388 */ /* 0x0005e20000000800 */
        /* <DEDUP_REMOVED lines=10> */
[----:B------:R1:W-:Y:S04]  /*bd00*/  @P1 STS [UR7+0x4868], R9 ;  /* 0x00486809ff001988 */ /* 0x0003e80008000807 */
[----:B------:R1:W-:Y:S05]  /*bd10*/  @P1 STS [UR7+0x4860], R8 ;  /* 0x00486008ff001988 */ /* 0x0003ea0008000807 */
.L_x_1912:
[----:B------:R-:W-:Y:S05]  /*bd20*/  BSYNC.RECONVERGENT B0 ;  /* 0x0000000000007941 */ /* 0x000fea0003800200 */
.L_x_1911:
[----:B------:R-:W-:Y:S06]  /*bd30*/  BAR.RED.OR.DEFER_BLOCKING 0x0, P0 ;  /* 0x0000000000007b1d */ /* 0x000fec0000014800 */
[----:B------:R-:W2:Y:S01]  /*bd40*/  B2R.RESULT RZ, P0 ;  /* 0x0000000000ff731c */ /* 0x000ea20000004000 */
[C---:B------:R-:W-:Y:S01]  /*bd50*/  ISETP.LT.U32.AND P1, PT, R29.reuse, 0x3, PT ;  /* 0x000000031d00780c */ /* 0x040fe20003f21070 */
[----:B------:R-:W-:-:S12]  /*bd60*/  VIADD R29, R29, 0x1 ;  /* 0x000000011d1d7836 */ /* 0x000fd80000000000 */
[----:B--2---:R-:W-:Y:S05]  /*bd70*/  @!P0 BRA P1, `(.L_x_1913) ;  /* 0xfffffff800388947 */ /* 0x004fea000083ffff */
[----:B------:R-:W2:Y:S01]  /*bd80*/  LDCU.64 UR12, c[0x0][0x398] ;  /* 0x00007300ff0c77ac */ /* 0x000ea20008000a00 */
[----:B------:R-:W-:Y:S02]  /*bd90*/  IMAD.MOV.U32 R13, RZ, RZ, R33 ;  /* 0x000000ffff0d7224 */ /* 0x000fe400078e0021 */
[----:B------:R-:W-:Y:S01]  /*bda0*/  IMAD.WIDE.U32 R14, R33, 0x4, R6 ;  /* 0x00000004210e7825 */ /* 0x000fe200078e0006 */
[----:B------:R-:W3:Y:S03]  /*bdb0*/  LDCU UR6, c[0x0][0x380] ;  /* 0x00007000ff0677ac */ /* 0x000ee60008000800 */
        /* <DEDUP_REMOVED lines=11> */
[----:B------:R-:W3:-:S12]  /*be70*/  LDCU UR14, c[0x0][0x39c] ;  /* 0x00007380ff0e77ac */ /* 0x000ed80008000800 */
        /* <DEDUP_REMOVED lines=14> */
.L_x_1923:
[----:B------:R-:W-:-:S05]  /*bf60*/  IMAD.WIDE R18, R11, 0x4, R6 ;  /* 0x000000040b127825 */ /* 0x000fca00078e0206 */
[----:B------:R-:W2:Y:S01]  /*bf70*/  LDG.E R17, desc[UR10][R18.64] ;  /* 0x0000000a12117981 */ /* 0x000ea2000c1e1900 */
[----:B------:R-:W-:Y:S01]  /*bf80*/  VIADD R10, R10, 0x1 ;  /* 0x000000010a0a7836 */ /* 0x000fe20000000000 */
[----:B------:R-:W-:Y:S04]  /*bf90*/  BSSY.RECONVERGENT B2, `(.L_x_1919) ;  /* 0x0000038000027945 */ /* 0x000fe80003800200 */
[----:B------:R-:W-:Y:S02]  /*bfa0*/  ISETP.NE.AND P2, PT, R10, RZ, PT ;  /* 0x000000ff0a00720c */ /* 0x000fe40003f45270 */
        /* <DEDUP_REMOVED lines=10> */
[----:B0-----:R-:W-:Y:S02]  /*c050*/  ISETP.GT.AND P0, PT, R20, 0x800, PT ;  /* 0x000008001400780c */ /* 0x001fe40003f04270 */
        /* <DEDUP_REMOVED lines=12> */
[----:B------:R-:W4:Y:S01]  /*c120*/  POPC R21, UR13 ;  /* 0x0000000d00157d09 */ /* 0x000f220008000000 */
[----:B-1----:R-:W-:Y:S02]  /*c130*/  ULEA UR9, UR12, UR9, 0x18 ;  /* 0x000000090c097291 */ /* 0x002fe4000f8ec0ff */
[----:B------:R-:W-:Y:S01]  /*c140*/  ULEA UR8, UR12, UR8, 0x18 ;  /* 0x000000080c087291 */ /* 0x000fe2000f8ec0ff */
[----:B0-----:R-:W-:-:S02]  /*c150*/  ISETP.EQ.U32.AND P1, PT, R22, R19, PT ;  /* 0x000000131600720c */ /* 0x001fc40003f22070 */
[----:B--2---:R-:W-:-:S06]  /*c160*/  LOP3.LUT R23, R23, UR13, RZ, 0xc0, !PT ;  /* 0x0000000d17177c12 */ /* 0x004fcc000f8ec0ff */
[----:B------:R-:W0:Y:S05]  /*c170*/  POPC R23, R23 ;  /* 0x0000001700177309 */ /* 0x000e2a0000000000 */
[----:B----4-:R-:W1:Y:S04]  /*c180*/  @P1 ATOMS.ADD R21, [UR9], R21 ;  /* 0x00000015ff15198c */ /* 0x010e680008000009 */
[----:B-1----:R-:W0:Y:S02]  /*c190*/  SHFL.IDX PT, R18, R21, R22, 0x1f ;  /* 0x00001f1615127589 */ /* 0x002e2400000e0000 */
[----:B0-----:R-:W-:-:S05]  /*c1a0*/  IMAD.IADD R18, R18, 0x1, R23 ;  /* 0x0000000112127824 */ /* 0x001fca00078e0217 */
[----:B------:R-:W-:-:S05]  /*c1b0*/  LEA R19, R18, UR8, 0x2 ;  /* 0x0000000812137c11 */ /* 0x000fca000f8e10ff */
[----:B------:R0:W-:Y:S02]  /*c1c0*/  STS [R19], R8 ;  /* 0x0000000813007388 */ /* 0x0001e40000000800 */
.L_x_1922:
[----:B---3--:R-:W-:Y:S05]  /*c1d0*/  BSYNC.RECONVERGENT B3 ;  /* 0x0000000000037941 */ /* 0x008fea0003800200 */
.L_x_1921:
        /* <DEDUP_REMOVED lines=11> */
[----:B---3--:R-:W-:-:S06]  /*c290*/  LOP3.LUT R23, R23, UR12, RZ, 0xc0, !PT ;  /* 0x0000000c17177c12 */ /* 0x008fcc000f8ec0ff */
[----:B------:R-:W1:Y:S05]  /*c2a0*/  POPC R23, R23 ;  /* 0x0000001700177309 */ /* 0x000e6a0000000000 */
[----:B0-----:R-:W0:Y:S04]  /*c2b0*/  @P0 ATOMS.ADD R22, [UR8], R19 ;  /* 0x00000013ff16098c */ /* 0x001e280008000008 */
[----:B0-----:R-:W1:Y:S02]  /*c2c0*/  SHFL.IDX PT, R18, R22, R21, 0x1f ;  /* 0x00001f1516127589 */ /* 0x001e6400000e0000 */
[----:B-1----:R-:W-:-:S05]  /*c2d0*/  IMAD.IADD R18, R18, 0x1, R23 ;  /* 0x0000000112127824 */ /* 0x002fca00078e0217 */
[----:B------:R-:W-:-:S05]  /*c2e0*/  LEA R18, R18, UR7, 0x2 ;  /* 0x0000000712127c11 */ /* 0x000fca000f8e10ff */
[----:B------:R1:W-:Y:S04]  /*c2f0*/  STS [R18+0x2000], R17 ;  /* 0x0020001112007388 */ /* 0x0003e80000000800 */
[----:B------:R1:W-:Y:S02]  /*c300*/  STS [R18], R8 ;  /* 0x0000000812007388 */ /* 0x0003e40000000800 */
.L_x_1920:
[----:B---3--:R-:W-:Y:S05]  /*c310*/  BSYNC.RECONVERGENT B2 ;  /* 0x0000000000027941 */ /* 0x008fea0003800200 */
.L_x_1919:
[----:B-1----:R-:W-:Y:S02]  /*c320*/  IMAD.U32 R18, RZ, RZ, UR14 ;  /* 0x0000000eff127e24 */ /* 0x002fe4000f8e00ff */
[----:B0-----:R-:W-:Y:S02]  /*c330*/  VIADD R8, R8, 0x200 ;  /* 0x0000020008087836 */ /* 0x001fe40000000000 */
[----:B------:R-:W-:Y:S01]  /*c340*/  IMAD R11, R18, 0x200, R11 ;  /* 0x00000200120b7824 */ /* 0x000fe200078e020b */
[----:B------:R-:W-:Y:S06]  /*c350*/  @P2 BRA `(.L_x_1923) ;  /* 0xfffffffc00002947 */ /* 0x000fec000383ffff */
.L_x_1918:
[----:B---3--:R-:W-:Y:S05]  /*c360*/  BSYNC.RECONVERGENT B1 ;  /* 0x0000000000017941 */ /* 0x008fea0003800200 */
.L_x_1917:
        /* <DEDUP_REMOVED lines=10> */
.L_x_1941:
        /* <DEDUP_REMOVED lines=16> */
[----:B------:R-:W-:Y:S01]  /*c510*/  ISETP.NE.OR P0, PT, R9, UR6, P0 ;  /* 0x0000000609007c0c */ /* 0x000fe20008705670 */
[----:B------:R-:W-:-:S10]  /*c520*/  VIADD R9, R10, 0xfffffc00 ;  /* 0xfffffc000a097836 */ /* 0x000fd40000000000 */
        /* <DEDUP_REMOVED lines=20> */
.L_x_1928:
[----:B------:R-:W-:Y:S05]  /*c670*/  BSYNC.RECONVERGENT B3 ;  /* 0x0000000000037941 */ /* 0x000fea0003800200 */
.L_x_1927:
        /* <DEDUP_REMOVED lines=15> */
[----:B0-----:R-:W-:-:S05]  /*c770*/  IMAD.IADD R18, R18, 0x1, R25 ;  /* 0x0000000112127824 */ /* 0x001fca00078e0219 */
[----:B------:R-:W-:-:S05]  /*c780*/  LEA R18, R18, UR7, 0x2 ;  /* 0x0000000712127c11 */ /* 0x000fca000f8e10ff */
[----:B------:R1:W-:Y:S04]  /*c790*/  STS [R18+0x2000], R8 ;  /* 0x0020000812007388 */ /* 0x0003e80000000800 */
[----:B------:R1:W-:Y:S02]  /*c7a0*/  STS [R18], R9 ;  /* 0x0000000912007388 */ /* 0x0003e40000000800 */
.L_x_1926:
[----:B------:R-:W-:Y:S05]  /*c7b0*/  BSYNC.RECONVERGENT B2 ;  /* 0x0000000000027941 */ /* 0x000fea0003800200 */
.L_x_1925:
        /* <DEDUP_REMOVED lines=38> */
.L_x_1932:
[----:B------:R-:W-:Y:S05]  /*ca20*/  BSYNC.RECONVERGENT B3 ;  /* 0x0000000000037941 */ /* 0x000fea0003800200 */
.L_x_1931:
        /* <DEDUP_REMOVED lines=19> */
.L_x_1930:
[----:B------:R-:W-:Y:S05]  /*cb60*/  BSYNC.RECONVERGENT B2 ;  /* 0x0000000000027941 */ /* 0x000fea0003800200 */
.L_x_1929:
[----:B01----:R-:W-:-:S06]  /*cb70*/  IMAD.WIDE R8, R21, 0x4, R6 ;  /* 0x0000000415087825 */ /* 0x003fcc00078e0206 */
[----:B------:R-:W2:Y:S01]  /*cb80*/  LDG.E R8, desc[UR10][R8.64] ;  /* 0x0000000a08087981 */ /* 0x000ea2000c1e1900 */
[----:B------:R-:W-:Y:S01]  /*cb90*/  BSSY.RECONVERGENT B2, `(.L_x_1933) ;  /* 0x0000038000027945 */ /* 0x000fe20003800200 */
[----:B------:R-:W-:Y:S01]  /*cba0*/  VIADD R18, R10, 0x200 ;  /* 0x000002000a127836 */ /* 0x000fe20000000000 */
        /* <DEDUP_REMOVED lines=34> */
.L_x_1936:
[----:B------:R-:W-:Y:S05]  /*cdd0*/  BSYNC.RECONVERGENT B3 ;  /* 0x0000000000037941 */ /* 0x000fea0003800200 */
.L_x_1935:
        /* <DEDUP_REMOVED lines=19> */
.L_x_1934:
[----:B------:R-:W-:Y:S05]  /*cf10*/  BSYNC.RECONVERGENT B2 ;  /* 0x0000000000027941 */ /* 0x000fea0003800200 */
.L_x_1933:
        /* <DEDUP_REMOVED lines=37> */
.L_x_1940:
[----:B------:R-:W-:Y:S05]  /*d170*/  BSYNC.RECONVERGENT B3 ;  /* 0x0000000000037941 */ /* 0x000fea0003800200 */
.L_x_1939:
        /* <DEDUP_REMOVED lines=19> */
.L_x_1938:
[----:B------:R-:W-:Y:S05]  /*d2b0*/  BSYNC.RECONVERGENT B2 ;  /* 0x0000000000027941 */ /* 0x000fea0003800200 */
.L_x_1937:
[----:B-1----:R-:W1:Y:S01]  /*d2c0*/  LDC R8, c[0x0][0x39c] ;  /* 0x0000e700ff087b82 */ /* 0x002e620000000800 */
[C---:B0-----:R-:W-:Y:S02]  /*d2d0*/  VIADD R9, R10.reuse, 0x400 ;  /* 0x000004000a097836 */ /* 0x041fe40000000000 */
        /* <DEDUP_REMOVED lines=8> */
.L_x_1924:
[----:B------:R-:W-:Y:S05]  /*d360*/  BRA `(.L_x_1916) ;  /* 0x0000001400ec7947 */ /* 0x000fea0003800000 */
.L_x_1915:
        /* <DEDUP_REMOVED lines=19> */
.L_x_1960:
        /* <DEDUP_REMOVED lines=40> */
.L_x_1947:
[----:B------:R-:W-:Y:S05]  /*d720*/  BSYNC.RECONVERGENT B3 ;  /* 0x0000000000037941 */ /* 0x000fea0003800200 */
.L_x_1946:
        /* <DEDUP_REMOVED lines=19> */
.L_x_1945:
[----:B------:R-:W-:Y:S05]  /*d860*/  BSYNC.RECONVERGENT B2 ;  /* 0x0000000000027941 */ /* 0x000fea0003800200 */
.L_x_1944:
[C---:B------:R-:W-:Y:S01]  /*d870*/  ISETP.GE.AND P0, PT, R9.reuse, RZ, PT ;  /* 0x000000ff0900720c */ /* 0x040fe20003f06270 */
[----:B------:R-:W-:Y:S01]  /*d880*/  BSSY.RECONVERGENT B2, `(.L_x_1948) ;  /* 0x0000037000027945 */ /* 0x000fe20003800200 */
[----:B-1----:R-:W-:-:S04]  /*d890*/  LOP3.LUT R8, R9, 0x7fe00000, RZ, 0xc, !PT ;  /* 0x7fe0000009087812 */ /* 0x002fc800078e0cff */
        /* <DEDUP_REMOVED lines=33> */
.L_x_1951:
[----:B------:R-:W-:Y:S05]  /*dab0*/  BSYNC.RECONVERGENT B3 ;  /* 0x0000000000037941 */ /* 0x000fea0003800200 */
.L_x_1950:
        /* <DEDUP_REMOVED lines=19> */
.L_x_1949:
[----:B------:R-:W-:Y:S05]  /*dbf0*/  BSYNC.RECONVERGENT B2 ;  /* 0x0000000000027941 */ /* 0x000fea0003800200 */
.L_x_1948:
        /* <DEDUP_REMOVED lines=9> */
[----:B0-----:R-:W-:Y:S02]  /*dc90*/  SHF.R.U32.HI R8, RZ, 0xa, R10 ;  /* 0x0000000aff087819 */ /* 0x001fe4000001160a */
        /* <DEDUP_REMOVED lines=26> */
.L_x_1955:
[----:B------:R-:W-:Y:S05]  /*de40*/  BSYNC.RECONVERGENT B3 ;  /* 0x0000000000037941 */ /* 0x000fea0003800200 */
.L_x_1954:
        /* <DEDUP_REMOVED lines=19> */
.L_x_1953:
[----:B------:R-:W-:Y:S05]  /*df80*/  BSYNC.RECONVERGENT B2 ;  /* 0x0000000000027941 */ /* 0x000fea0003800200 */
.L_x_1952:
[C---:B------:R-:W-:Y:S01]  /*df90*/  ISETP.GE.AND P0, PT, R11.reuse, RZ, PT ;  /* 0x000000ff0b00720c */ /* 0x040fe20003f06270 */
[----:B------:R-:W-:Y:S01]  /*dfa0*/  BSSY.RECONVERGENT B2, `(.L_x_1956) ;  /* 0x0000037000027945 */ /* 0x000fe20003800200 */
[----:B01----:R-:W-:-:S04]  /*dfb0*/  LOP3.LUT R8, R11, 0x7fe00000, RZ, 0xc, !PT ;  /* 0x7fe000000b087812 */ /* 0x003fc800078e0cff */
        /* <DEDUP_REMOVED lines=33> */
.L_x_1959:
[----:B------:R-:W-:Y:S05]  /*e1d0*/  BSYNC.RECONVERGENT B3 ;  /* 0x0000000000037941 */ /* 0x000fea0003800200 */
.L_x_1958:
        /* <DEDUP_REMOVED lines=19> */
.L_x_1957:
[----:B------:R-:W-:Y:S05]  /*e310*/  BSYNC.RECONVERGENT B2 ;  /* 0x0000000000027941 */ /* 0x000fea0003800200 */
.L_x_1956:
[----:B01----:R-:W-:-:S04]  /*e320*/  VIADD R21, R17, 0x200 ;  /* 0x0000020011157836 */ /* 0x003fc80000000000 */
[----:B------:R-:W-:Y:S01]  /*e330*/  IMAD.MOV.U32 R17, RZ, RZ, R21 ;  /* 0x000000ffff117224 */ /* 0x000fe200078e0015 */
[----:B------:R-:W-:-:S13]  /*e340*/  ISETP.GT.AND P0, PT, R22, R21, PT ;  /* 0x000000151600720c */ /* 0x000fda0003f04270 */
[----:B------:R-:W-:Y:S05]  /*e350*/  @P0 BRA `(.L_x_1960) ;  /* 0xfffffff000500947 */ /* 0x000fea000383ffff */
.L_x_1943:
[----:B------:R-:W-:Y:S05]  /*e360*/  BSYNC.RECONVERGENT B1 ;  /* 0x0000000000017941 */ /* 0x000fea0003800200 */
.L_x_1942:
[----:B------:R-:W-:Y:S01]  /*e370*/  ISETP.GE.U32.AND P0, PT, R33, R20, PT ;  /* 0x000000142100720c */ /* 0x000fe20003f06070 */
[----:B------:R-:W-:-:S12]  /*e380*/  BSSY.RECONVERGENT B1, `(.L_x_1961) ;  /* 0x000003b000017945 */ /* 0x000fd80003800200 */
[----:B------:R-:W-:Y:S05]  /*e390*/  @P0 BRA `(.L_x_1962) ;  /* 0x0000000000e40947 */ /* 0x000fea0003800000 */
[----:B------:R-:W2:Y:S02]  /*e3a0*/  LDG.E R8, desc[UR10][R14.64] ;  /* 0x0000000a0e087981 */ /* 0x000ea4000c1e1900 */
        /* <DEDUP_REMOVED lines=35> */
.L_x_1964:
[----:B------:R-:W-:Y:S05]  /*e5e0*/  BSYNC.RECONVERGENT B2 ;  /* 0x0000000000027941 */ /* 0x000fea0003800200 */
.L_x_1963:
[----:B------:R-:W1:Y:S02]  /*e5f0*/  LDS R11, [R9+0x4868] ;  /* 0x00486800090b7984 */ /* 0x000e640000000800 */
[----:B-1----:R-:W-:-:S04]  /*e600*/  ISETP.GT.AND P0, PT, R11, 0x800, PT ;  /* 0x000008000b00780c */ /* 0x002fc80003f04270 */
[----:B------:R-:W-:-:S13]  /*e610*/  ISETP.NE.OR P0, PT, R23, UR6, P0 ;  /* 0x0000000617007c0c */ /* 0x000fda0008705670 */
        /* <DEDUP_REMOVED lines=14> */
[----:B------:R-:W-:-:S05]  /*e700*/  IMAD R10, R10, 0x4, R9 ;  /* 0x000000040a0a7824 */ /* 0x000fca00078e0209 */
[----:B------:R1:W-:Y:S04]  /*e710*/  STS [R10+0x2000], R8 ;  /* 0x002000080a007388 */ /* 0x0003e80000000800 */
[----:B------:R1:W-:Y:S02]  /*e720*/  STS [R10], R33 ;  /* 0x000000210a007388 */ /* 0x0003e40000000800 */
.L_x_1962:
[----:B------:R-:W-:Y:S05]  /*e730*/  BSYNC.RECONVERGENT B1 ;  /* 0x0000000000017941 */ /* 0x000fea0003800200 */
.L_x_1961:
[----:B------:R-:W-:-:S04]  /*e740*/  IMAD.IADD R9, R33, 0x1, R20 ;  /* 0x0000000121097824 */ /* 0x000fc800078e0214 */
[----:B------:R-:W-:-:S05]  /*e750*/  IMAD R9, R22, 0x4, R9 ;  /* 0x0000000416097824 */ /* 0x000fca00078e0209 */
[----:B------:R-:W-:-:S13]  /*e760*/  ISETP.GE.AND P0, PT, R9, UR4, PT ;  /* 0x0000000409007c0c */ /* 0x000fda000bf06270 */
[----:B------:R-:W-:Y:S05]  /*e770*/  @P0 BRA `(.L_x_1916) ;  /* 0x0000000000e80947 */ /* 0x000fea0003800000 */
[----:B-1----:R-:W-:-:S05]  /*e780*/  IMAD.WIDE R10, R9, 0x4, R6 ;  /* 0x00000004090a7825 */ /* 0x002fca00078e0206 */
[----:B------:R-:W2:Y:S02]  /*e790*/  LDG.E R8, desc[UR10][R10.64] ;  /* 0x0000000a0a087981 */ /* 0x000ea4000c1e1900 */
[C---:B--2---:R-:W-:Y:S02]  /*e7a0*/  ISETP.GE.AND P0, PT, R8.reuse, RZ, PT ;  /* 0x000000ff0800720c */ /* 0x044fe40003f06270 */
[----:B------:R-:W-:-:S04]  /*e7b0*/  LOP3.LUT R17, R8, 0x7fe00000, RZ, 0xc, !PT ;  /* 0x7fe0000008117812 */ /* 0x000fc800078e0cff */
[----:B------:R-:W-:-:S04]  /*e7c0*/  SEL R17, R8, R17, !P0 ;  /* 0x0000001108117207 */ /* 0x000fc80004000000 */
[----:B------:R-:W-:-:S04]  /*e7d0*/  LOP3.LUT R17, R17, UR5, RZ, 0x3c, !PT ;  /* 0x0000000511117c12 */ /* 0x000fc8000f8e3cff */
        /* <DEDUP_REMOVED lines=9> */
[----:B------:R-:W-:Y:S02]  /*e870*/  ISETP.GE.U32.AND P0, PT, R22, UR6, PT ;  /* 0x0000000616007c0c */ /* 0x000fe4000bf06070 */
[----:B-1----:R-:W-:-:S11]  /*e880*/  LEA R10, R11, R24, 0x18 ;  /* 0x000000180b0a7211 */ /* 0x002fd600078ec0ff */
        /* <DEDUP_REMOVED lines=20> */
.L_x_1966:
[----:B------:R-:W-:Y:S05]  /*e9d0*/  BSYNC.RECONVERGENT B1 ;  /* 0x0000000000017941 */ /* 0x000fea0003800200 */
.L_x_1965:
[----:B------:R-:W2:Y:S02]  /*e9e0*/  LDS R17, [R10+0x4868] ;  /* 0x004868000a117984 */ /* 0x000ea40000000800 */
[----:B--2---:R-:W-:-:S04]  /*e9f0*/  ISETP.GT.AND P0, PT, R17, 0x800, PT ;  /* 0x000008001100780c */ /* 0x004fc80003f04270 */
[----:B------:R-:W-:-:S13]  /*ea00*/  ISETP.NE.OR P0, PT, R22, UR6, P0 ;  /* 0x0000000616007c0c */ /* 0x000fda0008705670 */
[----:B------:R-:W-:Y:S05]  /*ea10*/  @P0 BRA `(.L_x_1916) ;  /* 0x0000000000400947 */ /* 0x000fea0003800000 */
[----:B------:R-:W2:Y:S01]  /*ea20*/  S2R R19, SR_LANEID ;  /* 0x0000000000137919 */ /* 0x000ea20000000000 */
[----:B------:R-:W-:Y:S01]  /*ea30*/  VOTEU.ANY UR7, UPT, PT ;  /* 0x0000000000077886 */ /* 0x000fe200038e0100 */
[----:B------:R-:W-:Y:S01]  /*ea40*/  VIADD R24, R24, 0x4864 ;  /* 0x0000486418187836 */ /* 0x000fe20000000000 */
[----:B01----:R-:W2:Y:S04]  /*ea50*/  FLO.U32 R18, UR7 ;  /* 0x0000000700127d00 */ /* 0x003ea800080e0000 */
[----:B------:R-:W-:Y:S01]  /*ea60*/  LEA R24, R11, R24, 0x18 ;  /* 0x000000180b187211 */ /* 0x000fe200078ec0ff */
[----:B------:R-:W0:Y:S01]  /*ea70*/  POPC R17, UR7 ;  /* 0x0000000700117d09 */ /* 0x000e220008000000 */
[----:B--2---:R-:W-:Y:S02]  /*ea80*/  ISETP.EQ.U32.AND P0, PT, R18, R19, PT ;  /* 0x000000131200720c */ /* 0x004fe40003f02070 */
[----:B------:R-:W1:Y:S11]  /*ea90*/  S2R R19, SR_LTMASK ;  /* 0x0000000000137919 */ /* 0x000e760000003900 */
[----:B0-----:R-:W0:Y:S01]  /*eaa0*/  @P0 ATOMS.ADD R17, [R24], R17 ;  /* 0x000000111811038c */ /* 0x001e220000000000 */
[----:B-1----:R-:W-:-:S03]  /*eab0*/  LOP3.LUT R19, R19, UR7, RZ, 0xc0, !PT ;  /* 0x0000000713137c12 */ /* 0x002fc6000f8ec0ff */
[----:B0-----:R-:W0:Y:S01]  /*eac0*/  SHFL.IDX PT, R11, R17, R18, 0x1f ;  /* 0x00001f12110b7589 */ /* 0x001e2200000e0000 */
[----:B------:R-:W0:Y:S02]  /*ead0*/  POPC R20, R19 ;  /* 0x0000001300147309 */ /* 0x000e240000000000 */
[----:B0-----:R-:W-:-:S04]  /*eae0*/  IMAD.IADD R11, R11, 0x1, R20 ;  /* 0x000000010b0b7824 */ /* 0x001fc800078e0214 */
[----:B------:R-:W-:-:S05]  /*eaf0*/  IMAD R11, R11, 0x4, R10 ;  /* 0x000000040b0b7824 */ /* 0x000fca00078e020a */
[----:B------:R2:W-:Y:S04]  /*eb00*/  STS [R11+0x2000], R8 ;  /* 0x002000080b007388 */ /* 0x0005e80000000800 */
[----:B------:R2:W-:Y:S02]  /*eb10*/  STS [R11], R9 ;  /* 0x000000090b007388 */ /* 0x0005e40000000800 */
.L_x_1916:
[----:B---3--:R-:W-:Y:S05]  /*eb20*/  BSYNC.RECONVERGENT B0 ;  /* 0x0000000000007941 */ /* 0x008fea0003800200 */
.L_x_1914:
[----:B------:R-:W3:Y:S08]  /*eb30*/  S2UR UR8, SR_CgaCtaId ;  /* 0x00000000000879c3 */ /* 0x000ef00000008800 */
[----:B------:R-:W-:Y:S06]  /*eb40*/  BAR.SYNC.DEFER_BLOCKING 0x0 ;  /* 0x0000000000007b1d */ /* 0x000fec0000010000 */
[----:B------:R-:W-:-:S02]  /*eb50*/  UMOV UR7, 0x400 ;  /* 0x0000040000077882 */ /* 0x000fc40000000000 */
[----:B---3--:R-:W-:-:S09]  /*eb60*/  ULEA UR7, UR8, UR7, 0x18 ;  /* 0x0000000708077291 */ /* 0x008fd2000f8ec0ff */
[----:B-12---:R-:W1:Y:S02]  /*eb70*/  LDS R8, [UR7+0x4868] ;  /* 0x00486807ff087984 */ /* 0x006e640008000800 */
[----:B-1----:R-:W-:-:S13]  /*eb80*/  ISETP.GE.AND P0, PT, R8, 0x801, PT ;  /* 0x000008010800780c */ /* 0x002fda0003f06270 */
[----:B------:R-:W-:Y:S05]  /*eb90*/  @!P0 BRA `(.L_x_1784) ;  /* 0x0000004c00cc8947 */ /* 0x000fea0003800000 */
[----:B------:R-:W1:Y:S01]  /*eba0*/  LDCU UR8, c[0x0][0x39c] ;  /* 0x00007380ff0877ac */ /* 0x000e620008000800 */
        /* <DEDUP_REMOVED lines=8> */
[----:B-1----:R-:W-:Y:S01]  /*ec30*/  IMAD.U32 R8, RZ, RZ, UR8 ;  /* 0x00000008ff087e24 */ /* 0x002fe2000f8e00ff */
[----:B------:R-:W-:Y:S04]  /*ec40*/  BAR.SYNC.DEFER_BLOCKING 0x0 ;  /* 0x0000000000007b1d */ /* 0x000fe80000010000 */
[----:B------:R-:W-:-:S13]  /*ec50*/  ISETP.NE.AND P0, PT, R8, 0x1, PT ;  /* 0x000000010800780c */ /* 0x000fda0003f05270 */
[----:B--2---:R-:W-:Y:S05]  /*ec60*/  @!P0 BRA `(.L_x_1968) ;  /* 0x0000001000c48947 */ /* 0x004fea0003800000 */
[----:B------:R-:W-:Y:S01]  /*ec70*/  ISETP.GE.U32.AND P0, PT, R33, UR4, PT ;  /* 0x0000000421007c0c */ /* 0x000fe2000bf06070 */
[----:B------:R-:W1:-:S12]  /*ec80*/  LDCU UR6, c[0x0][0x39c] ;  /* 0x00007380ff0677ac */ /* 0x000e580008000800 */
        /* <DEDUP_REMOVED lines=9> */
[-C--:B------:R-:W-:Y:S01]  /*ed20*/  IMAD R32, R3, R8.reuse, RZ ;  /* 0x0000000803207224 */ /* 0x080fe200078e02ff */
[C---:B------:R-:W-:Y:S01]  /*ed30*/  LOP3.LUT R37, R33.reuse, 0xc00, RZ, 0xfc, !PT ;  /* 0x00000c0021257812 */ /* 0x040fe200078efcff */
[C---:B------:R-:W-:Y:S01]  /*ed40*/  VIADD R3, R33.reuse, 0xe00 ;  /* 0x00000e0021037836 */ /* 0x040fe20000000000 */
[C---:B------:R-:W-:Y:S01]  /*ed50*/  LOP3.LUT R35, R33.reuse, 0x800, RZ, 0xfc, !PT ;  /* 0x0000080021237812 */ /* 0x040fe200078efcff */
[C---:B------:R-:W-:Y:S01]  /*ed60*/  VIADD R31, R33.reuse, 0xa00 ;  /* 0x00000a00211f7836 */ /* 0x040fe20000000000 */
[----:B------:R-:W-:Y:S01]  /*ed70*/  LOP3.LUT R24, R22, 0xfffff8, RZ, 0xc0, !PT ;  /* 0x00fffff816187812 */ /* 0x000fe200078ec0ff */
[----:B------:R-:W-:Y:S02]  /*ed80*/  VIADD R29, R33, 0x600 ;  /* 0x00000600211d7836 */ /* 0x000fe40000000000 */
        /* <DEDUP_REMOVED lines=9> */
.L_x_1988:
[----:B------:R-:W-:-:S04]  /*ee20*/  IMAD.WIDE R8, R32, 0x4, R6 ;  /* 0x0000000420087825 */ /* 0x000fc800078e0206 */
[--C-:B01234-:R-:W-:Y:S02]  /*ee30*/  IMAD.WIDE R2, R27, 0x4, R6.reuse ;  /* 0x000000041b027825 */ /* 0x11ffe400078e0206 */
[----:B------:R-:W2:Y:S02]  /*ee40*/  LDG.E R8, desc[UR10][R8.64] ;  /* 0x0000000a08087981 */ /* 0x000ea4000c1e1900 */
[--C-:B------:R-:W-:Y:S02]  /*ee50*/  IMAD.WIDE R10, R25, 0x4, R6.reuse ;  /* 0x00000004190a7825 */ /* 0x100fe400078e0206 */
[----:B------:R3:W4:Y:S02]  /*ee60*/  LDG.E R34, desc[UR10][R2.64] ;  /* 0x0000000a02227981 */ /* 0x000724000c1e1900 */
[--C-:B------:R-:W-:Y:S02]  /*ee70*/  IMAD.WIDE R14, R29, 0x4, R6.reuse ;  /* 0x000000041d0e7825 */ /* 0x100fe400078e0206 */
[----:B------:R5:W4:Y:S02]  /*ee80*/  LDG.E R10, desc[UR10][R10.64] ;  /* 0x0000000a0a0a7981 */ /* 0x000b24000c1e1900 */
[----:B------:R-:W-:-:S02]  /*ee90*/  IMAD.WIDE R16, R35, 0x4, R6 ;  /* 0x0000000423107825 */ /* 0x000fc400078e0206 */
[----:B------:R-:W4:Y:S02]  /*eea0*/  LDG.E R14, desc[UR10][R14.64] ;  /* 0x0000000a0e0e7981 */ /* 0x000f24000c1e1900 */
[--C-:B0-----:R-:W-:Y:S02]  /*eeb0*/  IMAD.WIDE R18, R31, 0x4, R6.reuse ;  /* 0x000000041f127825 */ /* 0x101fe400078e0206 */
[----:B------:R-:W4:Y:S02]  /*eec0*/  LDG.E R16, desc[UR10][R16.64] ;  /* 0x0000000a10107981 */ /* 0x000f24000c1e1900 */
[--C-:B------:R-:W-:Y:S02]  /*eed0*/  IMAD.WIDE R20, R37, 0x4, R6.reuse ;  /* 0x0000000425147825 */ /* 0x100fe400078e0206 */
[----:B------:R-:W4:Y:S02]  /*eee0*/  LDG.E R18, desc[UR10][R18.64] ;  /* 0x0000000a12127981 */ /* 0x000f24000c1e1900 */
[----:B---3--:R-:W-:-:S02]  /*eef0*/  IMAD.WIDE R2, R28, 0x4, R6 ;  /* 0x000000041c027825 */ /* 0x008fc400078e0206 */
[----:B------:R-:W3:Y:S04]  /*ef00*/  LDG.E R20, desc[UR10][R20.64] ;  /* 0x0000000a14147981 */ /* 0x000ee8000c1e1900 */
[----:B------:R0:W3:Y:S01]  /*ef10*/  LDG.E R2, desc[UR10][R2.64] ;  /* 0x0000000a02027981 */ /* 0x0000e2000c1e1900 */
[----:B------:R-:W-:Y:S01]  /*ef20*/  BSSY.RECONVERGENT B2, `(.L_x_1972) ;  /* 0x0000031000027945 */ /* 0x000fe20003800200 */
[C---:B--2---:R-:W-:Y:S02]  /*ef30*/  ISETP.GE.AND P1, PT, R8.reuse, RZ, PT ;  /* 0x000000ff0800720c */ /* 0x044fe40003f26270 */
[----:B-----5:R-:W-:Y:S02]  /*ef40*/  LOP3.LUT R11, R8, 0x7ffffc00, RZ, 0xc, !PT ;  /* 0x7ffffc00080b7812 */ /* 0x020fe400078e0cff */
[----:B----4-:R-:W-:-:S02]  /*ef50*/  ISETP.GE.AND P0, PT, R34, RZ, PT ;  /* 0x000000ff2200720c */ /* 0x010fc40003f06270 */
[----:B------:R-:W-:Y:S02]  /*ef60*/  LOP3.LUT R9, R34, 0x7ffffc00, RZ, 0xc, !PT ;  /* 0x7ffffc0022097812 */ /* 0x000fe400078e0cff */
[----:B------:R-:W-:Y:S02]  /*ef70*/  SEL R11, R8, R11, !P1 ;  /* 0x0000000b080b7207 */ /* 0x000fe40004800000 */
[----:B------:R-:W-:Y:S02]  /*ef80*/  SEL R9, R34, R9, !P0 ;  /* 0x0000000922097207 */ /* 0x000fe40004000000 */
[----:B------:R-:W-:Y:S02]  /*ef90*/  LOP3.LUT R11, R11, UR5, RZ, 0x3c, !PT ;  /* 0x000000050b0b7c12 */ /* 0x000fe4000f8e3cff */
[C---:B------:R-:W-:Y:S02]  /*efa0*/  ISETP.GE.AND P0, PT, R10.reuse, RZ, PT ;  /* 0x000000ff0a00720c */ /* 0x040fe40003f06270 */
[----:B0-----:R-:W-:-:S02]  /*efb0*/  LOP3.LUT R3, R10, 0x7ffffc00, RZ, 0xc, !PT ;  /* 0x7ffffc000a037812 */ /* 0x001fc400078e0cff */
[----:B------:R-:W-:Y:S02]  /*efc0*/  ISETP.GT.U32.AND P2, PT, R11, 0x3ff, PT ;  /* 0x000003ff0b00780c */ /* 0x000fe40003f44070 */
[----:B------:R-:W-:Y:S02]  /*efd0*/  SEL R3, R10, R3, !P0 ;  /* 0x000000030a037207 */ /* 0x000fe40004000000 */
[C---:B------:R-:W-:Y:S02]  /*efe0*/  ISETP.GE.AND P1, PT, R14.reuse, RZ, PT ;  /* 0x000000ff0e00720c */ /* 0x040fe40003f26270 */
[----:B------:R-:W-:Y:S02]  /*eff0*/  LOP3.LUT R11, R14, 0x7ffffc00, RZ, 0xc, !PT ;  /* 0x7ffffc000e0b7812 */ /* 0x000fe400078e0cff */
[----:B------:R-:W-:Y:S02]  /*f000*/  LOP3.LUT R9, R9, UR5, RZ, 0x3c, !PT ;  /* 0x0000000509097c12 */ /* 0x000fe4000f8e3cff */
[----:B------:R-:W-:-:S02]  /*f010*/  LOP3.LUT R3, R3, UR5, RZ, 0x3c, !PT ;  /* 0x0000000503037c12 */ /* 0x000fc4000f8e3cff */
[----:B------:R-:W-:Y:S02]  /*f020*/  SEL R11, R14, R11, !P1 ;  /* 0x0000000b0e0b7207 */ /* 0x000fe40004800000 */
[----:B------:R-:W-:Y:S02]  /*f030*/  ISETP.GT.U32.AND P6, PT, R9, 0x3ff, PT ;  /* 0x000003ff0900780c */ /* 0x000fe40003fc4070 */
[----:B------:R-:W-:Y:S02]  /*f040*/  P2R R9, PR, RZ, 0x4 ;  /* 0x00000004ff097803 */ /* 0x000fe40000000000 */
[----:B------:R-:W-:Y:S02]  /*f050*/  ISETP.GT.U32.AND P0, PT, R3, 0x3ff, PT ;  /* 0x000003ff0300780c */ /* 0x000fe40003f04070 */
[----:B------:R-:W-:Y:S02]  /*f060*/  LOP3.LUT R11, R11, UR5, RZ, 0x3c, !PT ;  /* 0x000000050b0b7c12 */ /* 0x000fe4000f8e3cff */
[----:B------:R-:W-:-:S02]  /*f070*/  ISETP.GE.AND P2, PT, R16, RZ, PT ;  /* 0x000000ff1000720c */ /* 0x000fc40003f46270 */
[C---:B------:R-:W-:Y:S02]  /*f080*/  LOP3.LUT R3, R16.reuse, 0x7ffffc00, RZ, 0xc, !PT ;  /* 0x7ffffc0010037812 */ /* 0x040fe400078e0cff */
[----:B------:R-:W-:Y:S02]  /*f090*/  ISETP.GT.U32.AND P1, PT, R11, 0x3ff, PT ;  /* 0x000003ff0b00780c */ /* 0x000fe40003f24070 */
[----:B------:R-:W-:Y:S02]  /*f0a0*/  SEL R3, R16, R3, !P2 ;  /* 0x0000000310037207 */ /* 0x000fe40005000000 */
[C---:B------:R-:W-:Y:S02]  /*f0b0*/  ISETP.GE.AND P3, PT, R18.reuse, RZ, PT ;  /* 0x000000ff1200720c */ /* 0x040fe40003f66270 */
[----:B------:R-:W-:Y:S02]  /*f0c0*/  LOP3.LUT R11, R18, 0x7ffffc00, RZ, 0xc, !PT ;  /* 0x7ffffc00120b7812 */ /* 0x000fe400078e0cff */
[----:B------:R-:W-:-:S02]  /*f0d0*/  LOP3.LUT R3, R3, UR5, RZ, 0x3c, !PT ;  /* 0x0000000503037c12 */ /* 0x000fc4000f8e3cff */
[----:B------:R-:W-:Y:S02]  /*f0e0*/  SEL R11, R18, R11, !P3 ;  /* 0x0000000b120b7207 */ /* 0x000fe40005800000 */
[----:B------:R-:W-:Y:S02]  /*f0f0*/  ISETP.GT.U32.AND P2, PT, R3, 0x3ff, PT ;  /* 0x000003ff0300780c */ /* 0x000fe40003f44070 */
[----:B------:R-:W-:Y:S02]  /*f100*/  LOP3.LUT R11, R11, UR5, RZ, 0x3c, !PT ;  /* 0x000000050b0b7c12 */ /* 0x000fe4000f8e3cff */
[C---:B---3--:R-:W-:Y:S02]  /*f110*/  ISETP.GE.AND P4, PT, R20.reuse, RZ, PT ;  /* 0x000000ff1400720c */ /* 0x048fe40003f86270 */
[----:B------:R-:W-:Y:S02]  /*f120*/  LOP3.LUT R3, R20, 0x7ffffc00, RZ, 0xc, !PT ;  /* 0x7ffffc0014037812 */ /* 0x000fe400078e0cff */
[----:B------:R-:W-:-:S02]  /*f130*/  ISETP.GT.U32.AND P3, PT, R11, 0x3ff, PT ;  /* 0x000003ff0b00780c */ /* 0x000fc40003f64070 */
[----:B------:R-:W-:Y:S02]  /*f140*/  SEL R3, R20, R3, !P4 ;  /* 0x0000000314037207 */ /* 0x000fe40006000000 */
[C---:B------:R-:W-:Y:S02]  /*f150*/  ISETP.GE.AND P4, PT, R2.reuse, RZ, PT ;  /* 0x000000ff0200720c */ /* 0x040fe40003f86270 */
[----:B------:R-:W-:-:S04]  /*f160*/  LOP3.LUT R11, R2, 0x7ffffc00, RZ, 0xc, !PT ;  /* 0x7ffffc00020b7812 */ /* 0x000fc800078e0cff */
[----:B------:R-:W-:Y:S02]  /*f170*/  SEL R11, R2, R11, !P4 ;  /* 0x0000000b020b7207 */ /* 0x000fe40006000000 */
[----:B------:R-:W-:Y:S02]  /*f180*/  LOP3.LUT R3, R3, UR5, RZ, 0x3c, !PT ;  /* 0x0000000503037c12 */ /* 0x000fe4000f8e3cff */
[----:B------:R-:W-:Y:S02]  /*f190*/  LOP3.LUT R11, R11, UR5, RZ, 0x3c, !PT ;  /* 0x000000050b0b7c12 */ /* 0x000fe4000f8e3cff */
        /* <DEDUP_REMOVED lines=8> */
[----:B------:R0:W-:Y:S02]  /*f220*/  ATOMS.POPC.INC.32 RZ, [R3+UR7+0x8a0] ;  /* 0x0008a00003ff7f8c */ /* 0x0001e4000d800007 */
.L_x_1973:
[----:B-1----:R-:W-:Y:S05]  /*f230*/  BSYNC.RECONVERGENT B2 ;  /* 0x0000000000027941 */ /* 0x002fea0003800200 */
.L_x_1972:
[----:B------:R-:W-:Y:S01]  /*f240*/  ISETP.NE.AND P6, PT, R9, RZ, PT ;  /* 0x000000ff0900720c */ /* 0x000fe20003fc5270 */
[----:B------:R-:W-:-:S12]  /*f250*/  BSSY.RECONVERGENT B2, `(.L_x_1974) ;  /* 0x0000008000027945 */ /* 0x000fd80003800200 */
[----:B------:R-:W-:Y:S05]  /*f260*/  @P6 BRA `(.L_x_1975) ;  /* 0x0000000000186947 */ /* 0x000fea0003800000 */
[----:B0-----:R-:W-:-:S04]  /*f270*/  LOP3.LUT R3, RZ, R8, RZ, 0x33, !PT ;  /* 0x00000008ff037212 */ /* 0x001fc800078e33ff */
[----:B------:R-:W-:-:S04]  /*f280*/  SHF.R.S32.HI R3, RZ, 0x1f, R3 ;  /* 0x0000001fff037819 */ /* 0x000fc80000011403 */
[----:B------:R-:W-:-:S05]  /*f290*/  LOP3.LUT R3, R8, R3, RZ, 0x3c, !PT ;  /* 0x0000000308037212 */ /* 0x000fca00078e3cff */
[----:B------:R-:W-:-:S05]  /*f2a0*/  IMAD.SHL.U32 R3, R3, 0x4, RZ ;  /* 0x0000000403037824 */ /* 0x000fca00078e00ff */
[----:B------:R-:W-:-:S05]  /*f2b0*/  LOP3.LUT R3, R3, 0xffc, RZ, 0xc0, !PT ;  /* 0x00000ffc03037812 */ /* 0x000fca00078ec0ff */
[----:B------:R1:W-:Y:S02]  /*f2c0*/  ATOMS.POPC.INC.32 RZ, [R3+UR7+0x8a0] ;  /* 0x0008a00003ff7f8c */ /* 0x0003e4000d800007 */
.L_x_1975:
[----:B------:R-:W-:Y:S05]  /*f2d0*/  BSYNC.RECONVERGENT B2 ;  /* 0x0000000000027941 */ /* 0x000fea0003800200 */
.L_x_1974:
[----:B------:R-:W-:Y:S04]  /*f2e0*/  BSSY.RECONVERGENT B2, `(.L_x_1976) ;  /* 0x0000008000027945 */ /* 0x000fe80003800200 */
[----:B------:R-:W-:Y:S05]  /*f2f0*/  @P0 BRA `(.L_x_1977) ;  /* 0x0000000000180947 */ /* 0x000fea0003800000 */
[----:B01----:R-:W-:-:S04]  /*f300*/  LOP3.LUT R3, RZ, R10, RZ, 0x33, !PT ;  /* 0x0000000aff037212 */ /* 0x003fc800078e33ff */
[----:B------:R-:W-:-:S04]  /*f310*/  SHF.R.S32.HI R3, RZ, 0x1f, R3 ;  /* 0x0000001fff037819 */ /* 0x000fc80000011403 */
[----:B------:R-:W-:-:S05]  /*f320*/  LOP3.LUT R3, R10, R3, RZ, 0x3c, !PT ;  /* 0x000000030a037212 */ /* 0x000fca00078e3cff */
[----:B------:R-:W-:-:S05]  /*f330*/  IMAD.SHL.U32 R3, R3, 0x4, RZ ;  /* 0x0000000403037824 */ /* 0x000fca00078e00ff */
[----:B------:R-:W-:-:S05]  /*f340*/  LOP3.LUT R3, R3, 0xffc, RZ, 0xc0, !PT ;  /* 0x00000ffc03037812 */ /* 0x000fca00078ec0ff */
[----:B------:R2:W-:Y:S02]  /*f350*/  ATOMS.POPC.INC.32 RZ, [R3+UR7+0x8a0] ;  /* 0x0008a00003ff7f8c */ /* 0x0005e4000d800007 */
.L_x_1977:
[----:B------:R-:W-:Y:S05]  /*f360*/  BSYNC.RECONVERGENT B2 ;  /* 0x0000000000027941 */ /* 0x000fea0003800200 */
.L_x_1976:
[----:B------:R-:W-:Y:S04]  /*f370*/  BSSY.RECONVERGENT B2, `(.L_x_1978) ;  /* 0x0000008000027945 */ /* 0x000fe80003800200 */
[----:B------:R-:W-:Y:S05]  /*f380*/  @P1 BRA `(.L_x_1979) ;  /* 0x0000000000181947 */ /* 0x000fea0003800000 */
[----:B012---:R-:W-:-:S04]  /*f390*/  LOP3.LUT R3, RZ, R14, RZ, 0x33, !PT ;  /* 0x0000000eff037212 */ /* 0x007fc800078e33ff */
[----:B------:R-:W-:-:S04]  /*f3a0*/  SHF.R.S32.HI R3, RZ, 0x1f, R3 ;  /* 0x0000001fff037819 */ /* 0x000fc80000011403 */
[----:B------:R-:W-:-:S05]  /*f3b0*/  LOP3.LUT R3, R14, R3, RZ, 0x3c, !PT ;  /* 0x000000030e037212 */ /* 0x000fca00078e3cff */
[----:B------:R-:W-:-:S05]  /*f3c0*/  IMAD.SHL.U32 R3, R3, 0x4, RZ ;  /* 0x0000000403037824 */ /* 0x000fca00078e00ff */
[----:B------:R-:W-:-:S05]  /*f3d0*/  LOP3.LUT R3, R3, 0xffc, RZ, 0xc0, !PT ;  /* 0x00000ffc03037812 */ /* 0x000fca00078ec0ff */
[----:B------:R3:W-:Y:S02]  /*f3e0*/  ATOMS.POPC.INC.32 RZ, [R3+UR7+0x8a0] ;  /* 0x0008a00003ff7f8c */ /* 0x0007e4000d800007 */
.L_x_1979:
[----:B------:R-:W-:Y:S05]  /*f3f0*/  BSYNC.RECONVERGENT B2 ;  /* 0x0000000000027941 */ /* 0x000fea0003800200 */
.L_x_1978:
[----:B------:R-:W-:Y:S04]  /*f400*/  BSSY.RECONVERGENT B2, `(.L_x_1980) ;  /* 0x0000008000027945 */ /* 0x000fe80003800200 */
[----:B------:R-:W-:Y:S05]  /*f410*/  @P2 BRA `(.L_x_1981) ;  /* 0x0000000000182947 */ /* 0x000fea0003800000 */
[----:B0123--:R-:W-:-:S04]  /*f420*/  LOP3.LUT R3, RZ, R16, RZ, 0x33, !PT ;  /* 0x00000010ff037212 */ /* 0x00ffc800078e33ff */
[----:B------:R-:W-:-:S04]  /*f430*/  SHF.R.S32.HI R3, RZ, 0x1f, R3 ;  /* 0x0000001fff037819 */ /* 0x000fc80000011403 */
[----:B------:R-:W-:-:S05]  /*f440*/  LOP3.LUT R3, R16, R3, RZ, 0x3c, !PT ;  /* 0x0000000310037212 */ /* 0x000fca00078e3cff */
[----:B------:R-:W-:-:S05]  /*f450*/  IMAD.SHL.U32 R3, R3, 0x4, RZ ;  /* 0x0000000403037824 */ /* 0x000fca00078e00ff */
[----:B------:R-:W-:-:S05]  /*f460*/  LOP3.LUT R3, R3, 0xffc, RZ, 0xc0, !PT ;  /* 0x00000ffc03037812 */ /* 0x000fca00078ec0ff */
[----:B------:R4:W-:Y:S02]  /*f470*/  ATOMS.POPC.INC.32 RZ, [R3+UR7+0x8a0] ;  /* 0x0008a00003ff7f8c */ /* 0x0009e4000d800007 */
.L_x_1981:
[----:B------:R-:W-:Y:S05]  /*f480*/  BSYNC.RECONVERGENT B2 ;  /* 0x0000000000027941 */ /* 0x000fea0003800200 */
.L_x_1980:
[----:B------:R-:W-:Y:S04]  /*f490*/  BSSY.RECONVERGENT B2, `(.L_x_1982) ;  /* 0x0000008000027945 */ /* 0x000fe80003800200 */
[----:B------:R-:W-:Y:S05]  /*f4a0*/  @P3 BRA `(.L_x_1983) ;  /* 0x0000000000183947 */ /* 0x000fea0003800000 */
[----:B01234-:R-:W-:-:S04]  /*f4b0*/  LOP3.LUT R3, RZ, R18, RZ, 0x33, !PT ;  /* 0x00000012ff037212 */ /* 0x01ffc800078e33ff */
[----:B------:R-:W-:-:S04]  /*f4c0*/  SHF.R.S32.HI R3, RZ, 0x1f, R3 ;  /* 0x0000001fff037819 */ /* 0x000fc80000011403 */
[----:B------:R-:W-:-:S05]  /*f4d0*/  LOP3.LUT R3, R18, R3, RZ, 0x3c, !PT ;  /* 0x0000000312037212 */ /* 0x000fca00078e3cff */
[----:B------:R-:W-:-:S05]  /*f4e0*/  IMAD.SHL.U32 R3, R3, 0x4, RZ ;  /* 0x0000000403037824 */ /* 0x000fca00078e00ff */
[----:B------:R-:W-:-:S05]  /*f4f0*/  LOP3.LUT R3, R3, 0xffc, RZ, 0xc0, !PT ;  /* 0x00000ffc03037812 */ /* 0x000fca00078ec0ff */
[----:B------:R0:W-:Y:S02]  /*f500*/  ATOMS.POPC.INC.32 RZ, [R3+UR7+0x8a0] ;  /* 0x0008a00003ff7f8c */ /* 0x0001e4000d800007 */
.L_x_1983:
[----:B------:R-:W-:Y:S05]  /*f510*/  BSYNC.RECONVERGENT B2 ;  /* 0x0000000000027941 */ /* 0x000fea0003800200 */
.L_x_1982:
        /* <DEDUP_REMOVED lines=8> */
.L_x_1985:
[----:B------:R-:W-:Y:S05]  /*f5a0*/  BSYNC.RECONVERGENT B2 ;  /* 0x0000000000027941 */ /* 0x000fea0003800200 */
.L_x_1984:
        /* <DEDUP_REMOVED lines=8> */
.L_x_1987:
[----:B------:R-:W-:Y:S05]  /*f630*/  BSYNC.RECONVERGENT B2 ;  /* 0x0000000000027941 */ /* 0x000fea0003800200 */
.L_x_1986:
        /* <DEDUP_REMOVED lines=13> */
.L_x_1971:
[----:B-1----:R-:W-:Y:S05]  /*f710*/  BSYNC.RECONVERGENT B1 ;  /* 0x0000000000017941 */ /* 0x002fea0003800200 */
.L_x_1970:
        /* <DEDUP_REMOVED lines=10> */
[----:B------:R-:W5:Y:S01]  /*f7c0*/  LDG.E R21, desc[UR10][R10.64] ;  /* 0x0000000a0a157981 */ /* 0x000f62000c1e1900 */
[----:B------:R-:W-:-:S04]  /*f7d0*/  IMAD.WIDE R14, R15, 0x4, R6 ;  /* 0x000000040f0e7825 */ /* 0x000fc800078e0206 */
[--C-:B------:R-:W-:Y:S01]  /*f7e0*/  IMAD.WIDE R16, R17, 0x4, R6.reuse ;  /* 0x0000000411107825 */ /* 0x100fe200078e0206 */
[----:B------:R-:W5:Y:S03]  /*f7f0*/  LDG.E R9, desc[UR10][R14.64] ;  /* 0x0000000a0e097981 */ /* 0x000f66000c1e1900 */
[----:B0-----:R-:W-:Y:S01]  /*f800*/  IMAD.WIDE R18, R19, 0x4, R6 ;  /* 0x0000000413127825 */ /* 0x001fe200078e0206 */
[----:B--234-:R-:W2:Y:S04]  /*f810*/  LDG.E R3, desc[UR10][R16.64] ;  /* 0x0000000a10037981 */ /* 0x01cea8000c1e1900 */
        /* <DEDUP_REMOVED lines=12> */
[C---:B------:R-:W-:Y:S02]  /*f8e0*/  LOP3.LUT R11, R2.reuse, 0x7ffffc00, RZ, 0xc, !PT ;  /* 0x7ffffc00020b7812 */ /* 0x040fe400078e0cff */
        /* <DEDUP_REMOVED lines=16> */
.L_x_1992:
[----:B------:R-:W-:Y:S05]  /*f9f0*/  BSYNC.RECONVERGENT B2 ;  /* 0x0000000000027941 */ /* 0x000fea0003800200 */
.L_x_1991:
[----:B------:R-:W-:Y:S04]  /*fa00*/  BSSY.RECONVERGENT B2, `(.L_x_1993) ;  /* 0x0000008000027945 */ /* 0x000fe80003800200 */
[----:B------:R-:W-:Y:S05]  /*fa10*/  @P1 BRA `(.L_x_1994) ;  /* 0x0000000000181947 */ /* 0x000fea0003800000 */
[----:B0-----:R-:W-:-:S04]  /*fa20*/  LOP3.LUT R10, RZ, R9, RZ, 0x33, !PT ;  /* 0x00000009ff0a7212 */ /* 0x001fc800078e33ff */
[----:B------:R-:W-:-:S04]  /*fa30*/  SHF.R.S32.HI R10, RZ, 0x1f, R10 ;  /* 0x0000001fff0a7819 */ /* 0x000fc8000001140a */
[----:B------:R-:W-:-:S05]  /*fa40*/  LOP3.LUT R10, R9, R10, RZ, 0x3c, !PT ;  /* 0x0000000a090a7212 */ /* 0x000fca00078e3cff */
[----:B------:R-:W-:-:S05]  /*fa50*/  IMAD.SHL.U32 R10, R10, 0x4, RZ ;  /* 0x000000040a0a7824 */ /* 0x000fca00078e00ff */
[----:B------:R-:W-:-:S05]  /*fa60*/  LOP3.LUT R10, R10, 0xffc, RZ, 0xc0, !PT ;  /* 0x00000ffc0a0a7812 */ /* 0x000fca00078ec0ff */
[----:B------:R1:W-:Y:S02]  /*fa70*/  ATOMS.POPC.INC.32 RZ, [R10+UR7+0x8a0] ;  /* 0x0008a0000aff7f8c */ /* 0x0003e4000d800007 */
.L_x_1994:
[----:B------:R-:W-:Y:S05]  /*fa80*/  BSYNC.RECONVERGENT B2 ;  /* 0x0000000000027941 */ /* 0x000fea0003800200 */
.L_x_1993:
        /* <DEDUP_REMOVED lines=8> */
.L_x_1996:
[----:B------:R-:W-:Y:S05]  /*fb10*/  BSYNC.RECONVERGENT B2 ;  /* 0x0000000000027941 */ /* 0x000fea0003800200 */
.L_x_1995:
[----:B------:R-:W-:Y:S04]  /*fb20*/  BSSY.RECONVERGENT B2, `(.L_x_1997) ;  /* 0x0000008000027945 */ /* 0x000fe80003800200 */
[----:B------:R-:W-:Y:S05]  /*fb30*/  @P3 BRA `(.L_x_1998) ;  /* 0x0000000000183947 */ /* 0x000fea0003800000 */
[----:B------:R-:W-:-:S04]  /*fb40*/  LOP3.LUT R3, RZ, R2, RZ, 0x33, !PT ;  /* 0x00000002ff037212 */ /* 0x000fc800078e33ff */
[----:B------:R-:W-:-:S04]  /*fb50*/  SHF.R.S32.HI R3, RZ, 0x1f, R3 ;  /* 0x0000001fff037819 */ /* 0x000fc80000011403 */
[----:B------:R-:W-:-:S05]  /*fb60*/  LOP3.LUT R3, R2, R3, RZ, 0x3c, !PT ;  /* 0x0000000302037212 */ /* 0x000fca00078e3cff */
[----:B------:R-:W-:-:S05]  /*fb70*/  IMAD.SHL.U32 R3, R3, 0x4, RZ ;  /* 0x0000000403037824 */ /* 0x000fca00078e00ff */
[----:B------:R-:W-:-:S05]  /*fb80*/  LOP3.LUT R3, R3, 0xffc, RZ, 0xc0, !PT ;  /* 0x00000ffc03037812 */ /* 0x000fca00078ec0ff */
[----:B------:R3:W-:Y:S02]  /*fb90*/  ATOMS.POPC.INC.32 RZ, [R3+UR7+0x8a0] ;  /* 0x0008a00003ff7f8c */ /* 0x0007e4000d800007 */
.L_x_1998:
[----:B------:R-:W-:Y:S05]  /*fba0*/  BSYNC.RECONVERGENT B2 ;  /* 0x0000000000027941 */ /* 0x000fea0003800200 */
.L_x_1997:
[----:B------:R-:W-:-:S07]  /*fbb0*/  VIADD R13, R13, 0x800 ;  /* 0x000008000d0d7836 */ /* 0x000fce0000000000 */
.L_x_1990:
[----:B------:R-:W-:Y:S05]  /*fbc0*/  BSYNC.RECONVERGENT B1 ;  /* 0x0000000000017941 */ /* 0x000fea0003800200 */
.L_x_1989:
[----:B------:R-:W-:-:S13]  /*fbd0*/  LOP3.LUT P0, R22, R22, 0x3, RZ, 0xc0, !PT ;  /* 0x0000000316167812 */ /* 0x000fda000780c0ff */
[----:B------:R-:W-:Y:S05]  /*fbe0*/  @!P0 BRA `(.L_x_1969) ;  /* 0x0000000800b08947 */ /* 0x000fea0003800000 */
[----:B------:R-:W-:Y:S01]  /*fbf0*/  ISETP.NE.AND P0, PT, R22, 0x1, PT ;  /* 0x000000011600780c */ /* 0x000fe20003f05270 */
[----:B------:R-:W-:-:S12]  /*fc00*/  BSSY.RECONVERGENT B1, `(.L_x_1999) ;  /* 0x0000025000017945 */ /* 0x000fd80003800200 */
[----:B------:R-:W-:Y:S05]  /*fc10*/  @!P0 BRA `(.L_x_2000) ;  /* 0x00000000008c8947 */ /* 0x000fea0003800000 */
[----:B0-234-:R-:W-:-:S04]  /*fc20*/  IMAD R3, R13, R8, RZ ;  /* 0x000000080d037224 */ /* 0x01dfc800078e02ff */
[----:B------:R-:W-:Y:S02]  /*fc30*/  IMAD R11, R8, 0x200, R3 ;  /* 0x00000200080b7824 */ /* 0x000fe400078e0203 */
[----:B------:R-:W-:-:S04]  /*fc40*/  IMAD.WIDE R2, R3, 0x4, R6 ;  /* 0x0000000403027825 */ /* 0x000fc800078e0206 */
[----:B-1----:R-:W-:Y:S02]  /*fc50*/  IMAD.WIDE R10, R11, 0x4, R6 ;  /* 0x000000040b0a7825 */ /* 0x002fe400078e0206 */
[----:B------:R-:W2:Y:S04]  /*fc60*/  LDG.E R3, desc[UR10][R2.64] ;  /* 0x0000000a02037981 */ /* 0x000ea8000c1e1900 */
[----:B------:R-:W3:Y:S01]  /*fc70*/  LDG.E R11, desc[UR10][R10.64] ;  /* 0x0000000a0a0b7981 */ /* 0x000ee2000c1e1900 */
[----:B------:R-:W-:Y:S01]  /*fc80*/  BSSY.RECONVERGENT B2, `(.L_x_2001) ;  /* 0x0000012000027945 */ /* 0x000fe20003800200 */
[C---:B--2---:R-:W-:Y:S02]  /*fc90*/  ISETP.GE.AND P0, PT, R3.reuse, RZ, PT ;  /* 0x000000ff0300720c */ /* 0x044fe40003f06270 */
[----:B------:R-:W-:-:S02]  /*fca0*/  LOP3.LUT R9, R3, 0x7ffffc00, RZ, 0xc, !PT ;  /* 0x7ffffc0003097812 */ /* 0x000fc400078e0cff */
[----:B---3--:R-:W-:Y:S02]  /*fcb0*/  ISETP.GE.AND P1, PT, R11, RZ, PT ;  /* 0x000000ff0b00720c */ /* 0x008fe40003f26270 */
        /* <DEDUP_REMOVED lines=13> */
[----:B------:R0:W-:Y:S02]  /*fd90*/  ATOMS.POPC.INC.32 RZ, [R2+UR7+0x8a0] ;  /* 0x0008a00002ff7f8c */ /* 0x0001e4000d800007 */
.L_x_2002:
[----:B------:R-:W-:Y:S05]  /*fda0*/  BSYNC.RECONVERGENT B2 ;  /* 0x0000000000027941 */ /* 0x000fea0003800200 */
.L_x_2001:
        /* <DEDUP_REMOVED lines=8> */
.L_x_2004:
[----:B------:R-:W-:Y:S05]  /*fe30*/  BSYNC.RECONVERGENT B2 ;  /* 0x0000000000027941 */ /* 0x000fea0003800200 */
.L_x_2003:
[----:B------:R-:W-:-:S07]  /*fe40*/  VIADD R13, R13, 0x400 ;  /* 0x000004000d0d7836 */ /* 0x000fce0000000000 */
.L_x_2000:
[----:B------:R-:W-:Y:S05]  /*fe50*/  BSYNC.RECONVERGENT B1 ;  /* 0x0000000000017941 */ /* 0x000fea0003800200 */
.L_x_1999:
[----:B------:R-:W-:-:S13]  /*fe60*/  LOP3.LUT P0, RZ, R23, 0x200, RZ, 0xc0, !PT ;  /* 0x0000020017ff7812 */ /* 0x000fda000780c0ff */
[----:B------:R-:W-:Y:S05]  /*fe70*/  @P0 BRA `(.L_x_1969) ;  /* 0x00000008000c0947 */ /* 0x000fea0003800000 */
[----:B0-234-:R-:W-:-:S04]  /*fe80*/  IMAD R3, R13, R8, RZ ;  /* 0x000000080d037224 */ /* 0x01dfc800078e02ff */
[----:B-1----:R-:W-:-:S06]  /*fe90*/  IMAD.WIDE R2, R3, 0x4, R6 ;  /* 0x0000000403027825 */ /* 0x002fcc00078e0206 */
        /* <DEDUP_REMOVED lines=12> */
[----:B------:R0:W-:Y:S01]  /*ff60*/  ATOMS.POPC.INC.32 RZ, [R2+UR7+0x8a0] ;  /* 0x0008a00002ff7f8c */ /* 0x0001e2000d800007 */
[----:B------:R-:W-:Y:S05]  /*ff70*/  BRA `(.L_x_1969) ;  /* 0x0000000400cc7947 */ /* 0x000fea0003800000 */
.L_x_1968:
        /* <DEDUP_REMOVED lines=12> */
[----:B0-----:R-:W-:-:S04]  /*10040*/  SHF.R.S32.HI R18, RZ, 0x2, R3 ;  /* 0x00000002ff127819 */ /* 0x001fc80000011403 */
[----:B------:R-:W-:-:S13]  /*10050*/  ISETP.GT.AND P0, PT, R18, R33, PT ;  /* 0x000000211200720c */ /* 0x000fda0003f04270 */
[----:B------:R-:W-:Y:S05]  /*10060*/  @!P0 BRA `(.L_x_2006) ;  /* 0x0000000400008947 */ /* 0x000fea0003800000 */
[----:B------:R-:W-:-:S07]  /*10070*/  IMAD.WIDE.U32 R2, R16, 0x4, R6 ;  /* 0x0000000410027825 */ /* 0x000fce00078e0006 */
.L_x_2015:
[----:B--2---:R-:W-:-:S04]  /*10080*/  SHF.R.S64 R9, RZ, 0x1c, R13 ;  /* 0x0000001cff097819 */ /* 0x004fc8000000100d */
[----:B-1-3--:R-:W-:-:S04]  /*10090*/  IADD3 R8, P0, PT, R2, R9, RZ ;  /* 0x0000000902087210 */ /* 0x00afc80007f1e0ff */
        /* <DEDUP_REMOVED lines=30> */
.L_x_2008:
[----:B------:R-:W-:Y:S05]  /*10280*/  BSYNC.RECONVERGENT B2 ;  /* 0x0000000000027941 */ /* 0x000fea0003800200 */
.L_x_2007:
        /* <DEDUP_REMOVED lines=8> */
.L_x_2010:
[----:B------:R-:W-:Y:S05]  /*10310*/  BSYNC.RECONVERGENT B2 ;  /* 0x0000000000027941 */ /* 0x000fea0003800200 */
.L_x_2009:
        /* <DEDUP_REMOVED lines=8> */
.L_x_2012:
[----:B------:R-:W-:Y:S05]  /*103a0*/  BSYNC.RECONVERGENT B2 ;  /* 0x0000000000027941 */ /* 0x000fea0003800200 */
.L_x_2011:
[----:B------:R-:W-:Y:S04]  /*103b0*/  BSSY.RECONVERGENT B2, `(.L_x_2013) ;  /* 0x0000008000027945 */ /* 0x000fe80003800200 */
[----:B------:R-:W-:Y:S05]  /*103c0*/  @P3 BRA `(.L_x_2014) ;  /* 0x0000000000183947 */ /* 0x000fea0003800000 */
[----:B-1----:R-:W-:-:S04]  /*103d0*/  LOP3.LUT R8, RZ, R11, RZ, 0x33, !PT ;  /* 0x0000000bff087212 */ /* 0x002fc800078e33ff */
[----:B------:R-:W-:-:S04]  /*103e0*/  SHF.R.S32.HI R8, RZ, 0x1f, R8 ;  /* 0x0000001fff087819 */ /* 0x000fc80000011408 */
[----:B------:R-:W-:-:S05]  /*103f0*/  LOP3.LUT R8, R11, R8, RZ, 0x3c, !PT ;  /* 0x000000080b087212 */ /* 0x000fca00078e3cff */
[----:B------:R-:W-:-:S05]  /*10400*/  IMAD.SHL.U32 R8, R8, 0x4, RZ ;  /* 0x0000000408087824 */ /* 0x000fca00078e00ff */
[----:B------:R-:W-:-:S05]  /*10410*/  LOP3.LUT R8, R8, 0xffc, RZ, 0xc0, !PT ;  /* 0x00000ffc08087812 */ /* 0x000fca00078ec0ff */
[----:B------:R3:W-:Y:S02]  /*10420*/  ATOMS.POPC.INC.32 RZ, [R8+UR7+0x8a0] ;  /* 0x0008a00008ff7f8c */ /* 0x0007e4000d800007 */
.L_x_2014:
[----:B------:R-:W-:Y:S05]  /*10430*/  BSYNC.RECONVERGENT B2 ;  /* 0x0000000000027941 */ /* 0x000fea0003800200 */
.L_x_2013:
[----:B------:R-:W-:-:S05]  /*10440*/  VIADD R13, R13, 0x200 ;  /* 0x000002000d0d7836 */ /* 0x000fca0000000000 */
[----:B------:R-:W-:-:S13]  /*10450*/  ISETP.GT.AND P0, PT, R18, R13, PT ;  /* 0x0000000d1200720c */ /* 0x000fda0003f04270 */
[----:B------:R-:W-:Y:S05]  /*10460*/  @P0 BRA `(.L_x_2015) ;  /* 0xfffffffc00040947 */ /* 0x000fea000383ffff */
.L_x_2006:
[----:B------:R-:W-:Y:S05]  /*10470*/  BSYNC.RECONVERGENT B1 ;  /* 0x0000000000017941 */ /* 0x000fea0003800200 */
.L_x_2005:
[C---:B------:R-:W-:Y:S01]  /*10480*/  ISETP.GE.U32.AND P0, PT, R33.reuse, R16, PT ;  /* 0x000000102100720c */ /* 0x040fe20003f06070 */
[----:B------:R-:W-:Y:S01]  /*10490*/  IMAD.IADD R3, R33, 0x1, R16 ;  /* 0x0000000121037824 */ /* 0x000fe200078e0210 */
[----:B------:R-:W-:Y:S03]  /*104a0*/  BSSY.RECONVERGENT B1, `(.L_x_2016) ;  /* 0x0000011000017945 */ /* 0x000fe60003800200 */
[----:B------:R-:W-:-:S05]  /*104b0*/  IMAD R3, R18, 0x4, R3 ;  /* 0x0000000412037824 */ /* 0x000fca00078e0203 */
[----:B------:R-:W-:-:S03]  /*104c0*/  ISETP.GE.AND P1, PT, R3, UR4, PT ;  /* 0x0000000403007c0c */ /* 0x000fc6000bf26270 */
[----:B------:R-:W-:Y:S10]  /*104d0*/  @P0 BRA `(.L_x_2017) ;  /* 0x0000000000340947 */ /* 0x000ff40003800000 */
[----:B------:R-:W4:Y:S02]  /*104e0*/  LDG.E R15, desc[UR10][R14.64] ;  /* 0x0000000a0e0f7981 */ /* 0x000f24000c1e1900 */
[C---:B----4-:R-:W-:Y:S02]  /*104f0*/  ISETP.GE.AND P0, PT, R15.reuse, RZ, PT ;  /* 0x000000ff0f00720c */ /* 0x050fe40003f06270 */
        /* <DEDUP_REMOVED lines=10> */
[----:B------:R4:W-:Y:S02]  /*105a0*/  ATOMS.POPC.INC.32 RZ, [R2+UR7+0x8a0] ;  /* 0x0008a00002ff7f8c */ /* 0x0009e4000d800007 */
.L_x_2017:
[----:B------:R-:W-:Y:S05]  /*105b0*/  BSYNC.RECONVERGENT B1 ;  /* 0x0000000000017941 */ /* 0x000fea0003800200 */
.L_x_2016:
[----:B------:R-:W-:Y:S05]  /*105c0*/  @P1 BRA `(.L_x_1969) ;  /* 0x0000000000381947 */ /* 0x000fea0003800000 */
[----:B----4-:R-:W-:-:S06]  /*105d0*/  IMAD.WIDE R2, R3, 0x4, R6 ;  /* 0x0000000403027825 */ /* 0x010fcc00078e0206 */
[----:B------:R-:W4:Y:S02]  /*105e0*/  LDG.E R3, desc[UR10][R2.64] ;  /* 0x0000000a02037981 */ /* 0x000f24000c1e1900 */
[C---:B----4-:R-:W-:Y:S02]  /*105f0*/  ISETP.GE.AND P0, PT, R3.reuse, RZ, PT ;  /* 0x000000ff0300720c */ /* 0x050fe40003f06270 */
[----:B-1-3--:R-:W-:-:S04]  /*10600*/  LOP3.LUT R8, R3, 0x7ffffc00, RZ, 0xc, !PT ;  /* 0x7ffffc0003087812 */ /* 0x00afc800078e0cff */
        /* <DEDUP_REMOVED lines=10> */
.L_x_1969:
[----:B-1----:R-:W-:Y:S05]  /*106b0*/  BSYNC.RECONVERGENT B0 ;  /* 0x0000000000007941 */ /* 0x002fea0003800200 */
.L_x_1967:
[----:B------:R-:W1:Y:S08]  /*106c0*/  S2UR UR7, SR_CgaCtaId ;  /* 0x00000000000779c3 */ /* 0x000e700000008800 */
[----:B------:R-:W-:Y:S01]  /*106d0*/  BAR.SYNC.DEFER_BLOCKING 0x0 ;  /* 0x0000000000007b1d */ /* 0x000fe20000010000 */
[----:B0-234-:R-:W-:-:S05]  /*106e0*/  IMAD.MOV.U32 R3, RZ, RZ, RZ ;  /* 0x000000ffff037224 */ /* 0x01dfca00078e00ff */
[----:B------:R-:W-:Y:S01]  /*106f0*/  UMOV UR6, 0x400 ;  /* 0x0000040000067882 */ /* 0x000fe20000000000 */
[----:B------:R-:W0:Y:S01]  /*10700*/  LDCU UR8, c[0x0][0x3a0] ;  /* 0x00007400ff0877ac */ /* 0x000e220008000800 */
[----:B-1----:R-:W-:-:S09]  /*10710*/  ULEA UR6, UR7, UR6, 0x18 ;  /* 0x0000000607067291 */ /* 0x002fd2000f8ec0ff */
[----:B0-----:R-:W1:Y:S03]  /*10720*/  LDS R2, [UR6+0x486c] ;  /* 0x00486c06ff027984 */ /* 0x001e660008000800 */
.L_x_2022:
        /* <DEDUP_REMOVED lines=23> */
[----:B------:R-:W1:Y:S01]  /*108a0*/  LDS R22, [R12+0x40] ;  /* 0x000040000c167984 */ /* 0x000e620000000800 */
[----:B--2---:R-:W-:-:S03]  /*108b0*/  IADD3 R9, PT, PT, R26, R29, R28 ;  /* 0x0000001d1a097210 */ /* 0x004fc60007ffe01c */
[----:B------:R-:W-:Y:S04]  /*108c0*/  LDS R21, [R12+0x44] ;  /* 0x000044000c157984 */ /* 0x000fe80000000800 */
[----:B------:R-:W2:Y:S01]  /*108d0*/  LDS R18, [R12+0x48] ;  /* 0x000048000c127984 */ /* 0x000ea20000000800 */
[----:B---3--:R-:W-:-:S03]  /*108e0*/  IADD3 R9, PT, PT, R24, R9, R27 ;  /* 0x0000000918097210 */ /* 0x008fc60007ffe01b */
[----:B0-----:R-:W0:Y:S01]  /*108f0*/  LDS R8, [R12+0x4c] ;  /* 0x00004c000c087984 */ /* 0x001e220000000800 */
[----:B----4-:R-:W-:-:S04]  /*10900*/  IADD3 R9, PT, PT, R20, R9, R17 ;  /* 0x0000000914097210 */ /* 0x010fc80007ffe011 */
[----:B-----5:R-:W-:-:S04]  /*10910*/  IADD3 R9, PT, PT, R16, R9, R23 ;  /* 0x0000000910097210 */ /* 0x020fc80007ffe017 */
[----:B-1----:R-:W-:-:S04]  /*10920*/  IADD3 R9, PT, PT, R14, R9, R19 ;  /* 0x000000090e097210 */ /* 0x002fc80007ffe013 */
        /* <DEDUP_REMOVED lines=13> */
.L_x_2119:
        /* <DEDUP_REMOVED lines=35> */
[----:B---3--:R-:W-:Y:S02]  /*10c30*/  IMAD.IADD R9, R18, 0x1, R21 ;  /* 0x0000000112097824 */ /* 0x008fe400078e0215 */
[----:B------:R4:W-:Y:S04]  /*10c40*/  STS [R12+0x48], R21 ;  /* 0x000048150c007388 */ /* 0x0009e80000000800 */
[----:B------:R4:W-:Y:S04]  /*10c50*/  STS [R12+0x4c], R9 ;  /* 0x00004c090c007388 */ /* 0x0009e80000000800 */
[----:B--2---:R4:W-:Y:S02]  /*10c60*/  @!P1 STS [R8+0x890], R15 ;  /* 0x0008900f08009388 */ /* 0x0049e40000000800 */
.L_x_2018:
[----:B------:R-:W-:Y:S05]  /*10c70*/  WARPSYNC.ALL ;  /* 0x0000000000007948 */ /* 0x000fea0003800000 */
[----:B------:R-:W-:Y:S01]  /*10c80*/  BAR.SYNC.DEFER_BLOCKING 0x0 ;  /* 0x0000000000007b1d */ /* 0x000fe20000010000 */
[----:B------:R-:W-:-:S07]  /*10c90*/  PLOP3.LUT P0, PT, PT, PT, PT, 0x8, 0x80 ;  /* 0x000000000080781c */ /* 0x000fce0003f0e170 */
[----:B------:R-:W2:Y:S01]  /*10ca0*/  S2UR UR7, SR_CgaCtaId ;  /* 0x00000000000779c3 */ /* 0x000ea20000008800 */
[----:B------:R-:W-:Y:S01]  /*10cb0*/  UMOV UR6, 0x400 ;  /* 0x0000040000067882 */ /* 0x000fe20000000000 */
[----:B------:R-:W-:Y:S01]  /*10cc0*/  BSSY.RECONVERGENT B0, `(.L_x_2020) ;  /* 0x0000013000007945 */ /* 0x000fe20003800200 */
[----:B----4-:R-:W1:Y:S01]  /*10cd0*/  LDS R9, [R5+0x10] ;  /* 0x0000100005097984 */ /* 0x010e620000000800 */
[----:B--2---:R-:W-:-:S09]  /*10ce0*/  ULEA UR6, UR7, UR6, 0x18 ;  /* 0x0000000607067291 */ /* 0x004fd2000f8ec0ff */
[----:B------:R-:W2:Y:S01]  /*10cf0*/  LDS R11, [UR6+0x890] ;  /* 0x00089006ff0b7984 */ /* 0x000ea20008000800 */
[----:B-1----:R-:W-:-:S05]  /*10d00*/  IMAD.IADD R9, R9, 0x1, R2 ;  /* 0x0000000109097824 */ /* 0x002fca00078e0202 */
[----:B------:R-:W-:Y:S01]  /*10d10*/  ISETP.GE.AND P1, PT, R9, UR8, PT ;  /* 0x0000000809007c0c */ /* 0x000fe2000bf26270 */
[----:B------:R1:W-:Y:S01]  /*10d20*/  STS [R13], R9 ;  /* 0x000000090d007388 */ /* 0x0003e20000000800 */
[----:B--2---:R-:W-:Y:S01]  /*10d30*/  IMAD.IADD R2, R11, 0x1, R2 ;  /* 0x000000010b027824 */ /* 0x004fe200078e0202 */
[----:B------:R-:W-:Y:S10]  /*10d40*/  BAR.SYNC.DEFER_BLOCKING 0x0 ;  /* 0x0000000000007b1d */ /* 0x000ff40000010000 */
[----:B-1----:R-:W-:Y:S05]  /*10d50*/  @P1 BRA `(.L_x_2021) ;  /* 0x0000000000241947 */ /* 0x002fea0003800000 */
        /* <DEDUP_REMOVED lines=9> */
.L_x_2021:
[----:B------:R-:W-:Y:S05]  /*10df0*/  BSYNC.RECONVERGENT B0 ;  /* 0x0000000000007941 */ /* 0x000fea0003800200 */
.L_x_2020:
[----:B------:R-:W-:Y:S06]  /*10e00*/  BAR.RED.OR.DEFER_BLOCKING 0x0, P0 ;  /* 0x0000000000007b1d */ /* 0x000fec0000014800 */
[----:B------:R-:W2:Y:S01]  /*10e10*/  B2R.RESULT RZ, P0 ;  /* 0x0000000000ff731c */ /* 0x000ea20000004000 */
[C---:B------:R-:W-:Y:S01]  /*10e20*/  ISETP.LT.U32.AND P1, PT, R3.reuse, 0x3, PT ;  /* 0x000000030300780c */ /* 0x040fe20003f21070 */
[----:B------:R-:W-:-:S12]  /*10e30*/  VIADD R3, R3, 0x1 ;  /* 0x0000000103037836 */ /* 0x000fd80000000000 */
[----:B--2---:R-:W-:Y:S05]  /*10e40*/  @!P0 BRA P1, `(.L_x_2022) ;  /* 0xfffffff800388947 */ /* 0x004fea000083ffff */
[----:B------:R-:W2:Y:S02]  /*10e50*/  LDCU UR7, c[0x0][0x39c] ;  /* 0x00007380ff0777ac */ /* 0x000ea40008000800 */
[----:B--2---:R-:W-:Y:S01]  /*10e60*/  IMAD.U32 R10, RZ, RZ, UR7 ;  /* 0x00000007ff0a7e24 */ /* 0x004fe2000f8e00ff */
[----:B------:R-:W-:Y:S05]  /*10e70*/  WARPSYNC.ALL ;  /* 0x0000000000007948 */ /* 0x000fea0003800000 */
[----:B------:R-:W-:Y:S01]  /*10e80*/  ISETP.NE.AND P0, PT, R10, 0x1, PT ;  /* 0x000000010a00780c */ /* 0x000fe20003f05270 */
[----:B------:R-:W-:Y:S06]  /*10e90*/  BAR.SYNC.DEFER_BLOCKING 0x0 ;  /* 0x0000000000007b1d */ /* 0x000fec0000010000 */
[----:B------:R-:W-:Y:S01]  /*10ea0*/  BSSY.RECONVERGENT B0, `(.L_x_2023) ;  /* 0x00002c0000007945 */ /* 0x000fe20003800200 */
[----:B------:R-:W2:Y:S05]  /*10eb0*/  LDS R0, [UR6+0x4860] ;  /* 0x00486006ff007984 */ /* 0x000eaa0008000800 */
[----:B------:R-:W-:Y:S05]  /*10ec0*/  @!P0 BRA `(.L_x_2024) ;  /* 0x0000001400248947 */ /* 0x000fea0003800000 */
[----:B------:R-:W-:Y:S01]  /*10ed0*/  ISETP.GE.U32.AND P0, PT, R33, UR4, PT ;  /* 0x0000000421007c0c */ /* 0x000fe2000bf06070 */
[----:B------:R-:W3:Y:S01]  /*10ee0*/  LDCU UR14, c[0x0][0x3a0] ;  /* 0x00007400ff0e77ac */ /* 0x000ee20008000800 */
[----:B------:R-:W4:Y:S01]  /*10ef0*/  LDCU UR13, c[0x0][0x3a0] ;  /* 0x00007400ff0d77ac */ /* 0x000f220008000800 */
[----:B------:R-:W0:Y:S10]  /*10f00*/  LDCU UR15, c[0x0][0x39c] ;  /* 0x00007380ff0f77ac */ /* 0x000e340008000800 */
[----:B------:R-:W-:Y:S05]  /*10f10*/  @P0 BRA `(.L_x_2025) ;  /* 0x0000002800e00947 */ /* 0x000fea0003800000 */
[----:B------:R-:W-:Y:S01]  /*10f20*/  LOP3.LUT R3, RZ, R33, RZ, 0x33, !PT ;  /* 0x00000021ff037212 */ /* 0x000fe200078e33ff */
[----:B------:R-:W-:Y:S01]  /*10f30*/  BSSY.RECONVERGENT B1, `(.L_x_2026) ;  /* 0x000004a000017945 */ /* 0x000fe20003800200 */
[----:B0-----:R-:W-:-:S03]  /*10f40*/  IMAD.MOV.U32 R5, RZ, RZ, R33 ;  /* 0x000000ffff057224 */ /* 0x001fc600078e0021 */
[----:B------:R-:W-:-:S05]  /*10f50*/  VIADD R3, R3, UR4 ;  /* 0x0000000403037c36 */ /* 0x000fca0008000000 */
[----:B------:R-:W-:-:S04]  /*10f60*/  LOP3.LUT R2, R3, 0x600, RZ, 0xc0, !PT ;  /* 0x0000060003027812 */ /* 0x000fc800078ec0ff */
[----:B------:R-:W-:Y:S02]  /*10f70*/  ISETP.NE.AND P0, PT, R2, 0x600, PT ;  /* 0x000006000200780c */ /* 0x000fe40003f05270 */
[----:B--2---:R-:W-:-:S11]  /*10f80*/  LEA R2, R0, UR6, 0x2 ;  /* 0x0000000600027c11 */ /* 0x004fd6000f8e10ff */
[----:B------:R-:W-:Y:S05]  /*10f90*/  @!P0 BRA `(.L_x_2027) ;  /* 0x00000004000c8947 */ /* 0x000fea0003800000 */
[----:B------:R-:W-:Y:S01]  /*10fa0*/  LEA.HI R4, R3, 0x1, RZ, 0x17 ;  /* 0x0000000103047811 */ /* 0x000fe200078fb8ff */
[----:B-1----:R-:W-:Y:S02]  /*10fb0*/  IMAD R9, R33, R10, RZ ;  /* 0x0000000a21097224 */ /* 0x002fe400078e02ff */
[----:B------:R-:W-:Y:S01]  /*10fc0*/  IMAD.MOV.U32 R5, RZ, RZ, R33 ;  /* 0x000000ffff057224 */ /* 0x000fe200078e0021 */
[----:B------:R-:W-:-:S05]  /*10fd0*/  LOP3.LUT R4, R4, 0x3, RZ, 0xc0, !PT ;  /* 0x0000000304047812 */ /* 0x000fca00078ec0ff */
[----:B------:R-:W-:-:S07]  /*10fe0*/  IMAD.MOV R4, RZ, RZ, -R4 ;  /* 0x000000ffff047224 */ /* 0x000fce00078e0a04 */
.L_x_2032:
        /* <DEDUP_REMOVED lines=26> */
[----:B------:R-:W5:Y:S01]  /*11190*/  POPC R10, UR12 ;  /* 0x0000000c000a7d09 */ /* 0x000f620008000000 */
[----:B-1----:R-:W-:Y:S02]  /*111a0*/  ULEA UR8, UR9, UR8, 0x18 ;  /* 0x0000000809087291 */ /* 0x002fe4000f8ec0ff */
[----:B------:R-:W-:Y:S01]  /*111b0*/  ULEA UR7, UR9, UR7, 0x18 ;  /* 0x0000000709077291 */ /* 0x000fe2000f8ec0ff */
[----:B0-----:R-:W-:-:S02]  /*111c0*/  ISETP.EQ.U32.AND P0, PT, R11, R8, PT ;  /* 0x000000080b00720c */ /* 0x001fc40003f02070 */
[----:B--2---:R-:W-:-:S04]  /*111d0*/  LOP3.LUT R12, R12, UR12, RZ, 0xc0, !PT ;  /* 0x0000000c0c0c7c12 */ /* 0x004fc8000f8ec0ff */
[----:B------:R-:W0:Y:S07]  /*111e0*/  POPC R13, R12 ;  /* 0x0000000c000d7309 */ /* 0x000e2e0000000000 */
[----:B-----5:R-:W1:Y:S04]  /*111f0*/  @P0 ATOMS.ADD R10, [UR8], R10 ;  /* 0x0000000aff0a098c */ /* 0x020e680008000008 */
[----:B-1----:R-:W0:Y:S02]  /*11200*/  SHFL.IDX PT, R8, R10, R11, 0x1f ;  /* 0x00001f0b0a087589 */ /* 0x002e2400000e0000 */
[----:B0-----:R-:W-:-:S05]  /*11210*/  IMAD.IADD R8, R8, 0x1, R13 ;  /* 0x0000000108087824 */ /* 0x001fca00078e020d */
[----:B------:R-:W-:-:S05]  /*11220*/  LEA R8, R8, UR7, 0x2 ;  /* 0x0000000708087c11 */ /* 0x000fca000f8e10ff */
[----:B------:R0:W-:Y:S02]  /*11230*/  STS [R8], R5 ;  /* 0x0000000508007388 */ /* 0x0001e40000000800 */
.L_x_2031:
[----:B---34-:R-:W-:Y:S05]  /*11240*/  BSYNC.RECONVERGENT B3 ;  /* 0x0000000000037941 */ /* 0x018fea0003800200 */
.L_x_2030:
        /* <DEDUP_REMOVED lines=8> */
[----:B------:R-:W1:Y:S07]  /*112d0*/  POPC R13, R12 ;  /* 0x0000000c000d7309 */ /* 0x000e6e0000000000 */
[----:B---3--:R-:W0:Y:S04]  /*112e0*/  @P0 ATOMS.ADD R11, [R2+0x8a0], R11 ;  /* 0x0008a00b020b038c */ /* 0x008e280000000000 */
        /* <DEDUP_REMOVED lines=9> */
.L_x_2029:
[----:B---34-:R-:W-:Y:S05]  /*11380*/  BSYNC.RECONVERGENT B2 ;  /* 0x0000000000027941 */ /* 0x018fea0003800200 */
.L_x_2028:
[----:B------:R-:W-:Y:S02]  /*11390*/  IMAD.U32 R10, RZ, RZ, UR15 ;  /* 0x0000000fff0a7e24 */ /* 0x000fe4000f8e00ff */
[----:B01----:R-:W-:Y:S02]  /*113a0*/  VIADD R5, R5, 0x200 ;  /* 0x0000020005057836 */ /* 0x003fe40000000000 */
[----:B------:R-:W-:Y:S01]  /*113b0*/  IMAD R9, R10, 0x200, R9 ;  /* 0x000002000a097824 */ /* 0x000fe200078e0209 */
[----:B------:R-:W-:Y:S06]  /*113c0*/  @P2 BRA `(.L_x_2032) ;  /* 0xfffffffc00082947 */ /* 0x000fec000383ffff */
.L_x_2027:
[----:B---34-:R-:W-:Y:S05]  /*113d0*/  BSYNC.RECONVERGENT B1 ;  /* 0x0000000000017941 */ /* 0x018fea0003800200 */
.L_x_2026:
[----:B------:R-:W-:-:S13]  /*113e0*/  ISETP.GE.U32.AND P0, PT, R3, 0x600, PT ;  /* 0x000006000300780c */ /* 0x000fda0003f06070 */
[----:B------:R-:W-:Y:S05]  /*113f0*/  @!P0 BRA `(.L_x_2025) ;  /* 0x0000002400a88947 */ /* 0x000fea0003800000 */
[----:B------:R-:W0:Y:S01]  /*11400*/  LDC R3, c[0x0][0x39c] ;  /* 0x0000e700ff037b82 */ /* 0x000e220000000800 */
[C---:B-1----:R-:W-:Y:S01]  /*11410*/  VIADD R8, R5.reuse, 0x600 ;  /* 0x0000060005087836 */ /* 0x042fe20000000000 */
[----:B------:R-:W-:Y:S01]  /*11420*/  BSSY.RECONVERGENT B1, `(.L_x_2033) ;  /* 0x00000f2000017945 */ /* 0x000fe20003800200 */
[C---:B------:R-:W-:Y:S02]  /*11430*/  VIADD R9, R5.reuse, 0x200 ;  /* 0x0000020005097836 */ /* 0x040fe40000000000 */
[C---:B------:R-:W-:Y:S02]  /*11440*/  VIADD R4, R5.reuse, 0x400 ;  /* 0x0000040005047836 */ /* 0x040fe40000000000 */
[-C--:B------:R-:W-:Y:S02]  /*11450*/  IMAD R5, R5, R10.reuse, RZ ;  /* 0x0000000a05057224 */ /* 0x080fe400078e02ff */
[-C--:B------:R-:W-:Y:S02]  /*11460*/  IMAD R8, R8, R10.reuse, RZ ;  /* 0x0000000a08087224 */ /* 0x080fe400078e02ff */
[----:B------:R-:W-:-:S02]  /*11470*/  IMAD R9, R9, R10, RZ ;  /* 0x0000000a09097224 */ /* 0x000fc400078e02ff */
[----:B------:R-:W-:-:S07]  /*11480*/  IMAD R10, R4, R10, RZ ;  /* 0x0000000a040a7224 */ /* 0x000fce00078e02ff */
.L_x_2050:
        /* <DEDUP_REMOVED lines=36> */
.L_x_2037:
[----:B------:R-:W-:Y:S05]  /*116d0*/  BSYNC.RECONVERGENT B3 ;  /* 0x0000000000037941 */ /* 0x000fea0003800200 */
.L_x_2036:
        /* <DEDUP_REMOVED lines=19> */
.L_x_2035:
[----:B------:R-:W-:Y:S05]  /*11810*/  BSYNC.RECONVERGENT B2 ;  /* 0x0000000000027941 */ /* 0x000fea0003800200 */
.L_x_2034:
        /* <DEDUP_REMOVED lines=36> */
.L_x_2041:
[----:B------:R-:W-:Y:S05]  /*11a60*/  BSYNC.RECONVERGENT B3 ;  /* 0x0000000000037941 */ /* 0x000fea0003800200 */
.L_x_2040:
        /* <DEDUP_REMOVED lines=19> */
.L_x_2039:
[----:B------:R-:W-:Y:S05]  /*11ba0*/  BSYNC.RECONVERGENT B2 ;  /* 0x0000000000027941 */ /* 0x000fea0003800200 */
.L_x_2038:
        /* <DEDUP_REMOVED lines=36> */
.L_x_2045:
[----:B------:R-:W-:Y:S05]  /*11df0*/  BSYNC.RECONVERGENT B3 ;  /* 0x0000000000037941 */ /* 0x000fea0003800200 */
.L_x_2044:
        /* <DEDUP_REMOVED lines=19> */
.L_x_2043:
[----:B------:R-:W-:Y:S05]  /*11f30*/  BSYNC.RECONVERGENT B2 ;  /* 0x0000000000027941 */ /* 0x000fea0003800200 */
.L_x_2042:
        /* <DEDUP_REMOVED lines=35> */
.L_x_2049:
[----:B------:R-:W-:Y:S05]  /*12170*/  BSYNC.RECONVERGENT B3 ;  /* 0x0000000000037941 */ /* 0x000fea0003800200 */
.L_x_2048:
        /* <DEDUP_REMOVED lines=19> */
.L_x_2047:
[----:B------:R-:W-:Y:S05]  /*122b0*/  BSYNC.RECONVERGENT B2 ;  /* 0x0000000000027941 */ /* 0x000fea0003800200 */
.L_x_2046:
[C---:B-12---:R-:W-:Y:S02]  /*122c0*/  VIADD R11, R4.reuse, 0x400 ;  /* 0x00000400040b7836 */ /* 0x046fe40000000000 */
[----:B0-----:R-:W-:Y:S02]  /*122d0*/  IMAD R8, R3, 0x800, R8 ;  /* 0x0000080003087824 */ /* 0x001fe400078e0208 */
[----:B------:R-:W-:Y:S01]  /*122e0*/  VIADD R4, R4, 0x800 ;  /* 0x0000080004047836 */ /* 0x000fe20000000000 */
[----:B------:R-:W-:Y:S01]  /*122f0*/  ISETP.GE.U32.AND P0, PT, R11, UR4, PT ;  /* 0x000000040b007c0c */ /* 0x000fe2000bf06070 */
[C---:B------:R-:W-:Y:S02]  /*12300*/  IMAD R10, R3.reuse, 0x800, R10 ;  /* 0x00000800030a7824 */ /* 0x040fe400078e020a */
[C---:B------:R-:W-:Y:S02]  /*12310*/  IMAD R9, R3.reuse, 0x800, R9 ;  /* 0x0000080003097824 */ /* 0x040fe400078e0209 */
[----:B------:R-:W-:-:S08]  /*12320*/  IMAD R5, R3, 0x800, R5 ;  /* 0x0000080003057824 */ /* 0x000fd000078e0205 */
[----:B------:R-:W-:Y:S05]  /*12330*/  @!P0 BRA `(.L_x_2050) ;  /* 0xfffffff000548947 */ /* 0x000fea000383ffff */
[----:B------:R-:W-:Y:S05]  /*12340*/  BSYNC.RECONVERGENT B1 ;  /* 0x0000000000017941 */ /* 0x000fea0003800200 */
.L_x_2033:
[----:B------:R-:W-:Y:S05]  /*12350*/  BRA `(.L_x_2025) ;  /* 0x0000001400d07947 */ /* 0x000fea0003800000 */
.L_x_2024:
[----:B------:R-:W3:Y:S01]  /*12360*/  LDC R3, c[0x0][0x380] ;  /* 0x0000e000ff037b82 */ /* 0x000ee20000000800 */
[----:B------:R-:W4:Y:S01]  /*12370*/  LDCU UR7, c[0x0][0x398] ;  /* 0x00007300ff0777ac */ /* 0x000f220008000800 */
[----:B------:R-:W-:Y:S01]  /*12380*/  BSSY.RECONVERGENT B1, `(.L_x_2051) ;  /* 0x00000fa000017945 */ /* 0x000fe20003800200 */
[----:B------:R-:W0:Y:S01]  /*12390*/  LDCU UR12, c[0x0][0x3a0] ;  /* 0x00007400ff0c77ac */ /* 0x000e220008000800 */
[----:B----4-:R-:W-:-:S04]  /*123a0*/  IMAD R4, R4, UR7, RZ ;  /* 0x0000000704047c24 */ /* 0x010fc8000f8e02ff */
[----:B---3--:R-:W-:-:S05]  /*123b0*/  IMAD.U32 R3, R4, 0x4, R3 ;  /* 0x0000000404037824 */ /* 0x008fca00078e0003 */
[----:B------:R-:W-:-:S04]  /*123c0*/  LOP3.LUT R3, R3, 0xf, RZ, 0xc0, !PT ;  /* 0x0000000f03037812 */ /* 0x000fc800078ec0ff */
[----:B------:R-:W-:-:S05]  /*123d0*/  IADD3 R2, P0, PT, -R3, 0x10, RZ ;  /* 0x0000001003027810 */ /* 0x000fca0007f1e1ff */
[----:B0-----:R-:W-:Y:S01]  /*123e0*/  IMAD.X R5, RZ, RZ, -0x1, P0 ;  /* 0xffffffffff057424 */ /* 0x001fe200000e06ff */
[----:B------:R-:W-:-:S04]  /*123f0*/  ISETP.NE.U32.AND P0, PT, R3, RZ, PT ;  /* 0x000000ff0300720c */ /* 0x000fc80003f05070 */
[----:B------:R-:W-:Y:S02]  /*12400*/  SHF.R.U64 R2, R2, 0x2, R5 ;  /* 0x0000000202027819 */ /* 0x000fe40000001205 */
[----:B------:R-:W-:Y:S02]  /*12410*/  ISETP.NE.AND.EX P0, PT, RZ, RZ, PT, P0 ;  /* 0x000000ffff00720c */ /* 0x000fe40003f05300 */
[----:B------:R-:W-:Y:S02]  /*12420*/  VIMNMX R2, PT, PT, R2, UR4, PT ;  /* 0x0000000402027c48 */ /* 0x000fe4000bfe0100 */
[----:B--2---:R-:W-:Y:S02]  /*12430*/  LEA R5, R0, UR6, 0x2 ;  /* 0x0000000600057c11 */ /* 0x004fe4000f8e10ff */
[----:B------:R-:W-:-:S04]  /*12440*/  SEL R4, R2, RZ, P0 ;  /* 0x000000ff02047207 */ /* 0x000fc80000000000 */
[----:B------:R-:W-:-:S04]  /*12450*/  IADD3 R2, PT, PT, -R4, UR4, RZ ;  /* 0x0000000404027c10 */ /* 0x000fc8000fffe1ff */
[----:B------:R-:W-:-:S04]  /*12460*/  SHF.R.S32.HI R3, RZ, 0x1f, R2 ;  /* 0x0000001fff037819 */ /* 0x000fc80000011402 */
[----:B------:R-:W-:-:S04]  /*12470*/  LEA.HI R3, R3, R2, RZ, 0x2 ;  /* 0x0000000203037211 */ /* 0x000fc800078f10ff */
[----:B------:R-:W-:-:S04]  /*12480*/  SHF.R.S32.HI R12, RZ, 0x2, R3 ;  /* 0x00000002ff0c7819 */ /* 0x000fc80000011403 */
[----:B------:R-:W-:-:S13]  /*12490*/  ISETP.GT.AND P0, PT, R12, R33, PT ;  /* 0x000000210c00720c */ /* 0x000fda0003f04270 */
[----:B------:R-:W-:Y:S05]  /*124a0*/  @!P0 BRA `(.L_x_2052) ;  /* 0x0000000c009c8947 */ /* 0x000fea0003800000 */
[--C-:B------:R-:W-:Y:S02]  /*124b0*/  IMAD.MOV.U32 R15, RZ, RZ, R33.reuse ;  /* 0x000000ffff0f7224 */ /* 0x100fe400078e0021 */
[----:B------:R-:W-:Y:S02]  /*124c0*/  IMAD.MOV.U32 R13, RZ, RZ, R33 ;  /* 0x000000ffff0d7224 */ /* 0x000fe400078e0021 */
[----:B------:R-:W-:-:S07]  /*124d0*/  IMAD.WIDE.U32 R2, R4, 0x4, R6 ;  /* 0x0000000404027825 */ /* 0x000fce00078e0006 */
.L_x_2069:
[----:B-1----:R-:W-:-:S04]  /*124e0*/  SHF.R.S64 R9, RZ, 0x1c, R13 ;  /* 0x0000001cff097819 */ /* 0x002fc8000000100d */
        /* <DEDUP_REMOVED lines=37> */
.L_x_2056:
[----:B------:R-:W-:Y:S05]  /*12740*/  BSYNC.RECONVERGENT B3 ;  /* 0x0000000000037941 */ /* 0x000fea0003800200 */
.L_x_2055:
        /* <DEDUP_REMOVED lines=19> */
.L_x_2054:
[----:B------:R-:W-:Y:S05]  /*12880*/  BSYNC.RECONVERGENT B2 ;  /* 0x0000000000027941 */ /* 0x000fea0003800200 */
.L_x_2053:
        /* <DEDUP_REMOVED lines=34> */
.L_x_2060:
[----:B------:R-:W-:Y:S05]  /*12ab0*/  BSYNC.RECONVERGENT B3 ;  /* 0x0000000000037941 */ /* 0x000fea0003800200 */
.L_x_2059:
[----:B------:R-:W-:Y:S05]  /*12ac0*/  @P1 BRA `(.L_x_2058) ;  /* 0x0000000000481947 */ /* 0x000fea0003800000 */
[----:B------:R-:W3:Y:S01]  /*12ad0*/  S2R R18, SR_LANEID ;  /* 0x0000000000127919 */ /* 0x000ee20000000000 */
[----:B------:R-:W-:Y:S02]  /*12ae0*/  VOTEU.ANY UR6, UPT, PT ;  /* 0x0000000000067886 */ /* 0x000fe400038e0100 */
[----:B01----:R-:W3:Y:S01]  /*12af0*/  FLO.U32 R15, UR6 ;  /* 0x00000006000f7d00 */ /* 0x003ee200080e0000 */
[----:B------:R-:W0:Y:S01]  /*12b00*/  S2R R17, SR_LTMASK ;  /* 0x0000000000117919 */ /* 0x000e220000003900 */
[----:B------:R-:W1:Y:S01]  /*12b10*/  POPC R16, UR6 ;  /* 0x0000000600107d09 */ /* 0x000e620008000000 */
[----:B---3--:R-:W-:Y:S02]  /*12b20*/  ISETP.EQ.U32.AND P0, PT, R15, R18, PT ;  /* 0x000000120f00720c */ /* 0x008fe40003f02070 */
[----:B0-----:R-:W-:-:S04]  /*12b30*/  LOP3.LUT R17, R17, UR6, RZ, 0xc0, !PT ;  /* 0x0000000611117c12 */ /* 0x001fc8000f8ec0ff */
[----:B------:R-:W0:Y:S07]  /*12b40*/  POPC R18, R17 ;  /* 0x0000001100127309 */ /* 0x000e2e0000000000 */
[----:B-1----:R-:W2:Y:S04]  /*12b50*/  @P0 ATOMS.ADD R16, [R5+0x8a0], R16 ;  /* 0x0008a0100510038c */ /* 0x002ea80000000000 */
[----:B--2---:R-:W0:Y:S02]  /*12b60*/  SHFL.IDX PT, R9, R16, R15, 0x1f ;  /* 0x00001f0f10097589 */ /* 0x004e2400000e0000 */
        /* <DEDUP_REMOVED lines=8> */
.L_x_2058:
[----:B------:R-:W-:Y:S05]  /*12bf0*/  BSYNC.RECONVERGENT B2 ;  /* 0x0000000000027941 */ /* 0x000fea0003800200 */
.L_x_2057:
        /* <DEDUP_REMOVED lines=34> */
.L_x_2064:
[----:B------:R-:W-:Y:S05]  /*12e20*/  BSYNC.RECONVERGENT B3 ;  /* 0x0000000000037941 */ /* 0x000fea0003800200 */
.L_x_2063:
[----:B------:R-:W-:Y:S05]  /*12e30*/  @P1 BRA `(.L_x_2062) ;  /* 0x0000000000481947 */ /* 0x000fea0003800000 */
[----:B--2---:R-:W2:Y:S01]  /*12e40*/  S2R R8, SR_LANEID ;  /* 0x0000000000087919 */ /* 0x004ea20000000000 */
[----:B------:R-:W-:Y:S02]  /*12e50*/  VOTEU.ANY UR6, UPT, PT ;  /* 0x0000000000067886 */ /* 0x000fe400038e0100 */
[----:B------:R-:W2:Y:S01]  /*12e60*/  FLO.U32 R9, UR6 ;  /* 0x0000000600097d00 */ /* 0x000ea200080e0000 */
[----:B01----:R-:W0:Y:S01]  /*12e70*/  S2R R15, SR_LTMASK ;  /* 0x00000000000f7919 */ /* 0x003e220000003900 */
[----:B------:R-:W1:Y:S01]  /*12e80*/  POPC R10, UR6 ;  /* 0x00000006000a7d09 */ /* 0x000e620008000000 */
[----:B--2---:R-:W-:Y:S02]  /*12e90*/  ISETP.EQ.U32.AND P0, PT, R9, R8, PT ;  /* 0x000000080900720c */ /* 0x004fe40003f02070 */
[----:B0-----:R-:W-:-:S06]  /*12ea0*/  LOP3.LUT R15, R15, UR6, RZ, 0xc0, !PT ;  /* 0x000000060f0f7c12 */ /* 0x001fcc000f8ec0ff */
[----:B------:R-:W0:Y:S05]  /*12eb0*/  POPC R15, R15 ;  /* 0x0000000f000f7309 */ /* 0x000e2a0000000000 */
[----:B-1----:R-:W1:Y:S04]  /*12ec0*/  @P0 ATOMS.ADD R10, [R5+0x8a0], R10 ;  /* 0x0008a00a050a038c */ /* 0x002e680000000000 */
        /* <DEDUP_REMOVED lines=9> */
.L_x_2062:
[----:B------:R-:W-:Y:S05]  /*12f60*/  BSYNC.RECONVERGENT B2 ;  /* 0x0000000000027941 */ /* 0x000fea0003800200 */
.L_x_2061:
        /* <DEDUP_REMOVED lines=34> */
.L_x_2068:
[----:B------:R-:W-:Y:S05]  /*13190*/  BSYNC.RECONVERGENT B3 ;  /* 0x0000000000037941 */ /* 0x000fea0003800200 */
.L_x_2067:
        /* <DEDUP_REMOVED lines=19> */
.L_x_2066:
[----:B------:R-:W-:Y:S05]  /*132d0*/  BSYNC.RECONVERGENT B2 ;  /* 0x0000000000027941 */ /* 0x000fea0003800200 */
.L_x_2065:
[----:B012---:R-:W-:-:S04]  /*132e0*/  VIADD R15, R13, 0x200 ;  /* 0x000002000d0f7836 */ /* 0x007fc80000000000 */
[----:B------:R-:W-:Y:S01]  /*132f0*/  IMAD.MOV.U32 R13, RZ, RZ, R15 ;  /* 0x000000ffff0d7224 */ /* 0x000fe200078e000f */
[----:B------:R-:W-:-:S13]  /*13300*/  ISETP.GT.AND P0, PT, R12, R15, PT ;  /* 0x0000000f0c00720c */ /* 0x000fda0003f04270 */
[----:B------:R-:W-:Y:S05]  /*13310*/  @P0 BRA `(.L_x_2069) ;  /* 0xfffffff000700947 */ /* 0x000fea000383ffff */
.L_x_2052:
[----:B------:R-:W-:Y:S05]  /*13320*/  BSYNC.RECONVERGENT B1 ;  /* 0x0000000000017941 */ /* 0x000fea0003800200 */
.L_x_2051:
[----:B------:R-:W-:Y:S01]  /*13330*/  ISETP.GE.U32.AND P0, PT, R33, R4, PT ;  /* 0x000000042100720c */ /* 0x000fe20003f06070 */
[----:B------:R-:W-:-:S12]  /*13340*/  BSSY.RECONVERGENT B1, `(.L_x_2070) ;  /* 0x000003a000017945 */ /* 0x000fd80003800200 */
[----:B------:R-:W-:Y:S05]  /*13350*/  @P0 BRA `(.L_x_2071) ;  /* 0x0000000000e00947 */ /* 0x000fea0003800000 */
[----:B------:R-:W-:-:S04]  /*13360*/  LEA R2, P0, R33, R6, 0x2 ;  /* 0x0000000621027211 */ /* 0x000fc800078010ff */
[----:B------:R-:W-:-:S06]  /*13370*/  LEA.HI.X R3, R33, R7, RZ, 0x2, P0 ;  /* 0x0000000721037211 */ /* 0x000fcc00000f14ff */
[----:B------:R-:W2:Y:S02]  /*13380*/  LDG.E R3, desc[UR10][R2.64] ;  /* 0x0000000a02037981 */ /* 0x000ea4000c1e1900 */
        /* <DEDUP_REMOVED lines=32> */
.L_x_2073:
[----:B------:R-:W-:Y:S05]  /*13590*/  BSYNC.RECONVERGENT B2 ;  /* 0x0000000000027941 */ /* 0x000fea0003800200 */
.L_x_2072:
        /* <DEDUP_REMOVED lines=14> */
[----:B------:R-:W0:Y:S01]  /*13680*/  @!P0 S2R R11, SR_CgaCtaId ;  /* 0x00000000000b8919 */ /* 0x000e220000008800 */
[----:B------:R-:W-:-:S05]  /*13690*/  @!P0 MOV R10, 0x400 ;  /* 0x00000400000a8802 */ /* 0x000fca0000000f00 */
[----:B------:R-:W-:-:S05]  /*136a0*/  @!P0 VIADD R10, R10, 0x4870 ;  /* 0x000048700a0a8836 */ /* 0x000fca0000000000 */
[----:B0-----:R-:W-:-:S05]  /*136b0*/  @!P0 LEA R11, R11, R10, 0x18 ;  /* 0x0000000a0b0b8211 */ /* 0x001fca00078ec0ff */
[----:B------:R-:W-:-:S05]  /*136c0*/  @!P0 IMAD R2, R2, 0x4, R11 ;  /* 0x0000000402028824 */ /* 0x000fca00078e020b */
[----:B------:R2:W-:Y:S02]  /*136d0*/  @!P0 STS [R2], R33 ;  /* 0x0000002102008388 */ /* 0x0005e40000000800 */
.L_x_2071:
[----:B------:R-:W-:Y:S05]  /*136e0*/  BSYNC.RECONVERGENT B1 ;  /* 0x0000000000017941 */ /* 0x000fea0003800200 */
.L_x_2070:
[----:B------:R-:W-:-:S04]  /*136f0*/  IMAD.IADD R3, R33, 0x1, R4 ;  /* 0x0000000121037824 */ /* 0x000fc800078e0204 */
[----:B------:R-:W-:-:S05]  /*13700*/  IMAD R3, R12, 0x4, R3 ;  /* 0x000000040c037824 */ /* 0x000fca00078e0203 */
[----:B------:R-:W-:-:S13]  /*13710*/  ISETP.GE.AND P0, PT, R3, UR4, PT ;  /* 0x0000000403007c0c */ /* 0x000fda000bf06270 */
[----:B------:R-:W-:Y:S05]  /*13720*/  @P0 BRA `(.L_x_2025) ;  /* 0x0000000000dc0947 */ /* 0x000fea0003800000 */
[----:B------:R-:W-:-:S06]  /*13730*/  IMAD.WIDE R6, R3, 0x4, R6 ;  /* 0x0000000403067825 */ /* 0x000fcc00078e0206 */
[----:B------:R-:W3:Y:S02]  /*13740*/  LDG.E R7, desc[UR10][R6.64] ;  /* 0x0000000a06077981 */ /* 0x000ee4000c1e1900 */
[C---:B---3--:R-:W-:Y:S02]  /*13750*/  ISETP.GE.AND P0, PT, R7.reuse, RZ, PT ;  /* 0x000000ff0700720c */ /* 0x048fe40003f06270 */
[----:B0-2---:R-:W-:-:S04]  /*13760*/  LOP3.LUT R2, R7, 0x7ffffc00, RZ, 0xc, !PT ;  /* 0x7ffffc0007027812 */ /* 0x005fc800078e0cff */
        /* <DEDUP_REMOVED lines=19> */
[----:B------:R-:W4:Y:S01]  /*138a0*/  POPC R2, UR8 ;  /* 0x0000000800027d09 */ /* 0x000f220008000000 */
[----:B--2---:R-:W-:Y:S02]  /*138b0*/  ULEA UR6, UR7, UR6, 0x18 ;  /* 0x0000000607067291 */ /* 0x004fe4000f8ec0ff */
[----:B------:R-:W-:Y:S01]  /*138c0*/  ULEA UR4, UR7, UR4, 0x18 ;  /* 0x0000000407047291 */ /* 0x000fe2000f8ec0ff */
[----:B0-----:R-:W-:-:S02]  /*138d0*/  ISETP.EQ.U32.AND P0, PT, R4, R7, PT ;  /* 0x000000070400720c */ /* 0x001fc40003f02070 */
[----:B---3--:R-:W-:-:S04]  /*138e0*/  LOP3.LUT R6, R6, UR8, RZ, 0xc0, !PT ;  /* 0x0000000806067c12 */ /* 0x008fc8000f8ec0ff */
[----:B-1----:R-:W0:Y:S07]  /*138f0*/  POPC R9, R6 ;  /* 0x0000000600097309 */ /* 0x002e2e0000000000 */
[----:B----4-:R-:W1:Y:S04]  /*13900*/  @P0 ATOMS.ADD R7, [UR6], R2 ;  /* 0x00000002ff07098c */ /* 0x010e680008000006 */
[----:B-1----:R-:W0:Y:S02]  /*13910*/  SHFL.IDX PT, R0, R7, R4, 0x1f ;  /* 0x00001f0407007589 */ /* 0x002e2400000e0000 */
[----:B0-----:R-:W-:-:S05]  /*13920*/  IMAD.IADD R0, R0, 0x1, R9 ;  /* 0x0000000100007824 */ /* 0x001fca00078e0209 */
[----:B------:R-:W-:-:S05]  /*13930*/  LEA R0, R0, UR4, 0x2 ;  /* 0x0000000400007c11 */ /* 0x000fca000f8e10ff */
[----:B------:R0:W-:Y:S02]  /*13940*/  STS [R0], R3 ;  /* 0x0000000300007388 */ /* 0x0001e40000000800 */
.L_x_2075:
[----:B------:R-:W-:Y:S05]  /*13950*/  BSYNC.RECONVERGENT B1 ;  /* 0x0000000000017941 */ /* 0x000fea0003800200 */
.L_x_2074:
[----:B------:R-:W-:Y:S05]  /*13960*/  @P1 BRA `(.L_x_2025) ;  /* 0x00000000004c1947 */ /* 0x000fea0003800000 */
[----:B------:R-:W2:Y:S01]  /*13970*/  S2R R7, SR_LANEID ;  /* 0x0000000000077919 */ /* 0x000ea20000000000 */
[----:B------:R-:W-:Y:S02]  /*13980*/  VOTEU.ANY UR4, UPT, PT ;  /* 0x0000000000047886 */ /* 0x000fe400038e0100 */
[----:B------:R-:W2:Y:S01]  /*13990*/  FLO.U32 R4, UR4 ;  /* 0x0000000400047d00 */ /* 0x000ea200080e0000 */
[----:B------:R-:W3:Y:S01]  /*139a0*/  S2R R6, SR_LTMASK ;  /* 0x0000000000067919 */ /* 0x000ee20000003900 */
[----:B------:R-:W4:Y:S01]  /*139b0*/  POPC R2, UR4 ;  /* 0x0000000400027d09 */ /* 0x000f220008000000 */
[----:B--2---:R-:W-:Y:S02]  /*139c0*/  ISETP.EQ.U32.AND P0, PT, R4, R7, PT ;  /* 0x000000070400720c */ /* 0x004fe40003f02070 */
[----:B---3--:R-:W-:Y:S01]  /*139d0*/  LOP3.LUT R6, R6, UR4, RZ, 0xc0, !PT ;  /* 0x0000000406067c12 */ /* 0x008fe2000f8ec0ff */
[----:B------:R-:W2:Y:S03]  /*139e0*/  LDCU UR4, c[0x0][0x3a0] ;  /* 0x00007400ff0477ac */ /* 0x000ea60008000800 */
[----:B------:R-:W3:Y:S07]  /*139f0*/  POPC R7, R6 ;  /* 0x0000000600077309 */ /* 0x000eee0000000000 */
[----:B----4-:R-:W0:Y:S04]  /*13a00*/  @P0 ATOMS.ADD R5, [R5+0x8a0], R2 ;  /* 0x0008a0020505038c */ /* 0x010e280000000000 */
[----:B0-----:R-:W3:Y:S02]  /*13a10*/  SHFL.IDX PT, R0, R5, R4, 0x1f ;  /* 0x00001f0405007589 */ /* 0x001ee400000e0000 */
[----:B---3--:R-:W-:-:S05]  /*13a20*/  IMAD.IADD R0, R0, 0x1, R7 ;  /* 0x0000000100007824 */ /* 0x008fca00078e0207 */
[----:B--2---:R-:W-:-:S13]  /*13a30*/  ISETP.GE.AND P0, PT, R0, UR4, PT ;  /* 0x0000000400007c0c */ /* 0x004fda000bf06270 */
[----:B-1----:R-:W0:Y:S01]  /*13a40*/  @!P0 S2R R8, SR_CgaCtaId ;  /* 0x0000000000088919 */ /* 0x002e220000008800 */
[----:B------:R-:W-:-:S05]  /*13a50*/  @!P0 MOV R7, 0x400 ;  /* 0x0000040000078802 */ /* 0x000fca0000000f00 */
[----:B------:R-:W-:-:S05]  /*13a60*/  @!P0 VIADD R7, R7, 0x4870 ;  /* 0x0000487007078836 */ /* 0x000fca0000000000 */
[----:B0-----:R-:W-:-:S05]  /*13a70*/  @!P0 LEA R7, R8, R7, 0x18 ;  /* 0x0000000708078211 */ /* 0x001fca00078ec0ff */
[----:B------:R-:W-:-:S05]  /*13a80*/  @!P0 IMAD R0, R0, 0x4, R7 ;  /* 0x0000000400008824 */ /* 0x000fca00078e0207 */
[----:B------:R0:W-:Y:S02]  /*13a90*/  @!P0 STS [R0], R3 ;  /* 0x0000000300008388 */ /* 0x0001e40000000800 */
.L_x_2025:
[----:B0--34-:R-:W-:Y:S05]  /*13aa0*/  BSYNC.RECONVERGENT B0 ;  /* 0x0000000000007941 */ /* 0x019fea0003800200 */
.L_x_2023:
[----:B------:R-:W-:Y:S06]  /*13ab0*/  BAR.SYNC.DEFER_BLOCKING 0x0 ;  /* 0x0000000000007b1d */ /* 0x000fec0000010000 */
[----:B------:R-:W-:Y:S05]  /*13ac0*/  BRA `(.L_x_2076) ;  /* 0x00000010005c7947 */ /* 0x000fea0003800000 */
.L_x_1784:
[----:B------:R-:W1:Y:S01]  /*13ad0*/  LDS R0, [UR7+0x4864] ;  /* 0x00486407ff007984 */ /* 0x000e620008000800 */
[C---:B------:R-:W-:Y:S01]  /*13ae0*/  VIADD R5, R33.reuse, 0x600 ;  /* 0x0000060021057836 */ /* 0x040fe20000000000 */
[----:B------:R-:W-:Y:S01]  /*13af0*/  UBMSK UR7, URZ, 0x4 ;  /* 0x00000004ff07789b */ /* 0x000fe20008000000 */
[----:B------:R-:W-:Y:S01]  /*13b00*/  IMAD.MOV.U32 R12, RZ, RZ, -0x800001 ;  /* 0xff7fffffff0c7424 */ /* 0x000fe200078e00ff */
[----:B------:R-:W-:Y:S01]  /*13b10*/  UMOV UR4, URZ ;  /* 0x000000ff00047c82 */ /* 0x000fe20008000000 */
[----:B------:R-:W-:Y:S02]  /*13b20*/  IMAD.MOV.U32 R13, RZ, RZ, -0x800001 ;  /* 0xff7fffffff0d7424 */ /* 0x000fe400078e00ff */
[----:B------:R-:W-:Y:S02]  /*13b30*/  IMAD.MOV.U32 R14, RZ, RZ, -0x800001 ;  /* 0xff7fffffff0e7424 */ /* 0x000fe400078e00ff */
[----:B------:R-:W-:Y:S02]  /*13b40*/  IMAD.MOV.U32 R15, RZ, RZ, -0x800001 ;  /* 0xff7fffffff0f7424 */ /* 0x000fe400078e00ff */
[----:B------:R-:W-:Y:S01]  /*13b50*/  IMAD.MOV.U32 R4, RZ, RZ, -0x1 ;  /* 0xffffffffff047424 */ /* 0x000fe200078e00ff */
[----:B-1----:R-:W-:-:S02]  /*13b60*/  ISETP.GE.AND P0, PT, R33, R0, PT ;  /* 0x000000002100720c */ /* 0x002fc40003f06270 */
[-C--:B------:R-:W-:Y:S02]  /*13b70*/  ISETP.GE.AND P1, PT, R3, R0.reuse, PT ;  /* 0x000000000300720c */ /* 0x080fe40003f26270 */
[-C--:B------:R-:W-:Y:S02]  /*13b80*/  ISETP.GE.AND P2, PT, R2, R0.reuse, PT ;  /* 0x000000000200720c */ /* 0x080fe40003f46270 */
[----:B------:R-:W-:Y:S02]  /*13b90*/  ISETP.GE.AND P3, PT, R5, R0, PT ;  /* 0x000000000500720c */ /* 0x000fe40003f66270 */
[----:B------:R-:W1:Y:S05]  /*13ba0*/  S2R R0, SR_LANEID ;  /* 0x0000000000007919 */ /* 0x000e6a0000000000 */
[----:B------:R-:W2:Y:S04]  /*13bb0*/  @!P0 LDS R12, [R30+0x2000] ;  /* 0x002000001e0c8984 */ /* 0x000ea80000000800 */
[----:B------:R-:W4:Y:S04]  /*13bc0*/  @!P1 LDS R13, [R30+0x2800] ;  /* 0x002800001e0d9984 */ /* 0x000f280000000800 */
[----:B------:R-:W5:Y:S04]  /*13bd0*/  @!P2 LDS R14, [R30+0x3000] ;  /* 0x003000001e0ea984 */ /* 0x000f680000000800 */
[----:B------:R-:W0:Y:S04]  /*13be0*/  @!P3 LDS R15, [R30+0x3800] ;  /* 0x003800001e0fb984 */ /* 0x000e280000000800 */
[----:B------:R0:W1:Y:S04]  /*13bf0*/  @!P0 LDS R8, [R30] ;  /* 0x000000001e088984 */ /* 0x0000680000000800 */
[----:B------:R0:W1:Y:S04]  /*13c00*/  @!P1 LDS R9, [R30+0x800] ;  /* 0x000800001e099984 */ /* 0x0000680000000800 */
[----:B------:R0:W1:Y:S04]  /*13c10*/  @!P2 LDS R10, [R30+0x1000] ;  /* 0x001000001e0aa984 */ /* 0x0000680000000800 */
[----:B------:R0:W1:Y:S01]  /*13c20*/  @!P3 LDS R11, [R30+0x1800] ;  /* 0x001800001e0bb984 */ /* 0x0000620000000800 */
[----:B------:R-:W-:Y:S01]  /*13c30*/  BAR.SYNC.DEFER_BLOCKING 0x0 ;  /* 0x0000000000007b1d */ /* 0x000fe20000010000 */
[----:B--2---:R-:W-:-:S02]  /*13c40*/  ISETP.GT.AND P0, PT, R12, -0x1, PT ;  /* 0xffffffff0c00780c */ /* 0x004fc40003f04270 */
[----:B----4-:R-:W-:Y:S02]  /*13c50*/  ISETP.GT.AND P1, PT, R13, -0x1, PT ;  /* 0xffffffff0d00780c */ /* 0x010fe40003f24270 */
[----:B------:R-:W-:Y:S02]  /*13c60*/  SEL R3, R4, 0x80000000, !P0 ;  /* 0x8000000004037807 */ /* 0x000fe40004000000 */
[----:B-----5:R-:W-:Y:S02]  /*13c70*/  ISETP.GT.AND P2, PT, R14, -0x1, PT ;  /* 0xffffffff0e00780c */ /* 0x020fe40003f44270 */
[C---:B------:R-:W-:Y:S02]  /*13c80*/  SEL R2, R4.reuse, 0x80000000, !P1 ;  /* 0x8000000004027807 */ /* 0x040fe40004800000 */
[----:B0-----:R-:W-:Y:S02]  /*13c90*/  ISETP.GT.AND P3, PT, R15, -0x1, PT ;  /* 0xffffffff0f00780c */ /* 0x001fe40003f64270 */
[----:B------:R-:W-:-:S02]  /*13ca0*/  SEL R5, R4, 0x80000000, !P2 ;  /* 0x8000000004057807 */ /* 0x000fc40005000000 */
[----:B------:R-:W-:Y:S02]  /*13cb0*/  SEL R4, R4, 0x80000000, !P3 ;  /* 0x8000000004047807 */ /* 0x000fe40005800000 */
[----:B------:R-:W-:Y:S02]  /*13cc0*/  LOP3.LUT R12, R3, R12, RZ, 0x3c, !PT ;  /* 0x0000000c030c7212 */ /* 0x000fe400078e3cff */
[----:B------:R-:W-:Y:S02]  /*13cd0*/  LOP3.LUT R13, R2, R13, RZ, 0x3c, !PT ;  /* 0x0000000d020d7212 */ /* 0x000fe400078e3cff */
[----:B------:R-:W-:Y:S02]  /*13ce0*/  LOP3.LUT R14, R5, R14, RZ, 0x3c, !PT ;  /* 0x0000000e050e7212 */ /* 0x000fe400078e3cff */
[----:B------:R-:W-:-:S07]  /*13cf0*/  LOP3.LUT R15, R4, R15, RZ, 0x3c, !PT ;  /* 0x0000000f040f7212 */ /* 0x000fce00078e3cff */
.L_x_2078:
[C---:B--2---:R-:W-:Y:S01]  /*13d00*/  ISETP.NE.AND P0, PT, R12.reuse, 0x7fffffff, PT ;  /* 0x7fffffff0c00780c */ /* 0x044fe20003f05270 */
[----:B------:R-:W-:Y:S01]  /*13d10*/  STS [R30], RZ ;  /* 0x000000ff1e007388 */ /* 0x000fe20000000800 */
[----:B------:R-:W-:Y:S01]  /*13d20*/  IMAD R32, R33, 0x20, R30 ;  /* 0x0000002021207824 */ /* 0x000fe200078e021e */
[----:B------:R-:W0:Y:S01]  /*13d30*/  S2UR UR6, SR_CgaCtaId ;  /* 0x00000000000679c3 */ /* 0x000e220000008800 */
[----:B------:R-:W-:Y:S01]  /*13d40*/  SEL R2, R12, 0x80000000, P0 ;  /* 0x800000000c027807 */ /* 0x000fe20000000000 */
[----:B------:R-:W-:Y:S01]  /*13d50*/  STS [R30+0x800], RZ ;  /* 0x000800ff1e007388 */ /* 0x000fe20000000800 */
[----:B------:R-:W-:Y:S01]  /*13d60*/  ISETP.NE.AND P0, PT, R13, 0x7fffffff, PT ;  /* 0x7fffffff0d00780c */ /* 0x000fe20003f05270 */
[----:B------:R-:W-:Y:S01]  /*13d70*/  UMOV UR5, 0x400 ;  /* 0x0000040000057882 */ /* 0x000fe20000000000 */
[----:B------:R-:W-:Y:S01]  /*13d80*/  SHF.R.U32.HI R2, RZ, UR4, R2 ;  /* 0x00000004ff027c19 */ /* 0x000fe20008011602 */
[----:B------:R-:W-:Y:S01]  /*13d90*/  STS [R30+0x1000], RZ ;  /* 0x001000ff1e007388 */ /* 0x000fe20000000800 */
[----:B-1----:R-:W-:Y:S01]  /*13da0*/  ISETP.NE.AND P1, PT, R0, 0x1f, PT ;  /* 0x0000001f0000780c */ /* 0x002fe20003f25270 */
[----:B------:R-:W-:Y:S01]  /*13db0*/  UISETP.GE.U32.AND UP0, UPT, UR4, 0x1c, UPT ;  /* 0x0000001c0400788c */ /* 0x000fe2000bf06070 */
[----:B------:R-:W-:Y:S01]  /*13dc0*/  LOP3.LUT R2, R2, UR7, RZ, 0xc0, !PT ;  /* 0x0000000702027c12 */ /* 0x000fe2000f8ec0ff */
[----:B------:R-:W-:Y:S01]  /*13dd0*/  STS [R30+0x1800], RZ ;  /* 0x001800ff1e007388 */ /* 0x000fe20000000800 */
[----:B------:R-:W-:-:S03]  /*13de0*/  SHF.R.U32.HI R34, RZ, 0x5, R33 ;  /* 0x00000005ff227819 */ /* 0x000fc60000011621 */
[----:B------:R-:W-:Y:S01]  /*13df0*/  IMAD.SHL.U32 R3, R2, 0x800, RZ ;  /* 0x0000080002037824 */ /* 0x000fe200078e00ff */
[----:B------:R-:W-:Y:S01]  /*13e00*/  SHF.R.U32.HI R2, RZ, 0x2, R2 ;  /* 0x00000002ff027819 */ /* 0x000fe20000011602 */
[----:B------:R-:W-:Y:S01]  /*13e10*/  STS [R30+0x2000], RZ ;  /* 0x002000ff1e007388 */ /* 0x000fe20000000800 */
[----:B------:R-:W-:Y:S02]  /*13e20*/  ISETP.NE.AND P6, PT, R34, 0x8, PT ;  /* 0x000000082200780c */ /* 0x000fe40003fc5270 */
[----:B------:R-:W-:Y:S01]  /*13e30*/  LOP3.LUT R3, R3, 0x3800, RZ, 0xc, !PT ;  /* 0x0000380003037812 */ /* 0x000fe200078e0cff */
[----:B------:R-:W-:Y:S01]  /*13e40*/  STS [R30+0x2800], RZ ;  /* 0x002800ff1e007388 */ /* 0x000fe20000000800 */
[----:B------:R-:W-:Y:S02]  /*13e50*/  LOP3.LUT R2, R2, 0x3ffffffe, RZ, 0xc0, !PT ;  /* 0x3ffffffe02027812 */ /* 0x000fe400078ec0ff */
[----:B------:R-:W-:Y:S01]  /*13e60*/  ISETP.NE.AND P5, PT, R34, 0xa, PT ;  /* 0x0000000a2200780c */ /* 0x000fe20003fa5270 */
[----:B------:R-:W-:Y:S01]  /*13e70*/  STS [R30+0x3000], RZ ;  /* 0x003000ff1e007388 */ /* 0x000fe20000000800 */
[----:B------:R-:W-:Y:S01]  /*13e80*/  IADD3 R29, PT, PT, -R2, R30, R3 ;  /* 0x0000001e021d7210 */ /* 0x000fe20007ffe103 */
[----:B0-----:R-:W-:Y:S01]  /*13e90*/  ULEA UR8, UR6, UR5, 0x18 ;  /* 0x0000000506087291 */ /* 0x001fe2000f8ec0ff */
[----:B------:R-:W-:Y:S01]  /*13ea0*/  SEL R2, R13, 0x80000000, P0 ;  /* 0x800000000d027807 */ /* 0x000fe20000000000 */
[----:B------:R-:W-:Y:S01]  /*13eb0*/  STS [R30+0x3800], RZ ;  /* 0x003800ff1e007388 */ /* 0x000fe20000000800 */
[----:B------:R-:W-:-:S02]  /*13ec0*/  ISETP.NE.AND P0, PT, R14, 0x7fffffff, PT ;  /* 0x7fffffff0e00780c */ /* 0x000fc40003f05270 */
[----:B------:R-:W-:Y:S01]  /*13ed0*/  SHF.R.U32.HI R2, RZ, UR4, R2 ;  /* 0x00000004ff027c19 */ /* 0x000fe20008011602 */
[----:B------:R-:W-:Y:S01]  /*13ee0*/  STS [R30+0x4000], RZ ;  /* 0x004000ff1e007388 */ /* 0x000fe20000000800 */
[----:B------:R-:W-:Y:S02]  /*13ef0*/  ISETP.NE.AND P4, PT, R34, 0xb, PT ;  /* 0x0000000b2200780c */ /* 0x000fe40003f85270 */
[----:B------:R-:W-:Y:S01]  /*13f00*/  LOP3.LUT R2, R2, UR7, RZ, 0xc0, !PT ;  /* 0x0000000702027c12 */ /* 0x000fe2000f8ec0ff */
[----:B------:R-:W0:Y:S01]  /*13f10*/  LDS.U16 R28, [R29+0x2] ;  /* 0x000002001d1c7984 */ /* 0x000e220000000400 */
[C---:B------:R-:W-:Y:S02]  /*13f20*/  ISETP.NE.AND P2, PT, R34.reuse, 0xd, PT ;  /* 0x0000000d2200780c */ /* 0x040fe40003f45270 */
[----:B------:R-:W-:Y:S01]  /*13f30*/  ISETP.NE.AND P3, PT, R34, 0xc, PT ;  /* 0x0000000c2200780c */ /* 0x000fe20003f65270 */
[----:B------:R-:W-:Y:S01]  /*13f40*/  IMAD.SHL.U32 R3, R2, 0x800, RZ ;  /* 0x0000080002037824 */ /* 0x000fe200078e00ff */
[----:B------:R-:W-:-:S04]  /*13f50*/  SHF.R.U32.HI R2, RZ, 0x2, R2 ;  /* 0x00000002ff027819 */ /* 0x000fc80000011602 */
[----:B------:R-:W-:Y:S02]  /*13f60*/  LOP3.LUT R3, R3, 0x3800, RZ, 0xc, !PT ;  /* 0x0000380003037812 */ /* 0x000fe400078e0cff */
[----:B------:R-:W-:-:S04]  /*13f70*/  LOP3.LUT R27, R2, 0x3ffffffe, RZ, 0xc0, !PT ;  /* 0x3ffffffe021b7812 */ /* 0x000fc800078ec0ff */
[----:B------:R-:W-:Y:S02]  /*13f80*/  IADD3 R27, PT, PT, -R27, R30, R3 ;  /* 0x0000001e1b1b7210 */ /* 0x000fe40007ffe103 */
[----:B------:R-:W-:Y:S02]  /*13f90*/  SEL R3, R14, 0x80000000, P0 ;  /* 0x800000000e037807 */ /* 0x000fe40000000000 */
[----:B------:R-:W-:Y:S02]  /*13fa0*/  ISETP.NE.AND P0, PT, R15, 0x7fffffff, PT ;  /* 0x7fffffff0f00780c */ /* 0x000fe40003f05270 */
[----:B------:R-:W-:-:S04]  /*13fb0*/  SHF.R.U32.HI R3, RZ, UR4, R3 ;  /* 0x00000004ff037c19 */ /* 0x000fc80008011603 */
[----:B------:R-:W-:-:S04]  /*13fc0*/  LOP3.LUT R3, R3, UR7, RZ, 0xc0, !PT ;  /* 0x0000000703037c12 */ /* 0x000fc8000f8ec0ff */
[----:B------:R-:W-:Y:S01]  /*13fd0*/  SHF.R.U32.HI R5, RZ, 0x2, R3 ;  /* 0x00000002ff057819 */ /* 0x000fe20000011603 */
[----:B------:R-:W-:-:S03]  /*13fe0*/  IMAD.SHL.U32 R4, R3, 0x800, RZ ;  /* 0x0000080003047824 */ /* 0x000fc600078e00ff */
[----:B------:R-:W-:Y:S02]  /*13ff0*/  LOP3.LUT R5, R5, 0x3ffffffe, RZ, 0xc0, !PT ;  /* 0x3ffffffe05057812 */ /* 0x000fe400078ec0ff */
[----:B------:R-:W-:Y:S01]  /*14000*/  LOP3.LUT R3, R4, 0x3800, RZ, 0xc, !PT ;  /* 0x0000380004037812 */ /* 0x000fe200078e0cff */
[----:B0-----:R-:W-:-:S05]  /*14010*/  VIADD R2, R28, 0x1 ;  /* 0x000000011c027836 */ /* 0x001fca0000000000 */
[----:B------:R0:W-:Y:S04]  /*14020*/  STS.U16 [R29+0x2], R2 ;  /* 0x000002021d007388 */ /* 0x0001e80000000400 */
[----:B------:R-:W1:Y:S01]  /*14030*/  LDS.U16 R26, [R27+0x2] ;  /* 0x000002001b1a7984 */ /* 0x000e620000000400 */
[----:B0-----:R-:W-:Y:S02]  /*14040*/  IADD3 R2, PT, PT, -R5, R30, R3 ;  /* 0x0000001e05027210 */ /* 0x001fe40007ffe103 */
[----:B------:R-:W-:-:S04]  /*14050*/  SEL R5, R15, 0x80000000, P0 ;  /* 0x800000000f057807 */ /* 0x000fc80000000000 */
[----:B------:R-:W-:-:S04]  /*14060*/  SHF.R.U32.HI R5, RZ, UR4, R5 ;  /* 0x00000004ff057c19 */ /* 0x000fc80008011605 */
[----:B------:R-:W-:-:S04]  /*14070*/  LOP3.LUT R5, R5, UR7, RZ, 0xc0, !PT ;  /* 0x0000000705057c12 */ /* 0x000fc8000f8ec0ff */
[----:B------:R-:W-:Y:S01]  /*14080*/  SHF.R.U32.HI R7, RZ, 0x2, R5 ;  /* 0x00000002ff077819 */ /* 0x000fe20000011605 */
[----:B------:R-:W-:-:S05]  /*14090*/  IMAD.SHL.U32 R6, R5, 0x800, RZ ;  /* 0x0000080005067824 */ /* 0x000fca00078e00ff */
        /* <DEDUP_REMOVED lines=8> */
[----:B------:R-:W3:Y:S02]  /*14120*/  LDS.U16 R5, [R4+0x2] ;  /* 0x0000020004057984 */ /* 0x000ee40000000400 */
[----:B---3--:R-:W-:-:S05]  /*14130*/  VIADD R17, R5, 0x1 ;  /* 0x0000000105117836 */ /* 0x008fca0000000000 */
        /* <DEDUP_REMOVED lines=22> */
[----:B0-----:R-:W-:Y:S01]  /*142a0*/  @P0 IMAD.IADD R17, R16, 0x1, R17 ;  /* 0x0000000110110824 */ /* 0x001fe200078e0211 */
[----:B------:R-:W-:-:S04]  /*142b0*/  @!P1 SHF.R.U32.HI R16, RZ, 0x3, R33 ;  /* 0x00000003ff109819 */ /* 0x000fc80000011621 */
[----:B------:R-:W0:Y:S01]  /*142c0*/  SHFL.UP P0, R18, R17, 0x4, RZ ;  /* 0x0480000011127989 */ /* 0x000e2200000000ff */
[----:B------:R-:W-:Y:S01]  /*142d0*/  @!P1 LOP3.LUT R37, R16, 0x7c, RZ, 0xc0, !PT ;  /* 0x0000007c10259812 */ /* 0x000fe200078ec0ff */
[----:B0-----:R-:W-:-:S05]  /*142e0*/  @P0 IMAD.IADD R18, R17, 0x1, R18 ;  /* 0x0000000111120824 */ /* 0x001fca00078e0212 */
[----:B------:R-:W0:Y:S02]  /*142f0*/  SHFL.UP P0, R19, R18, 0x8, RZ ;  /* 0x0500000012137989 */ /* 0x000e2400000000ff */
[----:B0-----:R-:W-:-:S05]  /*14300*/  @P0 IMAD.IADD R19, R18, 0x1, R19 ;  /* 0x0000000112130824 */ /* 0x001fca00078e0213 */
[----:B------:R-:W0:Y:S02]  /*14310*/  SHFL.UP P0, R36, R19, 0x10, RZ ;  /* 0x0600000013247989 */ /* 0x000e2400000000ff */
[----:B0-----:R-:W-:Y:S01]  /*14320*/  @P0 IMAD.IADD R36, R19, 0x1, R36 ;  /* 0x0000000113240824 */ /* 0x001fe200078e0224 */
[----:B------:R-:W-:-:S03]  /*14330*/  ISETP.NE.AND P0, PT, R34, 0x1, PT ;  /* 0x000000012200780c */ /* 0x000fc60003f05270 */
[----:B------:R-:W-:Y:S01]  /*14340*/  IMAD.IADD R31, R36, 0x1, -R31 ;  /* 0x00000001241f7824 */ /* 0x000fe200078e0a1f */
[----:B------:R-:W-:Y:S01]  /*14350*/  @!P1 STS [R37+UR8+0x4800], R36 ;  /* 0x0048002425009988 */ /* 0x000fe20008000808 */
[----:B------:R-:W-:Y:S01]  /*14360*/  BAR.SYNC.DEFER_BLOCKING 0x0 ;  /* 0x0000000000007b1d */ /* 0x000fe20000010000 */
[----:B------:R-:W-:-:S05]  /*14370*/  ISETP.NE.AND P1, PT, R34, 0xe, PT ;  /* 0x0000000e2200780c */ /* 0x000fca0003f25270 */
[----:B------:R-:W0:Y:S02]  /*14380*/  LDS.128 R16, [UR8+0x4800] ;  /* 0x00480008ff107984 */ /* 0x000e240008000c00 */
        /* <DEDUP_REMOVED lines=8> */
[----:B------:R-:W0:Y:S01]  /*14410*/  LDS.128 R16, [UR8+0x4810] ;  /* 0x00481008ff107984 */ /* 0x000e220008000c00 */
[----:B------:R-:W-:-:S04]  /*14420*/  ISETP.NE.AND P0, PT, R34, 0x4, PT ;  /* 0x000000042200780c */ /* 0x000fc80003f05270 */
[----:B------:R-:W-:Y:S02]  /*14430*/  SEL R35, R36, R35, !P0 ;  /* 0x0000002324237207 */ /* 0x000fe40004000000 */
        /* <DEDUP_REMOVED lines=10> */
[----:B------:R-:W0:Y:S01]  /*144e0*/  LDS.128 R16, [UR8+0x4820] ;  /* 0x00482008ff107984 */ /* 0x000e220008000c00 */
[----:B------:R-:W-:Y:S02]  /*144f0*/  ISETP.NE.AND P0, PT, R34, 0xf, PT ;  /* 0x0000000f2200780c */ /* 0x000fe40003f05270 */
[----:B------:R-:W-:Y:S02]  /*14500*/  SEL R35, R36, R35, !P6 ;  /* 0x0000002324237207 */ /* 0x000fe40007000000 */
        /* <DEDUP_REMOVED lines=8> */
[----:B------:R-:W0:Y:S02]  /*14590*/  LDS.128 R16, [UR8+0x4830] ;  /* 0x00483008ff107984 */ /* 0x000e240008000c00 */
[C---:B------:R-:W-:Y:S02]  /*145a0*/  SEL R35, R34.reuse, R35, !P3 ;  /* 0x0000002322237207 */ /* 0x040fe40005800000 */
[----:B------:R-:W-:Y:S01]  /*145b0*/  ISETP.GT.U32.AND P3, PT, R33, 0x1f, PT ;  /* 0x0000001f2100780c */ /* 0x000fe20003f64070 */
[----:B0-----:R-:W-:-:S04]  /*145c0*/  IMAD.IADD R16, R34, 0x1, R16 ;  /* 0x0000000122107824 */ /* 0x001fc800078e0210 */
[----:B------:R-:W-:Y:S01]  /*145d0*/  IMAD.IADD R17, R17, 0x1, R16 ;  /* 0x0000000111117824 */ /* 0x000fe200078e0210 */
[----:B------:R-:W-:Y:S02]  /*145e0*/  SEL R35, R16, R35, !P2 ;  /* 0x0000002310237207 */ /* 0x000fe40005000000 */
[----:B------:R-:W-:Y:S01]  /*145f0*/  ISETP.NE.AND P2, PT, R0, RZ, PT ;  /* 0x000000ff0000720c */ /* 0x000fe20003f45270 */
[----:B------:R-:W-:Y:S01]  /*14600*/  IMAD.IADD R18, R18, 0x1, R17 ;  /* 0x0000000112127824 */ /* 0x000fe200078e0211 */
[----:B------:R-:W-:Y:S02]  /*14610*/  SEL R35, R17, R35, !P1 ;  /* 0x0000002311237207 */ /* 0x000fe40004800000 */
[----:B------:R-:W-:Y:S01]  /*14620*/  ISETP.GT.U32.OR P1, PT, R33, 0x1f, P2 ;  /* 0x0000001f2100780c */ /* 0x000fe20001724470 */
[----:B------:R-:W-:Y:S01]  /*14630*/  IMAD.IADD R19, R19, 0x1, R18 ;  /* 0x0000000113137824 */ /* 0x000fe200078e0212 */
[----:B------:R-:W-:Y:S02]  /*14640*/  SEL R35, R18, R35, !P0 ;  /* 0x0000002312237207 */ /* 0x000fe40004000000 */
[----:B------:R-:W-:-:S02]  /*14650*/  SEL R16, R31, RZ, P2 ;  /* 0x000000ff1f107207 */ /* 0x000fc40001000000 */
[----:B------:R-:W-:-:S03]  /*14660*/  ISETP.NE.AND P0, PT, R33, RZ, PT ;  /* 0x000000ff2100720c */ /* 0x000fc60003f05270 */
[----:B------:R-:W-:-:S04]  /*14670*/  @P3 IMAD.IADD R31, R35, 0x1, R16 ;  /* 0x00000001231f3824 */ /* 0x000fc800078e0210 */
[----:B------:R-:W-:-:S05]  /*14680*/  @!P1 IMAD.U32 R31, R19, 0x10000, RZ ;  /* 0x00010000131f9824 */ /* 0x000fca00078e00ff */
[----:B------:R-:W-:Y:S01]  /*14690*/  @!P1 STS [UR8+0x4850], R31 ;  /* 0x0048501fff009988 */ /* 0x000fe20008000808 */
[----:B------:R-:W-:Y:S06]  /*146a0*/  BAR.SYNC.DEFER_BLOCKING 0x0 ;  /* 0x0000000000007b1d */ /* 0x000fec0000010000 */
[----:B------:R-:W0:Y:S02]  /*146b0*/  LDS R16, [UR8+0x4850] ;  /* 0x00485008ff107984 */ /* 0x000e240008000800 */
[----:B0-----:R-:W-:-:S05]  /*146c0*/  SEL R16, R16, RZ, P0 ;  /* 0x000000ff10107207 */ /* 0x001fca0000000000 */
        /* <DEDUP_REMOVED lines=29> */
[----:B------:R-:W-:Y:S01]  /*148a0*/  LEA R3, R28, UR8, 0x2 ;  /* 0x000000081c037c11 */ /* 0x000fe2000f8e10ff */
[----:B------:R-:W-:Y:S01]  /*148b0*/  UIADD3 UR4, UPT, UPT, UR4, 0x4, URZ ;  /* 0x0000000404047890 */ /* 0x000fe2000fffe0ff */
[----:B------:R-:W-:Y:S02]  /*148c0*/  LEA R2, R26, UR8, 0x2 ;  /* 0x000000081a027c11 */ /* 0x000fe4000f8e10ff */
[----:B------:R-:W-:Y:S01]  /*148d0*/  LEA R5, R6, UR8, 0x2 ;  /* 0x0000000806057c11 */ /* 0x000fe2000f8e10ff */
[----:B------:R0:W-:Y:S01]  /*148e0*/  STS [R3], R12 ;  /* 0x0000000c03007388 */ /* 0x0001e20000000800 */
[----:B------:R-:W-:Y:S01]  /*148f0*/  LEA R4, R7, UR8, 0x2 ;  /* 0x0000000807047c11 */ /* 0x000fe2000f8e10ff */
[----:B------:R-:W-:Y:S02]  /*14900*/  IMAD R6, R33, 0xc, R30 ;  /* 0x0000000c21067824 */ /* 0x000fe400078e021e */
        /* <DEDUP_REMOVED lines=11> */
[----:B------:R0:W4:Y:S02]  /*149c0*/  LDS.128 R8, [R6] ;  /* 0x0000000006087984 */ /* 0x0001240000000c00 */
[----:B------:R-:W-:Y:S06]  /*149d0*/  BAR.SYNC.DEFER_BLOCKING 0x0 ;  /* 0x0000000000007b1d */ /* 0x000fec0000010000 */
[----:B0-----:R-:W-:Y:S05]  /*149e0*/  BRA `(.L_x_2078) ;  /* 0xfffffff000c47947 */ /* 0x001fea000383ffff */
.L_x_2077:
[----:B------:R-:W-:Y:S01]  /*149f0*/  LEA R3, R28, UR8, 0x2 ;  /* 0x000000081c037c11 */ /* 0x000fe2000f8e10ff */
[----:B------:R-:W0:Y:S01]  /*14a00*/  LDCU UR4, c[0x0][0x3a0] ;  /* 0x00007400ff0477ac */ /* 0x000e220008000800 */
[----:B------:R-:W-:Y:S02]  /*14a10*/  LEA R26, R26, UR8, 0x2 ;  /* 0x000000081a1a7c11 */ /* 0x000fe4000f8e10ff */
[----:B------:R-:W-:Y:S01]  /*14a20*/  LEA R5, R6, UR8, 0x2 ;  /* 0x0000000806057c11 */ /* 0x000fe2000f8e10ff */
[----:B------:R-:W-:Y:S01]  /*14a30*/  STS [R3], R12 ;  /* 0x0000000c03007388 */ /* 0x000fe20000000800 */
[----:B------:R-:W-:Y:S01]  /*14a40*/  LEA R4, R7, UR8, 0x2 ;  /* 0x0000000807047c11 */ /* 0x000fe2000f8e10ff */
        /* <DEDUP_REMOVED lines=12> */
[----:B------:R-:W1:Y:S04]  /*14b10*/  LDS R0, [UR8+0x486c] ;  /* 0x00486c08ff007984 */ /* 0x000e680008000800 */
[----:B------:R-:W2:Y:S04]  /*14b20*/  LDS R6, [R30+0x800] ;  /* 0x000800001e067984 */ /* 0x000ea80000000800 */
[----:B------:R-:W3:Y:S04]  /*14b30*/  LDS R7, [R30+0x1000] ;  /* 0x001000001e077984 */ /* 0x000ee80000000800 */
[----:B------:R-:W4:Y:S01]  /*14b40*/  LDS R8, [R30+0x1800] ;  /* 0x001800001e087984 */ /* 0x000f220000000800 */
[----:B-1----:R-:W-:-:S04]  /*14b50*/  IMAD.IADD R0, R33, 0x1, R0 ;  /* 0x0000000121007824 */ /* 0x002fc800078e0200 */
[C---:B------:R-:W-:Y:S01]  /*14b60*/  VIADD R3, R0.reuse, 0x200 ;  /* 0x0000020000037836 */ /* 0x040fe20000000000 */
[C---:B0-----:R-:W-:Y:S01]  /*14b70*/  ISETP.GE.AND P0, PT, R0.reuse, UR4, PT ;  /* 0x0000000400007c0c */ /* 0x041fe2000bf06270 */
[C---:B------:R-:W-:Y:S02]  /*14b80*/  VIADD R4, R0.reuse, 0x400 ;  /* 0x0000040000047836 */ /* 0x040fe40000000000 */
[----:B------:R-:W-:Y:S01]  /*14b90*/  VIADD R5, R0, 0x600 ;  /* 0x0000060000057836 */ /* 0x000fe20000000000 */
[----:B------:R-:W-:Y:S02]  /*14ba0*/  ISETP.GE.AND P1, PT, R3, UR4, PT ;  /* 0x0000000403007c0c */ /* 0x000fe4000bf26270 */
[----:B------:R-:W-:Y:S02]  /*14bb0*/  ISETP.GE.AND P2, PT, R4, UR4, PT ;  /* 0x0000000404007c0c */ /* 0x000fe4000bf46270 */
[----:B------:R-:W-:Y:S02]  /*14bc0*/  ISETP.GE.AND P3, PT, R5, UR4, PT ;  /* 0x0000000405007c0c */ /* 0x000fe4000bf66270 */
[----:B------:R-:W-:-:S03]  /*14bd0*/  LEA R3, R0, UR5, 0x2 ;  /* 0x0000000500037c11 */ /* 0x000fc6000f8e10ff */
[----:B------:R-:W0:Y:S04]  /*14be0*/  @!P0 LDS R2, [R30] ;  /* 0x000000001e028984 */ /* 0x000e280000000800 */
[----:B--2---:R1:W-:Y:S04]  /*14bf0*/  @!P1 STS [R3+0x800], R6 ;  /* 0x0008000603009388 */ /* 0x0043e80000000800 */
[----:B---3--:R1:W-:Y:S04]  /*14c00*/  @!P2 STS [R3+0x1000], R7 ;  /* 0x001000070300a388 */ /* 0x0083e80000000800 */
[----:B----4-:R1:W-:Y:S04]  /*14c10*/  @!P3 STS [R3+0x1800], R8 ;  /* 0x001800080300b388 */ /* 0x0103e80000000800 */
[----:B0-----:R1:W-:Y:S01]  /*14c20*/  @!P0 STS [R3], R2 ;  /* 0x0000000203008388 */ /* 0x0013e20000000800 */
[----:B------:R-:W-:Y:S06]  /*14c30*/  BAR.SYNC.DEFER_BLOCKING 0x0 ;  /* 0x0000000000007b1d */ /* 0x000fec0000010000 */
.L_x_2076:
[----:B--2---:R-:W0:Y:S02]  /*14c40*/  LDC R0, c[0x0][0x3a0] ;  /* 0x0000e800ff007b82 */ /* 0x004e240000000800 */
[----:B0-----:R-:W-:-:S13]  /*14c50*/  ISETP.GE.AND P0, PT, R33, R0, PT ;  /* 0x000000002100720c */ /* 0x001fda0003f06270 */
[----:B------:R-:W-:Y:S05]  /*14c60*/  @P0 EXIT ;  /* 0x000000000000094d */ /* 0x000fea0003800000 */
[----:B------:R-:W0:Y:S01]  /*14c70*/  S2UR UR4, SR_CTAID.X ;  /* 0x00000000000479c3 */ /* 0x000e220000002500 */
[----:B------:R-:W2:Y:S01]  /*14c80*/  LDCU UR5, c[0x0][0x39c] ;  /* 0x00007380ff0577ac */ /* 0x000ea20008000800 */
[----:B-1----:R-:W-:Y:S01]  /*14c90*/  SHF.R.S32.HI R2, RZ, 0x1f, R0 ;  /* 0x0000001fff027819 */ /* 0x002fe20000011400 */
        /* <DEDUP_REMOVED lines=30> */
.L_x_2082:
        /* <DEDUP_REMOVED lines=10> */
.L_x_2081:
[----:B------:R-:W-:Y:S05]  /*14f20*/  BSYNC.RECONVERGENT B0 ;  /* 0x0000000000007941 */ /* 0x000fea0003800200 */
.L_x_2080:
        /* <DEDUP_REMOVED lines=21> */
.L_x_2085:
        /* <DEDUP_REMOVED lines=40> */
.L_x_2084:
[----:B------:R-:W-:Y:S05]  /*15300*/  BSYNC.RECONVERGENT B0 ;  /* 0x0000000000007941 */ /* 0x000fea0003800200 */
.L_x_2083:
[----:B------:R-:W-:Y:S01]  /*15310*/  IMAD.IADD R5, R0, 0x1, -R33 ;  /* 0x0000000100057824 */ /* 0x000fe200078e0a21 */
[----:B------:R-:W-:Y:S04]  /*15320*/  BSSY.RECONVERGENT B0, `(.L_x_2086) ;  /* 0x000001a000007945 */ /* 0x000fe80003800200 */
[----:B------:R-:W-:-:S13]  /*15330*/  ISETP.GT.AND P1, PT, R5, 0x800, PT ;  /* 0x000008000500780c */ /* 0x000fda0003f24270 */
[----:B------:R-:W-:Y:S05]  /*15340*/  @!P1 BRA `(.L_x_2087) ;  /* 0x00000000005c9947 */ /* 0x000fea0003800000 */
[----:B------:R-:W1:Y:S01]  /*15350*/  LDS R5, [R4+-0x1000] ;  /* 0xfff0000004057984 */ /* 0x000e620000000800 */
[----:B0-----:R-:W-:Y:S01]  /*15360*/  IADD3 R6, P1, PT, R2, 0x4000, RZ ;  /* 0x0000400002067810 */ /* 0x001fe20007f3e0ff */
[----:B------:R-:W-:Y:S01]  /*15370*/  VIADD R33, R33, 0x1000 ;  /* 0x0000100021217836 */ /* 0x000fe20000000000 */
[----:B------:R-:W-:Y:S01]  /*15380*/  PLOP3.LUT P0, PT, PT, PT, PT, 0x8, 0x80 ;  /* 0x000000000080781c */ /* 0x000fe20003f0e170 */
[----:B------:R-:W0:Y:S02]  /*15390*/  LDS R7, [R4+-0x800] ;  /* 0xfff8000004077984 */ /* 0x000e240000000800 */
[----:B------:R-:W-:Y:S02]  /*153a0*/  IMAD.X R21, RZ, RZ, R3, P1 ;  /* 0x000000ffff157224 */ /* 0x000fe400008e0603 */
[----:B------:R-:W2:Y:S04]  /*153b0*/  LDS R9, [R4] ;  /* 0x0000000004097984 */ /* 0x000ea80000000800 */
[----:B------:R-:W3:Y:S04]  /*153c0*/  LDS R11, [R4+0x800] ;  /* 0x00080000040b7984 */ /* 0x000ee80000000800 */
[----:B------:R-:W4:Y:S04]  /*153d0*/  LDS R13, [R4+0x1000] ;  /* 0x00100000040d7984 */ /* 0x000f280000000800 */
[----:B------:R-:W5:Y:S04]  /*153e0*/  LDS R15, [R4+0x1800] ;  /* 0x00180000040f7984 */ /* 0x000f680000000800 */
[----:B------:R-:W5:Y:S04]  /*153f0*/  LDS R17, [R4+0x2000] ;  /* 0x0020000004117984 */ /* 0x000f680000000800 */
[----:B------:R1:W5:Y:S02]  /*15400*/  LDS R19, [R4+0x2800] ;  /* 0x0028000004137984 */ /* 0x0003640000000800 */
[----:B-1----:R-:W-:-:S02]  /*15410*/  VIADD R4, R4, 0x4000 ;  /* 0x0000400004047836 */ /* 0x002fc40000000000 */
[----:B------:R-:W-:Y:S04]  /*15420*/  STG.E desc[UR10][R2.64+-0x1000], R5 ;  /* 0xfff0000502007986 */ /* 0x000fe8000c10190a */
[----:B0-----:R-:W-:Y:S04]  /*15430*/  STG.E desc[UR10][R2.64+-0x800], R7 ;  /* 0xfff8000702007986 */ /* 0x001fe8000c10190a */
        /* <DEDUP_REMOVED lines=8> */
.L_x_2087:
[----:B------:R-:W-:Y:S05]  /*154c0*/  BSYNC.RECONVERGENT B0 ;  /* 0x0000000000007941 */ /* 0x000fea0003800200 */
.L_x_2086:
[----:B------:R-:W-:-:S13]  /*154d0*/  ISETP.LT.OR P0, PT, R33, R0, P0 ;  /* 0x000000002100720c */ /* 0x000fda0000701670 */
[----:B------:R-:W-:Y:S05]  /*154e0*/  @!P0 EXIT ;  /* 0x000000000000894d */ /* 0x000fea0003800000 */
[----:B------:R-:W1:Y:S04]  /*154f0*/  LDS R5, [R4+-0x1000] ;  /* 0xfff0000004057984 */ /* 0x000e680000000800 */
[----:B0-----:R-:W0:Y:S04]  /*15500*/  LDS R7, [R4+-0x800] ;  /* 0xfff8000004077984 */ /* 0x001e280000000800 */
[----:B------:R-:W2:Y:S04]  /*15510*/  LDS R9, [R4] ;  /* 0x0000000004097984 */ /* 0x000ea80000000800 */
[----:B------:R-:W3:Y:S04]  /*15520*/  LDS R11, [R4+0x800] ;  /* 0x00080000040b7984 */ /* 0x000ee80000000800 */
[----:B-1----:R-:W-:Y:S04]  /*15530*/  STG.E desc[UR10][R2.64+-0x1000], R5 ;  /* 0xfff0000502007986 */ /* 0x002fe8000c10190a */
[----:B0-----:R-:W-:Y:S04]  /*15540*/  STG.E desc[UR10][R2.64+-0x800], R7 ;  /* 0xfff8000702007986 */ /* 0x001fe8000c10190a */
[----:B--2---:R-:W-:Y:S04]  /*15550*/  STG.E desc[UR10][R2.64], R9 ;  /* 0x0000000902007986 */ /* 0x004fe8000c10190a */
[----:B---3--:R-:W-:Y:S01]  /*15560*/  STG.E desc[UR10][R2.64+0x800], R11 ;  /* 0x0008000b02007986 */ /* 0x008fe2000c10190a */
[----:B------:R-:W-:Y:S05]  /*15570*/  EXIT ;  /* 0x000000000000794d */ /* 0x000fea0003800000 */
.L_x_2079:
        /* <DEDUP_REMOVED lines=25> */
.L_x_2090:
        /* <DEDUP_REMOVED lines=10> */
.L_x_2089:
[----:B------:R-:W-:Y:S05]  /*157b0*/  BSYNC.RECONVERGENT B0 ;  /* 0x0000000000007941 */ /* 0x000fea0003800200 */
.L_x_2088:
        /* <DEDUP_REMOVED lines=20> */
[----:B------:R-:W-:-:S12]  /*15900*/  VIADD R8, R0, 0xffffe800 ;  /* 0xffffe80000087836 */ /* 0x000fd80000000000 */
.L_x_2093:
[----:B------:R-:W1:Y:S01]  /*15910*/  LDS R5, [R4+-0x1000] ;  /* 0xfff0000004057984 */ /* 0x000e620000000800 */
[----:B------:R-:W-:-:S03]  /*15920*/  VIADD R33, R33, 0x2000 ;  /* 0x0000200021217836 */ /* 0x000fc60000000000 */
[----:B0-----:R-:W0:Y:S02]  /*15930*/  LDS R7, [R4+-0x800] ;  /* 0xfff8000004077984 */ /* 0x001e240000000800 */
        /* <DEDUP_REMOVED lines=15> */
[----:B-1----:R1:W-:Y:S04]  /*15a30*/  STG.E desc[UR10][R2.64+-0x1000], R5 ;  /* 0xfff0000502007986 */ /* 0x0023e8000c10190a */
[----:B0-----:R-:W-:Y:S01]  /*15a40*/  STG.E desc[UR10][R2.64+-0x800], R7 ;  /* 0xfff8000702007986 */ /* 0x001fe2000c10190a */
[----:B--2---:R-:W-:-:S03]  /*15a50*/  VIADD R4, R4, 0x8000 ;  /* 0x0000800004047836 */ /* 0x004fc60000000000 */
[----:B------:R-:W-:Y:S01]  /*15a60*/  STG.E desc[UR10][R2.64], R9 ;  /* 0x0000000902007986 */ /* 0x000fe2000c10190a */
[----:B-1----:R-:W-:-:S03]  /*15a70*/  IADD3 R5, P1, PT, R2, 0x8000, RZ ;  /* 0x0000800002057810 */ /* 0x002fc60007f3e0ff */
        /* <DEDUP_REMOVED lines=17> */
.L_x_2092:
[----:B------:R-:W-:Y:S05]  /*15b90*/  BSYNC.RECONVERGENT B0 ;  /* 0x0000000000007941 */ /* 0x000fea0003800200 */
.L_x_2091:
        /* <DEDUP_REMOVED lines=27> */
.L_x_2095:
[----:B------:R-:W-:Y:S05]  /*15d50*/  BSYNC.RECONVERGENT B0 ;  /* 0x0000000000007941 */ /* 0x000fea0003800200 */
.L_x_2094:
        /* <DEDUP_REMOVED lines=11> */
.L_x_1727:
[----:B------:R-:W-:Y:S02]  /*15e10*/  IMAD.MOV.U32 R11, RZ, RZ, R16 ;  /* 0x000000ffff0b7224 */ /* 0x000fe400078e0010 */
[----:B------:R-:W-:Y:S02]  /*15e20*/  IMAD.MOV.U32 R10, RZ, RZ, 0x1 ;  /* 0x00000001ff0a7424 */ /* 0x000fe400078e00ff */
[----:B------:R-:W-:Y:S02]  /*15e30*/  IMAD.MOV.U32 R9, RZ, RZ, RZ ;  /* 0x000000ffff097224 */ /* 0x000fe400078e00ff */
[----:B------:R-:W-:-:S07]  /*15e40*/  IMAD.MOV.U32 R8, RZ, RZ, -0x1 ;  /* 0xffffffffff087424 */ /* 0x000fce00078e00ff */
[----:B------:R-:W-:Y:S05]  /*15e50*/  WARPSYNC.COLLECTIVE R8, `(.L_x_2096) ;  /* 0x0000000008087348 */ /* 0x000fea0003c00000 */
[----:B------:R0:W1:Y:S02]  /*15e60*/  SHFL.UP P0, R15, R11, R10, R9 ;  /* 0x0400000a0b0f7389 */ /* 0x0000640000000009 */
[----:B01----:R-:W-:Y:S05]  /*15e70*/  ENDCOLLECTIVE ;  /* 0x000000000000791b */ /* 0x003fea0003800000 */
.L_x_2096:
[----:B------:R-:W-:Y:S02]  /*15e80*/  IMAD.MOV.U32 R10, RZ, RZ, 0x2 ;  /* 0x00000002ff0a7424 */ /* 0x000fe400078e00ff */
[----:B------:R-:W-:-:S04]  /*15e90*/  IMAD.MOV.U32 R11, RZ, RZ, R15 ;  /* 0x000000ffff0b7224 */ /* 0x000fc800078e000f */
[----:B------:R-:W-:-:S07]  /*15ea0*/  @P0 IMAD.IADD R11, R16, 0x1, R11 ;  /* 0x00000001100b0824 */ /* 0x000fce00078e020b */
[----:B------:R-:W-:Y:S05]  /*15eb0*/  WARPSYNC.COLLECTIVE R8, `(.L_x_2097) ;  /* 0x0000000008087348 */ /* 0x000fea0003c00000 */
[----:B------:R0:W1:Y:S02]  /*15ec0*/  SHFL.UP P0, R15, R11, R10, R9 ;  /* 0x0400000a0b0f7389 */ /* 0x0000640000000009 */
[----:B01----:R-:W-:Y:S05]  /*15ed0*/  ENDCOLLECTIVE ;  /* 0x000000000000791b */ /* 0x003fea0003800000 */
.L_x_2097:
[----:B------:R-:W-:Y:S02]  /*15ee0*/  IMAD.MOV.U32 R10, RZ, RZ, 0x4 ;  /* 0x00000004ff0a7424 */ /* 0x000fe400078e00ff */
[----:B------:R-:W-:-:S04]  /*15ef0*/  IMAD.MOV.U32 R37, RZ, RZ, R15 ;  /* 0x000000ffff257224 */ /* 0x000fc800078e000f */
[----:B------:R-:W-:-:S04]  /*15f00*/  @P0 IMAD.IADD R37, R11, 0x1, R37 ;  /* 0x000000010b250824 */ /* 0x000fc800078e0225 */
[----:B------:R-:W-:-:S07]  /*15f10*/  IMAD.MOV.U32 R11, RZ, RZ, R37 ;  /* 0x000000ffff0b7224 */ /* 0x000fce00078e0025 */
[----:B------:R-:W-:Y:S05]  /*15f20*/  WARPSYNC.COLLECTIVE R8, `(.L_x_2098) ;  /* 0x0000000008087348 */ /* 0x000fea0003c00000 */
[----:B------:R0:W1:Y:S02]  /*15f30*/  SHFL.UP P0, R15, R11, R10, R9 ;  /* 0x0400000a0b0f7389 */ /* 0x0000640000000009 */
[----:B01----:R-:W-:Y:S05]  /*15f40*/  ENDCOLLECTIVE ;  /* 0x000000000000791b */ /* 0x003fea0003800000 */
.L_x_2098:
[----:B------:R-:W-:Y:S02]  /*15f50*/  IMAD.MOV.U32 R10, RZ, RZ, 0x8 ;  /* 0x00000008ff0a7424 */ /* 0x000fe400078e00ff */
[----:B------:R-:W-:-:S04]  /*15f60*/  IMAD.MOV.U32 R11, RZ, RZ, R15 ;  /* 0x000000ffff0b7224 */ /* 0x000fc800078e000f */
[----:B------:R-:W-:-:S07]  /*15f70*/  @P0 IMAD.IADD R11, R37, 0x1, R11 ;  /* 0x00000001250b0824 */ /* 0x000fce00078e020b */
[----:B------:R-:W-:Y:S05]  /*15f80*/  WARPSYNC.COLLECTIVE R8, `(.L_x_2099) ;  /* 0x0000000008087348 */ /* 0x000fea0003c00000 */
[----:B------:R0:W1:Y:S02]  /*15f90*/  SHFL.UP P0, R15, R11, R10, R9 ;  /* 0x0400000a0b0f7389 */ /* 0x0000640000000009 */
[----:B01----:R-:W-:Y:S05]  /*15fa0*/  ENDCOLLECTIVE ;  /* 0x000000000000791b */ /* 0x003fea0003800000 */
.L_x_2099:
[----:B------:R-:W-:Y:S02]  /*15fb0*/  IMAD.MOV.U32 R10, RZ, RZ, 0x10 ;  /* 0x00000010ff0a7424 */ /* 0x000fe400078e00ff */
[----:B------:R-:W-:-:S04]  /*15fc0*/  IMAD.MOV.U32 R37, RZ, RZ, R15 ;  /* 0x000000ffff257224 */ /* 0x000fc800078e000f */
[----:B------:R-:W-:-:S04]  /*15fd0*/  @P0 IMAD.IADD R37, R11, 0x1, R37 ;  /* 0x000000010b250824 */ /* 0x000fc800078e0225 */
[----:B------:R-:W-:-:S07]  /*15fe0*/  IMAD.MOV.U32 R11, RZ, RZ, R37 ;  /* 0x000000ffff0b7224 */ /* 0x000fce00078e0025 */
[----:B------:R-:W-:Y:S05]  /*15ff0*/  WARPSYNC.COLLECTIVE R8, `(.L_x_2100) ;  /* 0x0000000008087348 */ /* 0x000fea0003c00000 */
[----:B------:R0:W1:Y:S02]  /*16000*/  SHFL.UP P0, R15, R11, R10, R9 ;  /* 0x0400000a0b0f7389 */ /* 0x0000640000000009 */
[----:B01----:R-:W-:Y:S05]  /*16010*/  ENDCOLLECTIVE ;  /* 0x000000000000791b */ /* 0x003fea0003800000 */
.L_x_2100:
[----:B------:R-:W-:Y:S05]  /*16020*/  BRA `(.L_x_2101) ;  /* 0xfffffec800307947 */ /* 0x000fea000383ffff */
.L_x_1801:
[----:B------:R-:W-:Y:S02]  /*16030*/  IMAD.MOV.U32 R11, RZ, RZ, R16 ;  /* 0x000000ffff0b7224 */ /* 0x000fe400078e0010 */
[----:B------:R-:W-:Y:S02]  /*16040*/  IMAD.MOV.U32 R10, RZ, RZ, 0x1 ;  /* 0x00000001ff0a7424 */ /* 0x000fe400078e00ff */
[----:B------:R-:W-:Y:S02]  /*16050*/  IMAD.MOV.U32 R9, RZ, RZ, RZ ;  /* 0x000000ffff097224 */ /* 0x000fe400078e00ff */
[----:B------:R-:W-:-:S07]  /*16060*/  IMAD.MOV.U32 R8, RZ, RZ, -0x1 ;  /* 0xffffffffff087424 */ /* 0x000fce00078e00ff */
[----:B------:R-:W-:Y:S05]  /*16070*/  WARPSYNC.COLLECTIVE R8, `(.L_x_2102) ;  /* 0x0000000008087348 */ /* 0x000fea0003c00000 */
[----:B------:R0:W1:Y:S02]  /*16080*/  SHFL.UP P0, R15, R11, R10, R9 ;  /* 0x0400000a0b0f7389 */ /* 0x0000640000000009 */
[----:B01----:R-:W-:Y:S05]  /*16090*/  ENDCOLLECTIVE ;  /* 0x000000000000791b */ /* 0x003fea0003800000 */
.L_x_2102:
[----:B------:R-:W-:Y:S02]  /*160a0*/  IMAD.MOV.U32 R10, RZ, RZ, 0x2 ;  /* 0x00000002ff0a7424 */ /* 0x000fe400078e00ff */
[----:B------:R-:W-:-:S04]  /*160b0*/  IMAD.MOV.U32 R11, RZ, RZ, R15 ;  /* 0x000000ffff0b7224 */ /* 0x000fc800078e000f */
[----:B------:R-:W-:-:S07]  /*160c0*/  @P0 IMAD.IADD R11, R16, 0x1, R11 ;  /* 0x00000001100b0824 */ /* 0x000fce00078e020b */
[----:B------:R-:W-:Y:S05]  /*160d0*/  WARPSYNC.COLLECTIVE R8, `(.L_x_2103) ;  /* 0x0000000008087348 */ /* 0x000fea0003c00000 */
[----:B------:R0:W1:Y:S02]  /*160e0*/  SHFL.UP P0, R15, R11, R10, R9 ;  /* 0x0400000a0b0f7389 */ /* 0x0000640000000009 */
[----:B01----:R-:W-:Y:S05]  /*160f0*/  ENDCOLLECTIVE ;  /* 0x000000000000791b */ /* 0x003fea0003800000 */
.L_x_2103:
[----:B------:R-:W-:Y:S02]  /*16100*/  IMAD.MOV.U32 R10, RZ, RZ, 0x4 ;  /* 0x00000004ff0a7424 */ /* 0x000fe400078e00ff */
[----:B------:R-:W-:-:S04]  /*16110*/  IMAD.MOV.U32 R37, RZ, RZ, R15 ;  /* 0x000000ffff257224 */ /* 0x000fc800078e000f */
[----:B------:R-:W-:-:S04]  /*16120*/  @P0 IMAD.IADD R37, R11, 0x1, R37 ;  /* 0x000000010b250824 */ /* 0x000fc800078e0225 */
[----:B------:R-:W-:-:S07]  /*16130*/  IMAD.MOV.U32 R11, RZ, RZ, R37 ;  /* 0x000000ffff0b7224 */ /* 0x000fce00078e0025 */
[----:B------:R-:W-:Y:S05]  /*16140*/  WARPSYNC.COLLECTIVE R8, `(.L_x_2104) ;  /* 0x0000000008087348 */ /* 0x000fea0003c00000 */
[----:B------:R0:W1:Y:S02]  /*16150*/  SHFL.UP P0, R15, R11, R10, R9 ;  /* 0x0400000a0b0f7389 */ /* 0x0000640000000009 */
[----:B01----:R-:W-:Y:S05]  /*16160*/  ENDCOLLECTIVE ;  /* 0x000000000000791b */ /* 0x003fea0003800000 */
.L_x_2104:
[----:B------:R-:W-:Y:S02]  /*16170*/  IMAD.MOV.U32 R10, RZ, RZ, 0x8 ;  /* 0x00000008ff0a7424 */ /* 0x000fe400078e00ff */
[----:B------:R-:W-:-:S04]  /*16180*/  IMAD.MOV.U32 R11, RZ, RZ, R15 ;  /* 0x000000ffff0b7224 */ /* 0x000fc800078e000f */
[----:B------:R-:W-:-:S07]  /*16190*/  @P0 IMAD.IADD R11, R37, 0x1, R11 ;  /* 0x00000001250b0824 */ /* 0x000fce00078e020b */
[----:B------:R-:W-:Y:S05]  /*161a0*/  WARPSYNC.COLLECTIVE R8, `(.L_x_2105) ;  /* 0x0000000008087348 */ /* 0x000fea0003c00000 */
[----:B------:R0:W1:Y:S02]  /*161b0*/  SHFL.UP P0, R15, R11, R10, R9 ;  /* 0x0400000a0b0f7389 */ /* 0x0000640000000009 */
[----:B01----:R-:W-:Y:S05]  /*161c0*/  ENDCOLLECTIVE ;  /* 0x000000000000791b */ /* 0x003fea0003800000 */
.L_x_2105:
[----:B------:R-:W-:Y:S02]  /*161d0*/  IMAD.MOV.U32 R10, RZ, RZ, 0x10 ;  /* 0x00000010ff0a7424 */ /* 0x000fe400078e00ff */
[----:B------:R-:W-:-:S04]  /*161e0*/  IMAD.MOV.U32 R37, RZ, RZ, R15 ;  /* 0x000000ffff257224 */ /* 0x000fc800078e000f */
[----:B------:R-:W-:-:S04]  /*161f0*/  @P0 IMAD.IADD R37, R11, 0x1, R37 ;  /* 0x000000010b250824 */ /* 0x000fc800078e0225 */
[----:B------:R-:W-:-:S07]  /*16200*/  IMAD.MOV.U32 R11, RZ, RZ, R37 ;  /* 0x000000ffff0b7224 */ /* 0x000fce00078e0025 */
[----:B------:R-:W-:Y:S05]  /*16210*/  WARPSYNC.COLLECTIVE R8, `(.L_x_2106) ;  /* 0x0000000008087348 */ /* 0x000fea0003c00000 */
[----:B------:R0:W1:Y:S02]  /*16220*/  SHFL.UP P0, R15, R11, R10, R9 ;  /* 0x0400000a0b0f7389 */ /* 0x0000640000000009 */
[----:B01----:R-:W-:Y:S05]  /*16230*/  ENDCOLLECTIVE ;  /* 0x000000000000791b */ /* 0x003fea0003800000 */
.L_x_2106:
[----:B------:R-:W-:Y:S05]  /*16240*/  BRA `(.L_x_2107) ;  /* 0xffffff0800547947 */ /* 0x000fea000383ffff */
.L_x_1910:
[----:B------:R-:W-:Y:S02]  /*16250*/  IMAD.MOV.U32 R11, RZ, RZ, R34 ;  /* 0x000000ffff0b7224 */ /* 0x000fe400078e0022 */
[----:B------:R-:W-:Y:S02]  /*16260*/  IMAD.MOV.U32 R10, RZ, RZ, 0x1 ;  /* 0x00000001ff0a7424 */ /* 0x000fe400078e00ff */
[----:B------:R-:W-:Y:S02]  /*16270*/  IMAD.MOV.U32 R9, RZ, RZ, RZ ;  /* 0x000000ffff097224 */ /* 0x000fe400078e00ff */
[----:B------:R-:W-:-:S07]  /*16280*/  IMAD.MOV.U32 R8, RZ, RZ, -0x1 ;  /* 0xffffffffff087424 */ /* 0x000fce00078e00ff */
[----:B------:R-:W-:Y:S05]  /*16290*/  WARPSYNC.COLLECTIVE R8, `(.L_x_2108) ;  /* 0x0000000008087348 */ /* 0x000fea0003c00000 */
[----:B------:R0:W1:Y:S02]  /*162a0*/  SHFL.UP P0, R15, R11, R10, R9 ;  /* 0x0400000a0b0f7389 */ /* 0x0000640000000009 */
[----:B01----:R-:W-:Y:S05]  /*162b0*/  ENDCOLLECTIVE ;  /* 0x000000000000791b */ /* 0x003fea0003800000 */
.L_x_2108:
[----:B------:R-:W-:Y:S02]  /*162c0*/  IMAD.MOV.U32 R10, RZ, RZ, 0x2 ;  /* 0x00000002ff0a7424 */ /* 0x000fe400078e00ff */
[----:B------:R-:W-:-:S04]  /*162d0*/  IMAD.MOV.U32 R35, RZ, RZ, R15 ;  /* 0x000000ffff237224 */ /* 0x000fc800078e000f */
[----:B------:R-:W-:-:S04]  /*162e0*/  @P0 IMAD.IADD R35, R34, 0x1, R35 ;  /* 0x0000000122230824 */ /* 0x000fc800078e0223 */
[----:B------:R-:W-:-:S07]  /*162f0*/  IMAD.MOV.U32 R11, RZ, RZ, R35 ;  /* 0x000000ffff0b7224 */ /* 0x000fce00078e0023 */
[----:B------:R-:W-:Y:S05]  /*16300*/  WARPSYNC.COLLECTIVE R8, `(.L_x_2109) ;  /* 0x0000000008087348 */ /* 0x000fea0003c00000 */
[----:B------:R0:W1:Y:S02]  /*16310*/  SHFL.UP P0, R15, R11, R10, R9 ;  /* 0x0400000a0b0f7389 */ /* 0x0000640000000009 */
[----:B01----:R-:W-:Y:S05]  /*16320*/  ENDCOLLECTIVE ;  /* 0x000000000000791b */ /* 0x003fea0003800000 */
.L_x_2109:
[----:B------:R-:W-:Y:S02]  /*16330*/  IMAD.MOV.U32 R10, RZ, RZ, 0x4 ;  /* 0x00000004ff0a7424 */ /* 0x000fe400078e00ff */
[----:B------:R-:W-:-:S04]  /*16340*/  IMAD.MOV.U32 R36, RZ, RZ, R15 ;  /* 0x000000ffff247224 */ /* 0x000fc800078e000f */
[----:B------:R-:W-:-:S04]  /*16350*/  @P0 IMAD.IADD R36, R35, 0x1, R36 ;  /* 0x0000000123240824 */ /* 0x000fc800078e0224 */
[----:B------:R-:W-:-:S07]  /*16360*/  IMAD.MOV.U32 R11, RZ, RZ, R36 ;  /* 0x000000ffff0b7224 */ /* 0x000fce00078e0024 */
[----:B------:R-:W-:Y:S05]  /*16370*/  WARPSYNC.COLLECTIVE R8, `(.L_x_2110) ;  /* 0x0000000008087348 */ /* 0x000fea0003c00000 */
[----:B------:R0:W1:Y:S02]  /*16380*/  SHFL.UP P0, R15, R11, R10, R9 ;  /* 0x0400000a0b0f7389 */ /* 0x0000640000000009 */
[----:B01----:R-:W-:Y:S05]  /*16390*/  ENDCOLLECTIVE ;  /* 0x000000000000791b */ /* 0x003fea0003800000 */
.L_x_2110:
[----:B------:R-:W-:Y:S02]  /*163a0*/  IMAD.MOV.U32 R10, RZ, RZ, 0x8 ;  /* 0x00000008ff0a7424 */ /* 0x000fe400078e00ff */
[----:B------:R-:W-:-:S04]  /*163b0*/  IMAD.MOV.U32 R37, RZ, RZ, R15 ;  /* 0x000000ffff257224 */ /* 0x000fc800078e000f */
[----:B------:R-:W-:-:S04]  /*163c0*/  @P0 IMAD.IADD R37, R36, 0x1, R37 ;  /* 0x0000000124250824 */ /* 0x000fc800078e0225 */
[----:B------:R-:W-:-:S07]  /*163d0*/  IMAD.MOV.U32 R11, RZ, RZ, R37 ;  /* 0x000000ffff0b7224 */ /* 0x000fce00078e0025 */
[----:B------:R-:W-:Y:S05]  /*163e0*/  WARPSYNC.COLLECTIVE R8, `(.L_x_2111) ;  /* 0x0000000008087348 */ /* 0x000fea0003c00000 */
[----:B------:R0:W1:Y:S02]  /*163f0*/  SHFL.UP P0, R15, R11, R10, R9 ;  /* 0x0400000a0b0f7389 */ /* 0x0000640000000009 */
[----:B01----:R-:W-:Y:S05]  /*16400*/  ENDCOLLECTIVE ;  /* 0x000000000000791b */ /* 0x003fea0003800000 */
.L_x_2111:
[----:B------:R-:W-:Y:S02]  /*16410*/  IMAD.MOV.U32 R10, RZ, RZ, 0x10 ;  /* 0x00000010ff0a7424 */ /* 0x000fe400078e00ff */
[----:B------:R-:W-:-:S04]  /*16420*/  IMAD.MOV.U32 R36, RZ, RZ, R15 ;  /* 0x000000ffff247224 */ /* 0x000fc800078e000f */
[----:B------:R-:W-:-:S04]  /*16430*/  @P0 IMAD.IADD R36, R37, 0x1, R36 ;  /* 0x0000000125240824 */ /* 0x000fc800078e0224 */
[----:B------:R-:W-:-:S07]  /*16440*/  IMAD.MOV.U32 R11, RZ, RZ, R36 ;  /* 0x000000ffff0b7224 */ /* 0x000fce00078e0024 */
[----:B------:R-:W-:Y:S05]  /*16450*/  WARPSYNC.COLLECTIVE R8, `(.L_x_2112) ;  /* 0x0000000008087348 */ /* 0x000fea0003c00000 */
[----:B------:R0:W1:Y:S02]  /*16460*/  SHFL.UP P0, R15, R11, R10, R9 ;  /* 0x0400000a0b0f7389 */ /* 0x0000640000000009 */
[----:B01----:R-:W-:Y:S05]  /*16470*/  ENDCOLLECTIVE ;  /* 0x000000000000791b */ /* 0x003fea0003800000 */
.L_x_2112:
[----:B------:R-:W-:Y:S05]  /*16480*/  BRA `(.L_x_2113) ;  /* 0xffffff5400287947 */ /* 0x000fea000383ffff */
.L_x_2019:
[----:B------:R-:W-:Y:S02]  /*16490*/  IMAD.MOV.U32 R11, RZ, RZ, R32 ;  /* 0x000000ffff0b7224 */ /* 0x000fe400078e0020 */
[----:B------:R-:W-:Y:S02]  /*164a0*/  IMAD.MOV.U32 R10, RZ, RZ, 0x1 ;  /* 0x00000001ff0a7424 */ /* 0x000fe400078e00ff */
[----:B------:R-:W-:Y:S02]  /*164b0*/  IMAD.MOV.U32 R9, RZ, RZ, RZ ;  /* 0x000000ffff097224 */ /* 0x000fe400078e00ff */
[----:B------:R-:W-:-:S07]  /*164c0*/  IMAD.MOV.U32 R8, RZ, RZ, -0x1 ;  /* 0xffffffffff087424 */ /* 0x000fce00078e00ff */
[----:B------:R-:W-:Y:S05]  /*164d0*/  WARPSYNC.COLLECTIVE R8, `(.L_x_2114) ;  /* 0x0000000008087348 */ /* 0x000fea0003c00000 */
[----:B------:R0:W1:Y:S02]  /*164e0*/  SHFL.UP P0, R15, R11, R10, R9 ;  /* 0x0400000a0b0f7389 */ /* 0x0000640000000009 */
[----:B01----:R-:W-:Y:S05]  /*164f0*/  ENDCOLLECTIVE ;  /* 0x000000000000791b */ /* 0x003fea0003800000 */
.L_x_2114:
[----:B------:R-:W-:Y:S02]  /*16500*/  IMAD.MOV.U32 R10, RZ, RZ, 0x2 ;  /* 0x00000002ff0a7424 */ /* 0x000fe400078e00ff */
[----:B------:R-:W-:-:S04]  /*16510*/  IMAD.MOV.U32 R31, RZ, RZ, R15 ;  /* 0x000000ffff1f7224 */ /* 0x000fc800078e000f */
[----:B------:R-:W-:-:S04]  /*16520*/  @P0 IMAD.IADD R31, R32, 0x1, R31 ;  /* 0x00000001201f0824 */ /* 0x000fc800078e021f */
[----:B------:R-:W-:-:S07]  /*16530*/  IMAD.MOV.U32 R11, RZ, RZ, R31 ;  /* 0x000000ffff0b7224 */ /* 0x000fce00078e001f */
[----:B------:R-:W-:Y:S05]  /*16540*/  WARPSYNC.COLLECTIVE R8, `(.L_x_2115) ;  /* 0x0000000008087348 */ /* 0x000fea0003c00000 */
[----:B------:R0:W1:Y:S02]  /*16550*/  SHFL.UP P0, R15, R11, R10, R9 ;  /* 0x0400000a0b0f7389 */ /* 0x0000640000000009 */
[----:B01----:R-:W-:Y:S05]  /*16560*/  ENDCOLLECTIVE ;  /* 0x000000000000791b */ /* 0x003fea0003800000 */
.L_x_2115:
[----:B------:R-:W-:Y:S02]  /*16570*/  IMAD.MOV.U32 R10, RZ, RZ, 0x4 ;  /* 0x00000004ff0a7424 */ /* 0x000fe400078e00ff */
[----:B------:R-:W-:-:S04]  /*16580*/  IMAD.MOV.U32 R34, RZ, RZ, R15 ;  /* 0x000000ffff227224 */ /* 0x000fc800078e000f */
[----:B------:R-:W-:-:S04]  /*16590*/  @P0 IMAD.IADD R34, R31, 0x1, R34 ;  /* 0x000000011f220824 */ /* 0x000fc800078e0222 */
[----:B------:R-:W-:-:S07]  /*165a0*/  IMAD.MOV.U32 R11, RZ, RZ, R34 ;  /* 0x000000ffff0b7224 */ /* 0x000fce00078e0022 */
[----:B------:R-:W-:Y:S05]  /*165b0*/  WARPSYNC.COLLECTIVE R8, `(.L_x_2116) ;  /* 0x0000000008087348 */ /* 0x000fea0003c00000 */
[----:B------:R0:W1:Y:S02]  /*165c0*/  SHFL.UP P0, R15, R11, R10, R9 ;  /* 0x0400000a0b0f7389 */ /* 0x0000640000000009 */
[----:B01----:R-:W-:Y:S05]  /*165d0*/  ENDCOLLECTIVE ;  /* 0x000000000000791b */ /* 0x003fea0003800000 */
.L_x_2116:
[----:B------:R-:W-:Y:S02]  /*165e0*/  IMAD.MOV.U32 R10, RZ, RZ, 0x8 ;  /* 0x00000008ff0a7424 */ /* 0x000fe400078e00ff */
[----:B------:R-:W-:-:S04]  /*165f0*/  IMAD.MOV.U32 R35, RZ, RZ, R15 ;  /* 0x000000ffff237224 */ /* 0x000fc800078e000f */
[----:B------:R-:W-:-:S04]  /*16600*/  @P0 IMAD.IADD R35, R34, 0x1, R35 ;  /* 0x0000000122230824 */ /* 0x000fc800078e0223 */
[----:B------:R-:W-:-:S07]  /*16610*/  IMAD.MOV.U32 R11, RZ, RZ, R35 ;  /* 0x000000ffff0b7224 */ /* 0x000fce00078e0023 */
[----:B------:R-:W-:Y:S05]  /*16620*/  WARPSYNC.COLLECTIVE R8, `(.L_x_2117) ;  /* 0x0000000008087348 */ /* 0x000fea0003c00000 */
[----:B------:R0:W1:Y:S02]  /*16630*/  SHFL.UP P0, R15, R11, R10, R9 ;  /* 0x0400000a0b0f7389 */ /* 0x0000640000000009 */
[----:B01----:R-:W-:Y:S05]  /*16640*/  ENDCOLLECTIVE ;  /* 0x000000000000791b */ /* 0x003fea0003800000 */
.L_x_2117:
[----:B------:R-:W-:Y:S02]  /*16650*/  IMAD.MOV.U32 R10, RZ, RZ, 0x10 ;  /* 0x00000010ff0a7424 */ /* 0x000fe400078e00ff */
[----:B------:R-:W-:-:S04]  /*16660*/  IMAD.MOV.U32 R36, RZ, RZ, R15 ;  /* 0x000000ffff247224 */ /* 0x000fc800078e000f */
[----:B------:R-:W-:-:S04]  /*16670*/  @P0 IMAD.IADD R36, R35, 0x1, R36 ;  /* 0x0000000123240824 */ /* 0x000fc800078e0224 */
[----:B------:R-:W-:-:S07]  /*16680*/  IMAD.MOV.U32 R11, RZ, RZ, R36 ;  /* 0x000000ffff0b7224 */ /* 0x000fce00078e0024 */
[----:B------:R-:W-:Y:S05]  /*16690*/  WARPSYNC.COLLECTIVE R8, `(.L_x_2118) ;  /* 0x0000000008087348 */ /* 0x000fea0003c00000 */
[----:B------:R0:W1:Y:S02]  /*166a0*/  SHFL.UP P0, R15, R11, R10, R9 ;  /* 0x0400000a0b0f7389 */ /* 0x0000640000000009 */
[----:B01----:R-:W-:Y:S05]  /*166b0*/  ENDCOLLECTIVE ;  /* 0x000000000000791b */ /* 0x003fea0003800000 */
.L_x_2118:
[----:B------:R-:W-:Y:S05]  /*166c0*/  BRA `(.L_x_2119) ;  /* 0xffffffa000cc7947 */ /* 0x000fea000383ffff */
.L_x_2120:
        /* <DEDUP_REMOVED lines=11> */
.L_x_2579:


//--------------------- .text._ZN4vllm16topKPerRowDecodeILi512ELb0ELb0ELb0EEEvPKfPKiPiiiiiiPfiS4_ --------------------------
	.section	.text._ZN4vllm16topKPerRowDecodeILi512ELb0ELb0ELb0EEEvPKfPKiPiiiiiiPfiS4_,"ax",@progbits
	.align	128
.text._ZN4vllm16topKPerRowDecodeILi512ELb0ELb0ELb0EEEvPKfPKiPiiiiiiPfiS4_:
        .type           _ZN4vllm16topKPerRowDecodeILi512ELb0ELb0ELb0EEEvPKfPKiPiiiiiiPfiS4_,@function
        .size           _ZN4vllm16topKPerRowDecodeILi512ELb0ELb0ELb0EEEvPKfPKiPiiiiiiPfiS4_,(.L_x_2580 - _ZN4vllm16topKPerRowDecodeILi512ELb0ELb0ELb0EEEvPKfPKiPiiiiiiPfiS4_)
        .other          _ZN4vllm16topKPerRowDecodeILi512ELb0ELb0ELb0EEEvPKfPKiPiiiiiiPfiS4_,@"STO_CUDA_ENTRY STV_DEFAULT"
_ZN4vllm16topKPerRowDecodeILi512ELb0ELb0ELb0EEEvPKfPKiPiiiiiiPfiS4_:
        /* <DEDUP_REMOVED lines=9> */
[----:B--2---:R-:W-:Y:S01]  /*0090*/  VIMNMX R12, PT, PT, RZ, R2, !PT ;  /* 0x00000002ff0c7248 */ /* 0x004fe20007fe0100 */
[----:B------:R-:W-:Y:S06]  /*00a0*/  BRA `(.L_x_2122) ;  /* 0x0000000000807947 */ /* 0x000fec0003800000 */
.L_x_2121:
[----:B------:R-:W0:Y:S01]  /*00b0*/  LDC R6, c[0x0][0x3a4] ;  /* 0x0000e900ff067b82 */ /* 0x000e220000000800 */
[----:B-1----:R-:W-:Y:S02]  /*00c0*/  IABS R8, R15 ;  /* 0x0000000f00087213 */ /* 0x002fe40000000000 */
[----:B0-----:R-:W-:-:S04]  /*00d0*/  IABS R5, R6 ;  /* 0x0000000600057213 */ /* 0x001fc80000000000 */
[----:B------:R-:W0:Y:S08]  /*00e0*/  I2F.RP R0, R5 ;  /* 0x0000000500007306 */ /* 0x000e300000209400 */
[----:B0-----:R-:W0:Y:S02]  /*00f0*/  MUFU.RCP R0, R0 ;  /* 0x0000000000007308 */ /* 0x001e240000001000 */
[----:B0-----:R-:W-:-:S06]  /*0100*/  VIADD R2, R0, 0xffffffe ;  /* 0x0ffffffe00027836 */ /* 0x001fcc0000000000 */
[----:B------:R0:W1:Y:S02]  /*0110*/  F2I.FTZ.U32.TRUNC.NTZ R3, R2 ;  /* 0x0000000200037305 */ /* 0x000064000021f000 */
[----:B0-----:R-:W-:Y:S02]  /*0120*/  IMAD.MOV.U32 R2, RZ, RZ, RZ ;  /* 0x000000ffff027224 */ /* 0x001fe400078e00ff */
[----:B-1----:R-:W-:-:S04]  /*0130*/  IMAD.MOV R4, RZ, RZ, -R3 ;  /* 0x000000ffff047224 */ /* 0x002fc800078e0a03 */
[----:B------:R-:W-:-:S04]  /*0140*/  IMAD R7, R4, R5, RZ ;  /* 0x0000000504077224 */ /* 0x000fc800078e02ff */
        /* <DEDUP_REMOVED lines=20> */
[----:B------:R-:W-:-:S05]  /*0290*/  VIMNMX R5, PT, PT, R5, -0x1, !PT ;  /* 0xffffffff05057848 */ /* 0x000fca0007fe0100 */
[----:B------:R-:W-:-:S07]  /*02a0*/  VIADD R12, R5, 0x1 ;  /* 0x00000001050c7836 */ /* 0x000fce0000000000 */
.L_x_2122:
[----:B------:R-:W0:Y:S01]  /*02b0*/  LDC R0, c[0x0][0x3a0] ;  /* 0x0000e800ff007b82 */ /* 0x000e220000000800 */
[----:B------:R-:W1:Y:S07]  /*02c0*/  LDCU UR5, c[0x0][0x398] ;  /* 0x00007300ff0577ac */ /* 0x000e6e0008000800 */
[----:B------:R-:W2:Y:S01]  /*02d0*/  LDC.64 R10, c[0x0][0x390] ;  /* 0x0000e400ff0a7b82 */ /* 0x000ea20000000a00 */
[----:B-1----:R-:W-:Y:S02]  /*02e0*/  USHF.R.S32.HI UR4, URZ, 0x1f, UR5 ;  /* 0x0000001fff047899 */ /* 0x002fe40008011405 */
[----:B------:R-:W-:Y:S01]  /*02f0*/  IMAD.WIDE.U32 R4, R15, UR5, RZ ;  /* 0x000000050f047c25 */ /* 0x000fe2000f8e00ff */
[----:B0-----:R-:W-:-:S03]  /*0300*/  ISETP.GT.AND P0, PT, R12, R0, PT ;  /* 0x000000000c00720c */ /* 0x001fc60003f04270 */
[----:B------:R-:W-:Y:S01]  /*0310*/  IMAD.WIDE.U32 R6, R15, R0, RZ ;  /* 0x000000000f067225 */ /* 0x000fe200078e00ff */
[----:B------:R-:W-:-:S03]  /*0320*/  SHF.R.S32.HI R2, RZ, 0x1f, R0 ;  /* 0x0000001fff027819 */ /* 0x000fc60000011400 */
[----:B------:R-:W-:Y:S02]  /*0330*/  IMAD R9, R15, UR4, RZ ;  /* 0x000000040f097c24 */ /* 0x000fe4000f8e02ff */
[----:B------:R-:W-:Y:S01]  /*0340*/  IMAD R3, R2, R15, RZ ;  /* 0x0000000f02037224 */ /* 0x000fe200078e02ff */
[----:B--2---:R-:W-:Y:S01]  /*0350*/  LEA R2, P1, R6, R10, 0x2 ;  /* 0x0000000a06027211 */ /* 0x004fe200078210ff */
[----:B------:R-:W-:Y:S02]  /*0360*/  IMAD.IADD R9, R5, 0x1, R9 ;  /* 0x0000000105097824 */ /* 0x000fe400078e0209 */
[----:B------:R-:W-:-:S05]  /*0370*/  IMAD.IADD R3, R7, 0x1, R3 ;  /* 0x0000000107037824 */ /* 0x000fca00078e0203 */
[----:B------:R-:W-:Y:S01]  /*0380*/  LEA.HI.X R3, R6, R11, R3, 0x2, P1 ;  /* 0x0000000b06037211 */ /* 0x000fe200008f1403 */
[----:B------:R-:W-:Y:S06]  /*0390*/  @P0 BRA `(.L_x_2123) ;  /* 0x0000000800cc0947 */ /* 0x000fec0003800000 */
[----:B------:R-:W0:Y:S01]  /*03a0*/  S2R R7, SR_TID.X ;  /* 0x0000000000077919 */ /* 0x000e220000002100 */
[----:B------:R-:W-:Y:S01]  /*03b0*/  BSSY.RECONVERGENT B0, `(.L_x_2124) ;  /* 0x0000064000007945 */ /* 0x000fe20003800200 */
[----:B0-----:R-:W-:-:S13]  /*03c0*/  ISETP.GE.U32.AND P0, PT, R7, R12, PT ;  /* 0x0000000c0700720c */ /* 0x001fda0003f06070 */
        /* <DEDUP_REMOVED lines=13> */
.L_x_2128:
        /* <DEDUP_REMOVED lines=36> */
.L_x_2127:
[----:B------:R-:W-:Y:S05]  /*06e0*/  BSYNC.RECONVERGENT B1 ;  /* 0x0000000000017941 */ /* 0x000fea0003800200 */
.L_x_2126:
        /* <DEDUP_REMOVED lines=23> */
.L_x_2130:
[----:B------:R-:W-:Y:S05]  /*0860*/  BSYNC.RECONVERGENT B1 ;  /* 0x0000000000017941 */ /* 0x000fea0003800200 */
.L_x_2129:
        /* <DEDUP_REMOVED lines=15> */
.L_x_2132:
[----:B------:R-:W-:Y:S05]  /*0960*/  BSYNC.RECONVERGENT B1 ;  /* 0x0000000000017941 */ /* 0x000fea0003800200 */
.L_x_2131:
[----:B------:R-:W-:Y:S05]  /*0970*/  @!P1 BRA `(.L_x_2125) ;  /* 0x00000000001c9947 */ /* 0x000fea0003800000 */
[----:B------:R-:W-:-:S07]  /*0980*/  IMAD.MOV.U32 R6, RZ, RZ, RZ ;  /* 0x000000ffff067224 */ /* 0x000fce00078e00ff */
.L_x_2133:
[----:B------:R-:W-:Y:S02]  /*0990*/  VIADD R6, R6, 0x1 ;  /* 0x0000000106067836 */ /* 0x000fe40000000000 */
[----:B------:R-:W-:-:S03]  /*09a0*/  IMAD.WIDE.U32 R4, R9, 0x4, R2 ;  /* 0x0000000409047825 */ /* 0x000fc600078e0002 */
[----:B------:R-:W-:Y:S02]  /*09b0*/  ISETP.NE.AND P0, PT, R6, R11, PT ;  /* 0x0000000b0600720c */ /* 0x000fe40003f05270 */
[----:B------:R0:W-:Y:S02]  /*09c0*/  STG.E desc[UR8][R4.64], R9 ;  /* 0x0000000904007986 */ /* 0x0001e4000c101908 */
[----:B0-----:R-:W-:-:S09]  /*09d0*/  VIADD R9, R9, 0x200 ;  /* 0x0000020009097836 */ /* 0x001fd20000000000 */
[----:B------:R-:W-:Y:S05]  /*09e0*/  @P0 BRA `(.L_x_2133) ;  /* 0xfffffffc00e80947 */ /* 0x000fea000383ffff */
.L_x_2125:
[----:B------:R-:W-:Y:S05]  /*09f0*/  BSYNC.RECONVERGENT B0 ;  /* 0x0000000000007941 */ /* 0x000fea0003800200 */
.L_x_2124:
[----:B------:R-:W-:-:S05]  /*0a00*/  IMAD.IADD R5, R7, 0x1, R12 ;  /* 0x0000000107057824 */ /* 0x000fca00078e020c */
[----:B------:R-:W-:-:S13]  /*0a10*/  ISETP.GE.AND P0, PT, R5, R0, PT ;  /* 0x000000000500720c */ /* 0x000fda0003f06270 */
[----:B------:R-:W-:Y:S05]  /*0a20*/  @P0 EXIT ;  /* 0x000000000000094d */ /* 0x000fea0003800000 */
[----:B------:R-:W-:Y:S01]  /*0a30*/  IMAD.MOV.U32 R9, RZ, RZ, R5 ;  /* 0x000000ffff097224 */ /* 0x000fe200078e0005 */
[----:B------:R-:W-:Y:S01]  /*0a40*/  LOP3.LUT R7, RZ, R7, RZ, 0x33, !PT ;  /* 0x00000007ff077212 */ /* 0x000fe200078e33ff */
[----:B------:R-:W-:Y:S03]  /*0a50*/  BSSY.RECONVERGENT B0, `(.L_x_2134) ;  /* 0x0000020000007945 */ /* 0x000fe60003800200 */
[----:B------:R-:W-:-:S04]  /*0a60*/  VIADDMNMX R5, R9, 0x200, R0, !PT ;  /* 0x0000020009057846 */ /* 0x000fc80007800100 */
[----:B------:R-:W-:-:S04]  /*0a70*/  IADD3 R5, PT, PT, -R12, R5, R7 ;  /* 0x000000050c057210 */ /* 0x000fc80007ffe107 */
        /* <DEDUP_REMOVED lines=8> */
.L_x_2136:
        /* <DEDUP_REMOVED lines=21> */
.L_x_2135:
[----:B------:R-:W-:Y:S05]  /*0c50*/  BSYNC.RECONVERGENT B0 ;  /* 0x0000000000007941 */ /* 0x000fea0003800200 */
.L_x_2134:
[----:B------:R-:W-:Y:S05]  /*0c60*/  @!P1 EXIT ;  /* 0x000000000000994d */ /* 0x000fea0003800000 */
[----:B------:R-:W-:Y:S01]  /*0c70*/  ISETP.GE.U32.AND P0, PT, R8, 0x8, PT ;  /* 0x000000080800780c */ /* 0x000fe20003f06070 */
[----:B------:R-:W-:Y:S01]  /*0c80*/  BSSY.RECONVERGENT B0, `(.L_x_2137) ;  /* 0x000000f000007945 */ /* 0x000fe20003800200 */
[----:B------:R-:W-:-:S04]  /*0c90*/  LOP3.LUT R0, R6, 0x7, RZ, 0xc0, !PT ;  /* 0x0000000706007812 */ /* 0x000fc800078ec0ff */
[----:B------:R-:W-:-:S07]  /*0ca0*/  ISETP.NE.AND P1, PT, R0, RZ, PT ;  /* 0x000000ff0000720c */ /* 0x000fce0003f25270 */
[----:B------:R-:W-:Y:S06]  /*0cb0*/  @!P0 BRA `(.L_x_2138) ;  /* 0x00000000002c8947 */ /* 0x000fec0003800000 */
[----:B0-----:R-:W-:Y:S02]  /*0cc0*/  IMAD.MOV.U32 R7, RZ, RZ, -0x1 ;  /* 0xffffffffff077424 */ /* 0x001fe400078e00ff */
        /* <DEDUP_REMOVED lines=10> */
.L_x_2138:
[----:B------:R-:W-:Y:S05]  /*0d70*/  BSYNC.RECONVERGENT B0 ;  /* 0x0000000000007941 */ /* 0x000fea0003800200 */
.L_x_2137:
[----:B------:R-:W-:Y:S05]  /*0d80*/  @!P1 EXIT ;  /* 0x000000000000994d */ /* 0x000fea0003800000 */
[----:B------:R-:W-:Y:S02]  /*0d90*/  ISETP.GE.U32.AND P0, PT, R0, 0x4, PT ;  /* 0x000000040000780c */ /* 0x000fe40003f06070 */
[----:B01----:R-:W-:-:S04]  /*0da0*/  LOP3.LUT R7, R6, 0x3, RZ, 0xc0, !PT ;  /* 0x0000000306077812 */ /* 0x003fc800078ec0ff */
[----:B------:R-:W-:-:S07]  /*0db0*/  ISETP.NE.AND P1, PT, R7, RZ, PT ;  /* 0x000000ff0700720c */ /* 0x000fce0003f25270 */
[----:B------:R-:W-:Y:S02]  /*0dc0*/  @P0 IMAD.MOV.U32 R11, RZ, RZ, -0x1 ;  /* 0xffffffffff0b0424 */ /* 0x000fe400078e00ff */
[----:B------:R-:W-:-:S04]  /*0dd0*/  @P0 IMAD.WIDE R4, R9, 0x4, R2 ;  /* 0x0000000409040825 */ /* 0x000fc800078e0202 */
[----:B------:R-:W-:Y:S01]  /*0de0*/  @P0 VIADD R9, R9, 0x800 ;  /* 0x0000080009090836 */ /* 0x000fe20000000000 */
[----:B------:R0:W-:Y:S04]  /*0df0*/  @P0 STG.E desc[UR8][R4.64], R11 ;  /* 0x0000000b04000986 */ /* 0x0001e8000c101908 */
[----:B------:R0:W-:Y:S04]  /*0e00*/  @P0 STG.E desc[UR8][R4.64+0x800], R11 ;  /* 0x0008000b04000986 */ /* 0x0001e8000c101908 */
[----:B------:R0:W-:Y:S04]  /*0e10*/  @P0 STG.E desc[UR8][R4.64+0x1000], R11 ;  /* 0x0010000b04000986 */ /* 0x0001e8000c101908 */
[----:B------:R0:W-:Y:S01]  /*0e20*/  @P0 STG.E desc[UR8][R4.64+0x1800], R11 ;  /* 0x0018000b04000986 */ /* 0x0001e2000c101908 */
[----:B------:R-:W-:Y:S05]  /*0e30*/  @!P1 EXIT ;  /* 0x000000000000994d */ /* 0x000fea0003800000 */
[----:B------:R-:W-:Y:S02]  /*0e40*/  IMAD.MOV.U32 R0, RZ, RZ, RZ ;  /* 0x000000ffff007224 */ /* 0x000fe400078e00ff */
[----:B0-----:R-:W-:-:S07]  /*0e50*/  IMAD.MOV.U32 R11, RZ, RZ, -0x1 ;  /* 0xffffffffff0b7424 */ /* 0x001fce00078e00ff */
.L_x_2139:
[----:B------:R-:W-:-:S04]  /*0e60*/  IMAD.WIDE R4, R9, 0x4, R2 ;  /* 0x0000000409047825 */ /* 0x000fc800078e0202 */
[----:B------:R-:W-:Y:S01]  /*0e70*/  VIADD R0, R0, 0x1 ;  /* 0x0000000100007836 */ /* 0x000fe20000000000 */
[----:B------:R0:W-:Y:S01]  /*0e80*/  STG.E desc[UR8][R4.64], R11 ;  /* 0x0000000b04007986 */ /* 0x0001e2000c101908 */
[----:B------:R-:W-:-:S03]  /*0e90*/  VIADD R9, R9, 0x200 ;  /* 0x0000020009097836 */ /* 0x000fc60000000000 */
[----:B------:R-:W-:-:S13]  /*0ea0*/  ISETP.NE.AND P0, PT, R0, R7, PT ;  /* 0x000000070000720c */ /* 0x000fda0003f05270 */
[----:B0-----:R-:W-:Y:S05]  /*0eb0*/  @P0 BRA `(.L_x_2139) ;  /* 0xfffffffc00e80947 */ /* 0x001fea000383ffff */
[----:B------:R-:W-:Y:S05]  /*0ec0*/  EXIT ;  /* 0x000000000000794d */ /* 0x000fea0003800000 */
.L_x_2123:
[----:B------:R-:W0:Y:S01]  /*0ed0*/  S2R R13, SR_TID.X ;  /* 0x00000000000d7919 */ /* 0x000e220000002100 */
[----:B------:R-:W-:Y:S01]  /*0ee0*/  MOV R20, 0x400 ;  /* 0x0000040000147802 */ /* 0x000fe20000000f00 */
[----:B------:R-:W1:Y:S01]  /*0ef0*/  LDC R0, c[0x0][0x39c] ;  /* 0x0000e700ff007b82 */ /* 0x000e620000000800 */
[----:B------:R-:W-:Y:S01]  /*0f00*/  SHF.L.U64.HI R6, R4, 0x2, R9 ;  /* 0x0000000204067819 */ /* 0x000fe20000010209 */
[----:B------:R-:W2:Y:S01]  /*0f10*/  S2R R3, SR_CgaCtaId ;  /* 0x0000000000037919 */ /* 0x000ea20000008800 */
[----:B------:R-:W-:Y:S05]  /*0f20*/  BSSY.RECONVERGENT B0, `(.L_x_2140) ;  /* 0x000014d000007945 */ /* 0x000fea0003800200 */
[----:B------:R-:W3:Y:S01]  /*0f30*/  LDC.64 R10, c[0x0][0x380] ;  /* 0x0000e000ff0a7b82 */ /* 0x000ee20000000a00 */
[C---:B0-----:R-:W-:Y:S01]  /*0f40*/  ISETP.NE.AND P0, PT, R13.reuse, RZ, PT ;  /* 0x000000ff0d00720c */ /* 0x041fe20003f05270 */
[----:B------:R-:W-:Y:S01]  /*0f50*/  IMAD.MOV.U32 R19, RZ, RZ, R13 ;  /* 0x000000ffff137224 */ /* 0x000fe200078e000d */
[----:B------:R-:W-:-:S02]  /*0f60*/  ISETP.GT.U32.AND P1, PT, R13, 0x1ff, PT ;  /* 0x000001ff0d00780c */ /* 0x000fc40003f24070 */
[----:B--2---:R-:W-:-:S05]  /*0f70*/  LEA R20, R3, R20, 0x18 ;  /* 0x0000001403147211 */ /* 0x004fca00078ec0ff */
[----:B------:R-:W-:-:S04]  /*0f80*/  IMAD R7, R13, 0x4, R20 ;  /* 0x000000040d077824 */ /* 0x000fc800078e0214 */
[----:B------:R0:W-:Y:S01]  /*0f90*/  @!P0 STS [R20+0x4004], RZ ;  /* 0x004004ff14008388 */ /* 0x0001e20000000800 */
[----:B------:R-:W-:-:S03]  /*0fa0*/  VIADD R14, R7, 0x8a0 ;  /* 0x000008a0070e7836 */ /* 0x000fc60000000000 */
[----:B------:R0:W-:Y:S01]  /*0fb0*/  @!P0 STS [R20+0x400c], RZ ;  /* 0x00400cff14008388 */ /* 0x0001e20000000800 */
[----:B------:R-:W-:Y:S01]  /*0fc0*/  BAR.SYNC.DEFER_BLOCKING 0x0 ;  /* 0x0000000000007b1d */ /* 0x000fe20000010000 */
[----:B-1----:R-:W-:-:S05]  /*0fd0*/  ISETP.NE.AND P0, PT, R0, 0x1, PT ;  /* 0x000000010000780c */ /* 0x002fca0003f05270 */
[----:B------:R0:W-:Y:S01]  /*0fe0*/  @!P1 STS [R7+0x20a0], RZ ;  /* 0x0020a0ff07009388 */ /* 0x0001e20000000800 */
[----:B---3--:R-:W-:-:S03]  /*0ff0*/  LEA R2, P1, R4, R10, 0x2 ;  /* 0x0000000a04027211 */ /* 0x008fc600078210ff */
[----:B------:R0:W-:Y:S02]  /*1000*/  STS [R7+0x8a0], RZ ;  /* 0x0008a0ff07007388 */ /* 0x0001e40000000800 */
[----:B------:R-:W-:Y:S02]  /*1010*/  IMAD.X R3, R6, 0x1, R11, P1 ;  /* 0x0000000106037824 */ /* 0x000fe400008e060b */
[----:B------:R0:W-:Y:S01]  /*1020*/  STS [R7+0x10a0], RZ ;  /* 0x0010a0ff07007388 */ /* 0x0001e20000000800 */
[----:B------:R-:W-:-:S03]  /*1030*/  IMAD.WIDE.U32 R4, R13, 0x4, R2 ;  /* 0x000000040d047825 */ /* 0x000fc600078e0002 */
[----:B------:R0:W-:Y:S01]  /*1040*/  STS [R7+0x18a0], RZ ;  /* 0x0018a0ff07007388 */ /* 0x0001e20000000800 */
[----:B------:R-:W-:Y:S06]  /*1050*/  BAR.SYNC.DEFER_BLOCKING 0x0 ;  /* 0x0000000000007b1d */ /* 0x000fec0000010000 */
[----:B------:R-:W-:Y:S05]  /*1060*/  @!P0 BRA `(.L_x_2141) ;  /* 0x0000000c00748947 */ /* 0x000fea0003800000 */
[----:B------:R-:W-:-:S13]  /*1070*/  ISETP.GE.U32.AND P0, PT, R13, R12, PT ;  /* 0x0000000c0d00720c */ /* 0x000fda0003f06070 */
        /* <DEDUP_REMOVED lines=13> */
.L_x_2145:
[----:B-1----:R-:W-:-:S04]  /*1150*/  IMAD R9, R27, R0, RZ ;  /* 0x000000001b097224 */ /* 0x002fc800078e02ff */
[C-C-:B------:R-:W-:Y:S02]  /*1160*/  IMAD R25, R0.reuse, 0x200, R9.reuse ;  /* 0x0000020000197824 */ /* 0x140fe400078e0209 */
[----:B------:R-:W-:Y:S02]  /*1170*/  IMAD R17, R0, 0x400, R9 ;  /* 0x0000040000117824 */ /* 0x000fe400078e0209 */
[----:B------:R-:W-:-:S04]  /*1180*/  IMAD.WIDE R24, R25, 0x4, R2 ;  /* 0x0000000419187825 */ /* 0x000fc800078e0202 */
[--C-:B------:R-:W-:Y:S02]  /*1190*/  IMAD.WIDE R22, R9, 0x4, R2.reuse ;  /* 0x0000000409167825 */ /* 0x100fe400078e0202 */
[----:B------:R-:W2:Y:S02]  /*11a0*/  LDG.E R24, desc[UR8][R24.64] ;  /* 0x0000000818187981 */ /* 0x000ea4000c1e1900 */
[----:B------:R-:W-:Y:S02]  /*11b0*/  IMAD.WIDE R10, R17, 0x4, R2 ;  /* 0x00000004110a7825 */ /* 0x000fe400078e0202 */
[----:B------:R1:W3:Y:S02]  /*11c0*/  LDG.E R28, desc[UR8][R22.64] ;  /* 0x00000008161c7981 */ /* 0x0002e4000c1e1900 */
[C---:B------:R-:W-:Y:S02]  /*11d0*/  IMAD R9, R0.reuse, 0x800, R9 ;  /* 0x0000080000097824 */ /* 0x040fe400078e0209 */
[----:B------:R-:W-:Y:S01]  /*11e0*/  IMAD R19, R0, 0x200, R17 ;  /* 0x0000020000137824 */ /* 0x000fe200078e0211 */
[----:B------:R4:W5:Y:S01]  /*11f0*/  LDG.E R30, desc[UR8][R10.64] ;  /* 0x000000080a1e7981 */ /* 0x000962000c1e1900 */
[----:B------:R-:W-:-:S04]  /*1200*/  IMAD.WIDE R16, R9, 0x4, R2 ;  /* 0x0000000409107825 */ /* 0x000fc800078e0202 */
[C-C-:B------:R-:W-:Y:S02]  /*1210*/  IMAD R35, R0.reuse, 0x400, R9.reuse ;  /* 0x0000040000237824 */ /* 0x140fe400078e0209 */
[----:B------:R-:W-:Y:S01]  /*1220*/  IMAD R33, R0, 0x200, R9 ;  /* 0x0000020000217824 */ /* 0x000fe200078e0209 */
[----:B------:R-:W5:Y:S01]  /*1230*/  LDG.E R16, desc[UR8][R16.64] ;  /* 0x0000000810107981 */ /* 0x000f62000c1e1900 */
[----:B------:R-:W-:-:S04]  /*1240*/  IMAD.WIDE R18, R19, 0x4, R2 ;  /* 0x0000000413127825 */ /* 0x000fc800078e0202 */
[--C-:B-1----:R-:W-:Y:S02]  /*1250*/  IMAD.WIDE R22, R35, 0x4, R2.reuse ;  /* 0x0000000423167825 */ /* 0x102fe400078e0202 */
[----:B------:R-:W5:Y:S02]  /*1260*/  LDG.E R19, desc[UR8][R18.64] ;  /* 0x0000000812137981 */ /* 0x000f64000c1e1900 */
[----:B------:R-:W-:Y:S02]  /*1270*/  IMAD.WIDE R8, R33, 0x4, R2 ;  /* 0x0000000421087825 */ /* 0x000fe400078e0202 */
[----:B------:R1:W5:Y:S02]  /*1280*/  LDG.E R22, desc[UR8][R22.64] ;  /* 0x0000000816167981 */ /* 0x000364000c1e1900 */
[----:B----4-:R-:W-:Y:S02]  /*1290*/  IMAD R11, R0, 0x200, R35 ;  /* 0x00000200000b7824 */ /* 0x010fe400078e0223 */
[----:B------:R-:W4:Y:S02]  /*12a0*/  LDG.E R8, desc[UR8][R8.64] ;  /* 0x0000000808087981 */ /* 0x000f24000c1e1900 */
[----:B------:R-:W-:-:S06]  /*12b0*/  IMAD.WIDE R10, R11, 0x4, R2 ;  /* 0x000000040b0a7825 */ /* 0x000fcc00078e0202 */
[----:B------:R0:W4:Y:S01]  /*12c0*/  LDG.E R10, desc[UR8][R10.64] ;  /* 0x000000080a0a7981 */ /* 0x000122000c1e1900 */
[----:B------:R-:W-:Y:S02]  /*12d0*/  VIADD R29, R29, 0x8 ;  /* 0x000000081d1d7836 */ /* 0x000fe40000000000 */
[----:B------:R-:W-:Y:S01]  /*12e0*/  VIADD R27, R27, 0x1000 ;  /* 0x000010001b1b7836 */ /* 0x000fe20000000000 */
[----:B--2---:R-:W-:Y:S08]  /*12f0*/  F2F.F16.F32 R24, R24 ;  /* 0x0000001800187304 */ /* 0x004ff00000200800 */
[----:B---3--:R-:W1:Y:S08]  /*1300*/  F2F.F16.F32 R28, R28 ;  /* 0x0000001c001c7304 */ /* 0x008e700000200800 */
[----:B-----5:R-:W2:Y:S08]  /*1310*/  F2F.F16.F32 R30, R30 ;  /* 0x0000001e001e7304 */ /* 0x020eb00000200800 */
[----:B------:R-:W3:Y:S01]  /*1320*/  F2F.F16.F32 R16, R16 ;  /* 0x0000001000107304 */ /* 0x000ee20000200800 */
[----:B-1----:R-:W-:-:S02]  /*1330*/  PRMT R23, R28, 0x9910, RZ ;  /* 0x000099101c177816 */ /* 0x002fc400000000ff */
[----:B0-----:R-:W-:-:S05]  /*1340*/  PRMT R11, R24, 0x9910, RZ ;  /* 0x00009910180b7816 */ /* 0x001fca00000000ff */
[----:B------:R-:W0:Y:S01]  /*1350*/  F2F.F16.F32 R17, R19 ;  /* 0x0000001300117304 */ /* 0x000e220000200800 */
[----:B--2---:R-:W-:-:S07]  /*1360*/  PRMT R25, R30, 0x9910, RZ ;  /* 0x000099101e197816 */ /* 0x004fce00000000ff */
[----:B------:R-:W1:Y:S01]  /*1370*/  F2F.F16.F32 R9, R22 ;  /* 0x0000001600097304 */ /* 0x000e620000200800 */
[----:B------:R-:W-:Y:S02]  /*1380*/  ISETP.GE.AND P6, PT, R23, RZ, PT ;  /* 0x000000ff1700720c */ /* 0x000fe40003fc6270 */
[----:B------:R-:W-:-:S05]  /*1390*/  ISETP.GE.AND P1, PT, R11, RZ, PT ;  /* 0x000000ff0b00720c */ /* 0x000fca0003f26270 */
[----:B----4-:R0:W2:Y:S01]  /*13a0*/  F2F.F16.F32 R18, R8 ;  /* 0x0000000800127304 */ /* 0x0100a20000200800 */
[----:B------:R-:W-:Y:S01]  /*13b0*/  IMAD.MOV.U32 R23, RZ, RZ, R25 ;  /* 0x000000ffff177224 */ /* 0x000fe200078e0019 */
[----:B---3--:R-:W-:-:S06]  /*13c0*/  PRMT R25, R16, 0x9910, RZ ;  /* 0x0000991010197816 */ /* 0x008fcc00000000ff */
[----:B------:R-:W3:Y:S01]  /*13d0*/  F2F.F16.F32 R10, R10 ;  /* 0x0000000a000a7304 */ /* 0x000ee20000200800 */
[----:B------:R-:W-:Y:S01]  /*13e0*/  IMAD.MOV.U32 R11, RZ, RZ, R25 ;  /* 0x000000ffff0b7224 */ /* 0x000fe200078e0019 */
[----:B0-----:R-:W-:Y:S02]  /*13f0*/  PRMT R8, R17, 0x9910, RZ ;  /* 0x0000991011087816 */ /* 0x001fe400000000ff */
[----:B-1----:R-:W-:Y:S02]  /*1400*/  PRMT R22, R9, 0x9910, RZ ;  /* 0x0000991009167816 */ /* 0x002fe400000000ff */
[----:B------:R-:W-:Y:S02]  /*1410*/  ISETP.GE.AND P3, PT, R8, RZ, PT ;  /* 0x000000ff0800720c */ /* 0x000fe40003f66270 */
[----:B--2---:R-:W-:Y:S01]  /*1420*/  PRMT R19, R18, 0x9910, RZ ;  /* 0x0000991012137816 */ /* 0x004fe200000000ff */
[----:B------:R-:W-:Y:S01]  /*1430*/  IMAD.MOV.U32 R8, RZ, RZ, R22 ;  /* 0x000000ffff087224 */ /* 0x000fe200078e0016 */
[----:B------:R-:W-:-:S02]  /*1440*/  ISETP.GE.AND P4, PT, R11, RZ, PT ;  /* 0x000000ff0b00720c */ /* 0x000fc40003f86270 */
[----:B------:R-:W-:Y:S02]  /*1450*/  @P6 LOP3.LUT R28, R28, 0x7fe0, RZ, 0xc, !PT ;  /* 0x00007fe01c1c6812 */ /* 0x000fe400078e0cff */
[----:B------:R-:W-:Y:S02]  /*1460*/  @P1 LOP3.LUT R24, R24, 0x7fe0, RZ, 0xc, !PT ;  /* 0x00007fe018181812 */ /* 0x000fe400078e0cff */
[----:B------:R-:W-:Y:S02]  /*1470*/  ISETP.GE.AND P2, PT, R23, RZ, PT ;  /* 0x000000ff1700720c */ /* 0x000fe40003f46270 */
[----:B------:R-:W-:Y:S02]  /*1480*/  ISETP.GE.AND P5, PT, R19, RZ, PT ;  /* 0x000000ff1300720c */ /* 0x000fe40003fa6270 */
[----:B------:R-:W-:Y:S02]  /*1490*/  LOP3.LUT R11, R28, 0xffff, RZ, 0xc0, !PT ;  /* 0x0000ffff1c0b7812 */ /* 0x000fe400078ec0ff */
[----:B------:R-:W-:-:S02]  /*14a0*/  LOP3.LUT R19, R24, 0xffff, RZ, 0xc0, !PT ;  /* 0x0000ffff18137812 */ /* 0x000fc400078ec0ff */
[----:B---3--:R-:W-:Y:S02]  /*14b0*/  PRMT R24, R10, 0x9910, RZ ;  /* 0x000099100a187816 */ /* 0x008fe400000000ff */
[----:B------:R-:W-:Y:S02]  /*14c0*/  ISETP.GE.AND P6, PT, R8, RZ, PT ;  /* 0x000000ff0800720c */ /* 0x000fe40003fc6270 */
[----:B------:R-:W-:Y:S02]  /*14d0*/  SHF.R.U32.HI R11, RZ, 0x5, R11 ;  /* 0x00000005ff0b7819 */ /* 0x000fe4000001160b */
[----:B------:R-:W-:Y:S01]  /*14e0*/  ISETP.GE.AND P1, PT, R24, RZ, PT ;  /* 0x000000ff1800720c */ /* 0x000fe20003f26270 */
[----:B------:R-:W-:Y:S01]  /*14f0*/  VIADD R8, R20, 0x8a0 ;  /* 0x000008a014087836 */ /* 0x000fe20000000000 */
[----:B------:R-:W-:Y:S02]  /*1500*/  LOP3.LUT R11, R11, 0xffff, RZ, 0xc0, !PT ;  /* 0x0000ffff0b0b7812 */ /* 0x000fe400078ec0ff */
[----:B------:R-:W-:-:S02]  /*1510*/  @P4 LOP3.LUT R16, R16, 0x7fe0, RZ, 0xc, !PT ;  /* 0x00007fe010104812 */ /* 0x000fc400078e0cff */
[----:B------:R-:W-:Y:S01]  /*1520*/  @P2 LOP3.LUT R30, R30, 0x7fe0, RZ, 0xc, !PT ;  /* 0x00007fe01e1e2812 */ /* 0x000fe200078e0cff */
[----:B------:R-:W-:Y:S01]  /*1530*/  IMAD R11, R11, 0x4, R8 ;  /* 0x000000040b0b7824 */ /* 0x000fe200078e0208 */
[----:B------:R-:W-:Y:S02]  /*1540*/  @P3 LOP3.LUT R17, R17, 0x7fe0, RZ, 0xc, !PT ;  /* 0x00007fe011113812 */ /* 0x000fe400078e0cff */
[----:B------:R-:W-:Y:S02]  /*1550*/  SHF.R.U32.HI R19, RZ, 0x5, R19 ;  /* 0x00000005ff137819 */ /* 0x000fe40000011613 */
[----:B------:R-:W-:Y:S01]  /*1560*/  LOP3.LUT R16, R16, 0xffff, RZ, 0xc0, !PT ;  /* 0x0000ffff10107812 */ /* 0x000fe200078ec0ff */
[----:B------:R0:W-:Y:S01]  /*1570*/  ATOMS.POPC.INC.32 RZ, [R11+URZ] ;  /* 0x000000000bff7f8c */ /* 0x0001e2000d8000ff */
[----:B------:R-:W-:Y:S02]  /*1580*/  LOP3.LUT R22, R30, 0xffff, RZ, 0xc0, !PT ;  /* 0x0000ffff1e167812 */ /* 0x000fe400078ec0ff */
[----:B------:R-:W-:-:S02]  /*1590*/  @P6 LOP3.LUT R9, R9, 0x7fe0, RZ, 0xc, !PT ;  /* 0x00007fe009096812 */ /* 0x000fc400078e0cff */
[----:B------:R-:W-:Y:S02]  /*15a0*/  @P5 LOP3.LUT R18, R18, 0x7fe0, RZ, 0xc, !PT ;  /* 0x00007fe012125812 */ /* 0x000fe400078e0cff */
[----:B------:R-:W-:Y:S02]  /*15b0*/  LOP3.LUT R17, R17, 0xffff, RZ, 0xc0, !PT ;  /* 0x0000ffff11117812 */ /* 0x000fe400078ec0ff */
[----:B------:R-:W-:Y:S02]  /*15c0*/  LOP3.LUT R19, R19, 0xffff, RZ, 0xc0, !PT ;  /* 0x0000ffff13137812 */ /* 0x000fe400078ec0ff */
[----:B------:R-:W-:Y:S02]  /*15d0*/  SHF.R.U32.HI R16, RZ, 0x5, R16 ;  /* 0x00000005ff107819 */ /* 0x000fe40000011610 */
[----:B------:R-:W-:Y:S02]  /*15e0*/  @P1 LOP3.LUT R10, R10, 0x7fe0, RZ, 0xc, !PT ;  /* 0x00007fe00a0a1812 */ /* 0x000fe400078e0cff */
[----:B------:R-:W-:-:S02]  /*15f0*/  SHF.R.U32.HI R22, RZ, 0x5, R22 ;  /* 0x00000005ff167819 */ /* 0x000fc40000011616 */
[----:B0-----:R-:W-:Y:S02]  /*1600*/  LOP3.LUT R11, R9, 0xffff, RZ, 0xc0, !PT ;  /* 0x0000ffff090b7812 */ /* 0x001fe400078ec0ff */
[----:B------:R-:W-:Y:S02]  /*1610*/  LOP3.LUT R18, R18, 0xffff, RZ, 0xc0, !PT ;  /* 0x0000ffff12127812 */ /* 0x000fe400078ec0ff */
[----:B------:R-:W-:Y:S01]  /*1620*/  SHF.R.U32.HI R9, RZ, 0x5, R17 ;  /* 0x00000005ff097819 */ /* 0x000fe20000011611 */
[----:B------:R-:W-:Y:S01]  /*1630*/  IMAD R19, R19, 0x4, R8 ;  /* 0x0000000413137824 */ /* 0x000fe200078e0208 */
[----:B------:R-:W-:Y:S02]  /*1640*/  LOP3.LUT R17, R16, 0xffff, RZ, 0xc0, !PT ;  /* 0x0000ffff10117812 */ /* 0x000fe400078ec0ff */
[----:B------:R-:W-:Y:S02]  /*1650*/  LOP3.LUT R16, R10, 0xffff, RZ, 0xc0, !PT ;  /* 0x0000ffff0a107812 */ /* 0x000fe400078ec0ff */
[----:B------:R-:W-:Y:S01]  /*1660*/  LOP3.LUT R23, R22, 0xffff, RZ, 0xc0, !PT ;  /* 0x0000ffff16177812 */ /* 0x000fe200078ec0ff */
[----:B------:R0:W-:Y:S01]  /*1670*/  ATOMS.POPC.INC.32 RZ, [R19+URZ] ;  /* 0x0000000013ff7f8c */ /* 0x0001e2000d8000ff */
[----:B------:R-:W-:-:S02]  /*1680*/  SHF.R.U32.HI R10, RZ, 0x5, R18 ;  /* 0x00000005ff0a7819 */ /* 0x000fc40000011612 */
[----:B------:R-:W-:Y:S02]  /*1690*/  SHF.R.U32.HI R11, RZ, 0x5, R11 ;  /* 0x00000005ff0b7819 */ /* 0x000fe4000001160b */
[----:B------:R-:W-:Y:S02]  /*16a0*/  LOP3.LUT R9, R9, 0xffff, RZ, 0xc0, !PT ;  /* 0x0000ffff09097812 */ /* 0x000fe400078ec0ff */
[----:B------:R-:W-:Y:S01]  /*16b0*/  SHF.R.U32.HI R16, RZ, 0x5, R16 ;  /* 0x00000005ff107819 */ /* 0x000fe20000011610 */
[--C-:B------:R-:W-:Y:S01]  /*16c0*/  IMAD R22, R23, 0x4, R8.reuse ;  /* 0x0000000417167824 */ /* 0x100fe200078e0208 */
[----:B0-----:R-:W-:Y:S02]  /*16d0*/  LOP3.LUT R19, R10, 0xffff, RZ, 0xc0, !PT ;  /* 0x0000ffff0a137812 */ /* 0x001fe400078ec0ff */
        /* <DEDUP_REMOVED lines=15> */
.L_x_2144:
[----:B------:R-:W-:Y:S05]  /*17d0*/  BSYNC.RECONVERGENT B1 ;  /* 0x0000000000017941 */ /* 0x000fea0003800200 */
.L_x_2143:
        /* <DEDUP_REMOVED lines=55> */
.L_x_2147:
[----:B------:R-:W-:Y:S05]  /*1b50*/  BSYNC.RECONVERGENT B1 ;  /* 0x0000000000017941 */ /* 0x000fea0003800200 */
.L_x_2146:
        /* <DEDUP_REMOVED lines=31> */
.L_x_2149:
[----:B------:R-:W-:Y:S05]  /*1d50*/  BSYNC.RECONVERGENT B1 ;  /* 0x0000000000017941 */ /* 0x000fea0003800200 */
.L_x_2148:
[----:B------:R-:W-:Y:S05]  /*1d60*/  @P0 BRA `(.L_x_2142) ;  /* 0x0000000400a00947 */ /* 0x000fea0003800000 */
[----:B-12---:R-:W-:-:S04]  /*1d70*/  IMAD R9, R27, R0, RZ ;  /* 0x000000001b097224 */ /* 0x006fc800078e02ff */
[----:B---3--:R-:W-:-:S06]  /*1d80*/  IMAD.WIDE R8, R9, 0x4, R2 ;  /* 0x0000000409087825 */ /* 0x008fcc00078e0202 */
        /* <DEDUP_REMOVED lines=11> */
.L_x_2141:
[----:B------:R-:W-:Y:S01]  /*1e40*/  LOP3.LUT R6, R2, 0xf, RZ, 0xc0, !PT ;  /* 0x0000000f02067812 */ /* 0x000fe200078ec0ff */
[----:B------:R-:W-:Y:S03]  /*1e50*/  BSSY.RECONVERGENT B1, `(.L_x_2150) ;  /* 0x0000040000017945 */ /* 0x000fe60003800200 */
[----:B------:R-:W-:-:S05]  /*1e60*/  IADD3 R9, P0, PT, -R6, 0x10, RZ ;  /* 0x0000001006097810 */ /* 0x000fca0007f1e1ff */
[----:B------:R-:W-:Y:S01]  /*1e70*/  IMAD.X R0, RZ, RZ, -0x1, P0 ;  /* 0xffffffffff007424 */ /* 0x000fe200000e06ff */
[----:B------:R-:W-:-:S04]  /*1e80*/  ISETP.NE.U32.AND P0, PT, R6, RZ, PT ;  /* 0x000000ff0600720c */ /* 0x000fc80003f05070 */
[----:B------:R-:W-:Y:S02]  /*1e90*/  SHF.R.U64 R9, R9, 0x2, R0 ;  /* 0x0000000209097819 */ /* 0x000fe40000001200 */
[----:B------:R-:W-:Y:S02]  /*1ea0*/  ISETP.NE.AND.EX P0, PT, RZ, RZ, PT, P0 ;  /* 0x000000ffff00720c */ /* 0x000fe40003f05300 */
[----:B------:R-:W-:-:S04]  /*1eb0*/  VIMNMX.U32 R0, PT, PT, R12, R9, PT ;  /* 0x000000090c007248 */ /* 0x000fc80003fe0000 */
[----:B------:R-:W-:-:S04]  /*1ec0*/  SEL R16, R0, RZ, P0 ;  /* 0x000000ff00107207 */ /* 0x000fc80000000000 */
[C---:B------:R-:W-:Y:S01]  /*1ed0*/  ISETP.GE.U32.AND P0, PT, R13.reuse, R16, PT ;  /* 0x000000100d00720c */ /* 0x040fe20003f06070 */
[--C-:B------:R-:W-:Y:S02]  /*1ee0*/  IMAD.IADD R0, R12, 0x1, -R16.reuse ;  /* 0x000000010c007824 */ /* 0x100fe400078e0a10 */
        /* <DEDUP_REMOVED lines=8> */
[----:B------:R-:W-:-:S04]  /*1f70*/  IMAD.WIDE.U32 R16, R16, 0x4, R2 ;  /* 0x0000000410107825 */ /* 0x000fc800078e0002 */
[----:B------:R-:W-:-:S07]  /*1f80*/  VIADD R6, R20, 0x8a0 ;  /* 0x000008a014067836 */ /* 0x000fce0000000000 */
.L_x_2152:
        /* <DEDUP_REMOVED lines=44> */
.L_x_2151:
[----:B------:R-:W-:Y:S05]  /*2250*/  BSYNC.RECONVERGENT B1 ;  /* 0x0000000000017941 */ /* 0x000fea0003800200 */
.L_x_2150:
[----:B------:R-:W-:Y:S04]  /*2260*/  BSSY.RECONVERGENT B1, `(.L_x_2153) ;  /* 0x000000c000017945 */ /* 0x000fe80003800200 */
        /* <DEDUP_REMOVED lines=11> */
.L_x_2154:
[----:B------:R-:W-:Y:S05]  /*2320*/  BSYNC.RECONVERGENT B1 ;  /* 0x0000000000017941 */ /* 0x000fea0003800200 */
.L_x_2153:
[----:B------:R-:W-:Y:S05]  /*2330*/  @P1 BRA `(.L_x_2142) ;  /* 0x00000000002c1947 */ /* 0x000fea0003800000 */
[----:B-1----:R-:W-:-:S06]  /*2340*/  IMAD.WIDE R8, R21, 0x4, R2 ;  /* 0x0000000415087825 */ /* 0x002fcc00078e0202 */
        /* <DEDUP_REMOVED lines=9> */
[----:B------:R3:W-:Y:S02]  /*23e0*/  ATOMS.POPC.INC.32 RZ, [R0+URZ+0x8a0] ;  /* 0x0008a00000ff7f8c */ /* 0x0007e4000d8000ff */
.L_x_2142:
[----:B------:R-:W-:Y:S05]  /*23f0*/  BSYNC.RECONVERGENT B0 ;  /* 0x0000000000007941 */ /* 0x000fea0003800200 */
.L_x_2140:
[----:B------:R-:W-:Y:S01]  /*2400*/  BAR.SYNC.DEFER_BLOCKING 0x0 ;  /* 0x0000000000007b1d */ /* 0x000fe20000010000 */
[C---:B-12---:R-:W-:Y:S01]  /*2410*/  LEA.HI R9, R13.reuse, R13, RZ, 0x1c ;  /* 0x0000000d0d097211 */ /* 0x046fe200078fe0ff */
[--C-:B---34-:R-:W-:Y:S02]  /*2420*/  IMAD R0, R13, 0x44, R20.reuse ;  /* 0x000000440d007824 */ /* 0x118fe400078e0214 */
[----:B------:R-:W-:Y:S02]  /*2430*/  IMAD.MOV.U32 R18, RZ, RZ, RZ ;  /* 0x000000ffff127224 */ /* 0x000fe400078e00ff */
[----:B------:R-:W-:Y:S01]  /*2440*/  IMAD R6, R9, 0x4, R20 ;  /* 0x0000000409067824 */ /* 0x000fe200078e0214 */
[----:B------:R-:W1:Y:S01]  /*2450*/  LDCU UR6, c[0x0][0x3a0] ;  /* 0x00007400ff0677ac */ /* 0x000e620008000800 */
[----:B------:R2:W3:Y:S05]  /*2460*/  LDS R16, [R20+0x400c] ;  /* 0x00400c0014107984 */ /* 0x0004ea0000000800 */
.L_x_2159:
[----:B-1----:R-:W-:Y:S01]  /*2470*/  IMAD R9, R18, 0x800, R7 ;  /* 0x0000080012097824 */ /* 0x002fe200078e0207 */
[----:B------:R-:W-:Y:S05]  /*2480*/  WARPSYNC.ALL ;  /* 0x0000000000007948 */ /* 0x000fea0003800000 */
[----:B------:R-:W4:Y:S01]  /*2490*/  LDS R9, [R9+0x8a0] ;  /* 0x0008a00009097984 */ /* 0x000f220000000800 */
[----:B------:R-:W-:Y:S01]  /*24a0*/  BAR.SYNC.DEFER_BLOCKING 0x0 ;  /* 0x0000000000007b1d */ /* 0x000fe20000010000 */
[----:B------:R-:W-:-:S05]  /*24b0*/  ISETP.GT.U32.AND P0, PT, R13, 0x1f, PT ;  /* 0x0000001f0d00780c */ /* 0x000fca0003f04070 */
[----:B----4-:R4:W-:Y:S02]  /*24c0*/  STS [R6+0x10], R9 ;  /* 0x0000100906007388 */ /* 0x0109e40000000800 */
[----:B------:R-:W-:Y:S06]  /*24d0*/  BAR.SYNC.DEFER_BLOCKING 0x0 ;  /* 0x0000000000007b1d */ /* 0x000fec0000010000 */
[----:B------:R-:W-:Y:S05]  /*24e0*/  @P0 BRA `(.L_x_2155) ;  /* 0x00000004002c0947 */ /* 0x000fea0003800000 */
[----:B------:R-:W-:Y:S01]  /*24f0*/  LDS R34, [R0+0x10] ;  /* 0x0000100000227984 */ /* 0x000fe20000000800 */
[----:B------:R-:W-:Y:S01]  /*2500*/  UMOV UR5, 0xffffffff ;  /* 0xffffffff00057882 */ /* 0x000fe20000000000 */
[----:B------:R-:W-:Y:S02]  /*2510*/  ISETP.NE.AND P1, PT, R13, RZ, PT ;  /* 0x000000ff0d00720c */ /* 0x000fe40003f25270 */
[----:B------:R-:W-:Y:S04]  /*2520*/  LDS R32, [R0+0x14] ;  /* 0x0000140000207984 */ /* 0x000fe80000000800 */
[----:B------:R-:W5:Y:S04]  /*2530*/  LDS R31, [R0+0x18] ;  /* 0x00001800001f7984 */ /* 0x000f680000000800 */
[----:B------:R-:W-:Y:S04]  /*2540*/  LDS R30, [R0+0x1c] ;  /* 0x00001c00001e7984 */ /* 0x000fe80000000800 */
[----:B------:R-:W1:Y:S04]  /*2550*/  LDS R29, [R0+0x20] ;  /* 0x00002000001d7984 */ /* 0x000e680000000800 */
[----:B------:R-:W-:Y:S04]  /*2560*/  LDS R21, [R0+0x24] ;  /* 0x0000240000157984 */ /* 0x000fe80000000800 */
[----:B------:R-:W3:Y:S04]  /*2570*/  LDS R26, [R0+0x28] ;  /* 0x00002800001a7984 */ /* 0x000ee80000000800 */
[----:B------:R-:W-:Y:S04]  /*2580*/  LDS R25, [R0+0x2c] ;  /* 0x00002c0000197984 */ /* 0x000fe80000000800 */
[----:B0-2---:R-:W0:Y:S04]  /*2590*/  LDS R20, [R0+0x30] ;  /* 0x0000300000147984 */ /* 0x005e280000000800 */
[----:B------:R-:W-:Y:S04]  /*25a0*/  LDS R24, [R0+0x34] ;  /* 0x0000340000187984 */ /* 0x000fe80000000800 */
[----:B------:R-:W2:Y:S04]  /*25b0*/  LDS R19, [R0+0x38] ;  /* 0x0000380000137984 */ /* 0x000ea80000000800 */
[----:B------:R-:W-:Y:S04]  /*25c0*/  LDS R28, [R0+0x3c] ;  /* 0x00003c00001c7984 */ /* 0x000fe80000000800 */
[----:B------:R-:W4:Y:S01]  /*25d0*/  LDS R27, [R0+0x40] ;  /* 0x00004000001b7984 */ /* 0x000f220000000800 */
[----:B-----5:R-:W-:-:S03]  /*25e0*/  IADD3 R8, PT, PT, R31, R32, R34 ;  /* 0x000000201f087210 */ /* 0x020fc60007ffe022 */
[----:B------:R-:W-:Y:S04]  /*25f0*/  LDS R23, [R0+0x44] ;  /* 0x0000440000177984 */ /* 0x000fe80000000800 */
[----:B------:R-:W5:Y:S01]  /*2600*/  LDS R22, [R0+0x48] ;  /* 0x0000480000167984 */ /* 0x000f620000000800 */
[----:B-1----:R-:W-:-:S03]  /*2610*/  IADD3 R8, PT, PT, R29, R8, R30 ;  /* 0x000000081d087210 */ /* 0x002fc60007ffe01e */
[----:B------:R-:W1:Y:S01]  /*2620*/  LDS R36, [R0+0x4c] ;  /* 0x00004c0000247984 */ /* 0x000e620000000800 */
[----:B---3--:R-:W-:-:S04]  /*2630*/  IADD3 R8, PT, PT, R26, R8, R21 ;  /* 0x000000081a087210 */ /* 0x008fc80007ffe015 */
[----:B0-----:R-:W-:-:S04]  /*2640*/  IADD3 R8, PT, PT, R20, R8, R25 ;  /* 0x0000000814087210 */ /* 0x001fc80007ffe019 */
[----:B--2---:R-:W-:-:S04]  /*2650*/  IADD3 R8, PT, PT, R19, R8, R24 ;  /* 0x0000000813087210 */ /* 0x004fc80007ffe018 */
[----:B----4-:R-:W-:-:S04]  /*2660*/  IADD3 R8, PT, PT, R27, R8, R28 ;  /* 0x000000081b087210 */ /* 0x010fc80007ffe01c */
        /* <DEDUP_REMOVED lines=12> */
.L_x_2536:
        /* <DEDUP_REMOVED lines=23> */
[----:B0-----:R-:W-:Y:S02]  /*28a0*/  IMAD.IADD R33, R20, 0x1, R25 ;  /* 0x0000000114217824 */ /* 0x001fe400078e0219 */
        /* <DEDUP_REMOVED lines=15> */
.L_x_2155:
[----:B------:R-:W-:Y:S05]  /*29a0*/  WARPSYNC.ALL ;  /* 0x0000000000007948 */ /* 0x000fea0003800000 */
[----:B----4-:R-:W-:Y:S01]  /*29b0*/  IMAD R10, R18, 0x800, R14 ;  /* 0x00000800120a7824 */ /* 0x010fe200078e020e */
[----:B------:R-:W-:Y:S01]  /*29c0*/  BAR.SYNC.DEFER_BLOCKING 0x0 ;  /* 0x0000000000007b1d */ /* 0x000fe20000010000 */
[----:B------:R-:W-:-:S07]  /*29d0*/  PLOP3.LUT P0, PT, PT, PT, PT, 0x8, 0x80 ;  /* 0x000000000080781c */ /* 0x000fce0003f0e170 */
[----:B------:R-:W4:Y:S01]  /*29e0*/  S2UR UR5, SR_CgaCtaId ;  /* 0x00000000000579c3 */ /* 0x000f220000008800 */
[----:B------:R-:W-:Y:S01]  /*29f0*/  UMOV UR4, 0x400 ;  /* 0x0000040000047882 */ /* 0x000fe20000000000 */
[----:B------:R-:W-:Y:S01]  /*2a00*/  BSSY.RECONVERGENT B0, `(.L_x_2157) ;  /* 0x0000013000007945 */ /* 0x000fe20003800200 */
[----:B------:R-:W3:Y:S01]  /*2a10*/  LDS R9, [R6+0x10] ;  /* 0x0000100006097984 */ /* 0x000ee20000000800 */
[----:B----4-:R-:W-:-:S09]  /*2a20*/  ULEA UR4, UR5, UR4, 0x18 ;  /* 0x0000000405047291 */ /* 0x010fd2000f8ec0ff */
[----:B------:R-:W4:Y:S01]  /*2a30*/  LDS R11, [UR4+0x890] ;  /* 0x00089004ff0b7984 */ /* 0x000f220008000800 */
[----:B---3--:R-:W-:-:S05]  /*2a40*/  IMAD.IADD R9, R9, 0x1, R16 ;  /* 0x0000000109097824 */ /* 0x008fca00078e0210 */
[----:B-1----:R-:W-:Y:S01]  /*2a50*/  ISETP.GE.AND P1, PT, R9, UR6, PT ;  /* 0x0000000609007c0c */ /* 0x002fe2000bf26270 */
[----:B------:R1:W-:Y:S01]  /*2a60*/  STS [R10], R9 ;  /* 0x000000090a007388 */ /* 0x0003e20000000800 */
[----:B----4-:R-:W-:Y:S01]  /*2a70*/  IMAD.IADD R16, R11, 0x1, R16 ;  /* 0x000000010b107824 */ /* 0x010fe200078e0210 */
        /* <DEDUP_REMOVED lines=8> */
[----:B------:R-:W-:-:S03]  /*2b00*/  @P1 IMAD R8, R18, 0x200, R13 ;  /* 0x0000020012081824 */ /* 0x000fc600078e020d */
[----:B------:R1:W-:Y:S04]  /*2b10*/  @P1 STS [UR4+0x4008], R9 ;  /* 0x00400809ff001988 */ /* 0x0003e80008000804 */
[----:B------:R1:W-:Y:S05]  /*2b20*/  @P1 STS [UR4+0x4000], R8 ;  /* 0x00400008ff001988 */ /* 0x0003ea0008000804 */
.L_x_2158:
[----:B------:R-:W-:Y:S05]  /*2b30*/  BSYNC.RECONVERGENT B0 ;  /* 0x0000000000007941 */ /* 0x000fea0003800200 */
.L_x_2157:
[----:B------:R-:W-:Y:S06]  /*2b40*/  BAR.RED.OR.DEFER_BLOCKING 0x0, P0 ;  /* 0x0000000000007b1d */ /* 0x000fec0000014800 */
[----:B------:R-:W3:Y:S01]  /*2b50*/  B2R.RESULT RZ, P0 ;  /* 0x0000000000ff731c */ /* 0x000ee20000004000 */
[C---:B------:R-:W-:Y:S01]  /*2b60*/  ISETP.LT.U32.AND P1, PT, R18.reuse, 0x3, PT ;  /* 0x000000031200780c */ /* 0x040fe20003f21070 */
[----:B------:R-:W-:-:S12]  /*2b70*/  VIADD R18, R18, 0x1 ;  /* 0x0000000112127836 */ /* 0x000fd80000000000 */
[----:B---3--:R-:W-:Y:S05]  /*2b80*/  @!P0 BRA P1, `(.L_x_2159) ;  /* 0xfffffff800388947 */ /* 0x008fea000083ffff */
[----:B-1----:R-:W1:Y:S01]  /*2b90*/  LDC.64 R8, c[0x0][0x398] ;  /* 0x0000e600ff087b82 */ /* 0x002e620000000a00 */
[----:B------:R-:W3:Y:S01]  /*2ba0*/  LDCU UR5, c[0x0][0x380] ;  /* 0x00007000ff0577ac */ /* 0x000ee20008000800 */
[----:B------:R-:W-:Y:S02]  /*2bb0*/  IMAD.MOV.U32 R16, RZ, RZ, R13 ;  /* 0x000000ffff107224 */ /* 0x000fe400078e000d */
[----:B-1----:R-:W-:Y:S01]  /*2bc0*/  IMAD R8, R15, R8, RZ ;  /* 0x000000080f087224 */ /* 0x002fe200078e02ff */
[----:B------:R-:W-:-:S04]  /*2bd0*/  ISETP.NE.AND P0, PT, R9, 0x1, PT ;  /* 0x000000010900780c */ /* 0x000fc80003f05270 */
[----:B---3--:R-:W-:Y:S01]  /*2be0*/  LEA R17, R8, UR5, 0x2 ;  /* 0x0000000508117c11 */ /* 0x008fe2000f8e10ff */
[----:B------:R-:W-:Y:S05]  /*2bf0*/  WARPSYNC.ALL ;  /* 0x0000000000007948 */ /* 0x000fea0003800000 */
[----:B------:R-:W-:Y:S06]  /*2c00*/  BAR.SYNC.DEFER_BLOCKING 0x0 ;  /* 0x0000000000007b1d */ /* 0x000fec0000010000 */
[----:B------:R-:W-:Y:S01]  /*2c10*/  BSSY.RECONVERGENT B0, `(.L_x_2160) ;  /* 0x000029f000007945 */ /* 0x000fe20003800200 */
[----:B------:R-:W1:Y:S03]  /*2c20*/  LDS R18, [UR4+0x4000] ;  /* 0x00400004ff127984 */ /* 0x000e660008000800 */
[----:B------:R-:W-:Y:S05]  /*2c30*/  @!P0 BRA `(.L_x_2161) ;  /* 0x0000001000d48947 */ /* 0x000fea0003800000 */
[----:B------:R-:W-:Y:S01]  /*2c40*/  ISETP.GE.U32.AND P0, PT, R13, R12, PT ;  /* 0x0000000c0d00720c */ /* 0x000fe20003f06070 */
[----:B------:R-:W4:-:S12]  /*2c50*/  LDCU UR11, c[0x0][0x39c] ;  /* 0x00007380ff0b77ac */ /* 0x000f180008000800 */
[----:B------:R-:W-:Y:S05]  /*2c60*/  @P0 BRA `(.L_x_2162) ;  /* 0x0000002800640947 */ /* 0x000fea0003800000 */
[----:B------:R-:W3:Y:S01]  /*2c70*/  LDS R26, [UR4+0x4008] ;  /* 0x00400804ff1a7984 */ /* 0x000ee20008000800 */
[----:B------:R-:W-:Y:S01]  /*2c80*/  LOP3.LUT R9, RZ, R13, RZ, 0x33, !PT ;  /* 0x0000000dff097212 */ /* 0x000fe200078e33ff */
[----:B------:R-:W-:Y:S04]  /*2c90*/  BSSY.RECONVERGENT B1, `(.L_x_2163) ;  /* 0x0000046000017945 */ /* 0x000fe80003800200 */
[----:B------:R-:W-:-:S05]  /*2ca0*/  IMAD.IADD R8, R9, 0x1, R12 ;  /* 0x0000000109087824 */ /* 0x000fca00078e020c */
[----:B------:R-:W-:-:S04]  /*2cb0*/  LOP3.LUT R9, R8, 0x600, RZ, 0xc0, !PT ;  /* 0x0000060008097812 */ /* 0x000fc800078ec0ff */
[----:B------:R-:W-:Y:S01]  /*2cc0*/  ISETP.NE.AND P0, PT, R9, 0x600, PT ;  /* 0x000006000900780c */ /* 0x000fe20003f05270 */
[----:B------:R-:W-:-:S12]  /*2cd0*/  IMAD.MOV.U32 R9, RZ, RZ, R13 ;  /* 0x000000ffff097224 */ /* 0x000fd800078e000d */
[----:B------:R-:W-:Y:S05]  /*2ce0*/  @!P0 BRA `(.L_x_2164) ;  /* 0x0000000400008947 */ /* 0x000fea0003800000 */
[----:B------:R-:W-:Y:S01]  /*2cf0*/  LEA.HI R11, R8, 0x1, RZ, 0x17 ;  /* 0x00000001080b7811 */ /* 0x000fe200078fb8ff */
[----:B------:R-:W-:Y:S02]  /*2d00*/  IMAD.MOV.U32 R10, RZ, RZ, RZ ;  /* 0x000000ffff0a7224 */ /* 0x000fe400078e00ff */
[----:B------:R-:W-:Y:S01]  /*2d10*/  IMAD.MOV.U32 R9, RZ, RZ, R13 ;  /* 0x000000ffff097224 */ /* 0x000fe200078e000d */
[----:B------:R-:W-:-:S07]  /*2d20*/  LOP3.LUT R11, R11, 0x3, RZ, 0xc0, !PT ;  /* 0x000000030b0b7812 */ /* 0x000fce00078ec0ff */
.L_x_2169:
[----:B----4-:R-:W-:-:S04]  /*2d30*/  IMAD R21, R9, UR11, RZ ;  /* 0x0000000b09157c24 */ /* 0x010fc8000f8e02ff */
[----:B0-2---:R-:W-:-:S05]  /*2d40*/  IMAD.WIDE R20, R21, 0x4, R2 ;  /* 0x0000000415147825 */ /* 0x005fca00078e0202 */
[----:B------:R-:W2:Y:S01]  /*2d50*/  LDG.E R19, desc[UR8][R20.64] ;  /* 0x0000000814137981 */ /* 0x000ea2000c1e1900 */
[----:B------:R-:W-:Y:S01]  /*2d60*/  VIADD R10, R10, 0x1 ;  /* 0x000000010a0a7836 */ /* 0x000fe20000000000 */
[----:B------:R-:W-:Y:S04]  /*2d70*/  BSSY.RECONVERGENT B2, `(.L_x_2165) ;  /* 0x0000020000027945 */ /* 0x000fe80003800200 */
[----:B------:R-:W-:Y:S01]  /*2d80*/  ISETP.NE.AND P2, PT, R10, R11, PT ;  /* 0x0000000b0a00720c */ /* 0x000fe20003f45270 */
[----:B--2---:R-:W0:Y:S02]  /*2d90*/  F2F.F16.F32 R22, R19 ;  /* 0x0000001300167304 */ /* 0x004e240000200800 */
        /* <DEDUP_REMOVED lines=29> */
.L_x_2166:
[----:B------:R-:W-:Y:S05]  /*2f70*/  BSYNC.RECONVERGENT B2 ;  /* 0x0000000000027941 */ /* 0x000fea0003800200 */
.L_x_2165:
        /* <DEDUP_REMOVED lines=20> */
.L_x_2168:
[----:B------:R-:W-:Y:S05]  /*30c0*/  BSYNC.RECONVERGENT B2 ;  /* 0x0000000000027941 */ /* 0x000fea0003800200 */
.L_x_2167:
[----:B01----:R-:W-:Y:S01]  /*30d0*/  VIADD R9, R9, 0x200 ;  /* 0x0000020009097836 */ /* 0x003fe20000000000 */
[----:B------:R-:W-:Y:S06]  /*30e0*/  @P2 BRA `(.L_x_2169) ;  /* 0xfffffffc00102947 */ /* 0x000fec000383ffff */
.L_x_2164:
[----:B----4-:R-:W-:Y:S05]  /*30f0*/  BSYNC.RECONVERGENT B1 ;  /* 0x0000000000017941 */ /* 0x010fea0003800200 */
.L_x_2163:
[----:B------:R-:W-:-:S13]  /*3100*/  ISETP.GE.U32.AND P0, PT, R8, 0x600, PT ;  /* 0x000006000800780c */ /* 0x000fda0003f06070 */
[----:B------:R-:W-:Y:S05]  /*3110*/  @!P0 BRA `(.L_x_2162) ;  /* 0x0000002400388947 */ /* 0x000fea0003800000 */
[----:B------:R-:W-:Y:S01]  /*3120*/  BSSY.RECONVERGENT B1, `(.L_x_2170) ;  /* 0x00000e5000017945 */ /* 0x000fe20003800200 */
.L_x_2187:
[----:B------:R-:W4:Y:S02]  /*3130*/  LDC R28, c[0x0][0x39c] ;  /* 0x0000e700ff1c7b82 */ /* 0x000f240000000800 */
[----:B-12-4-:R-:W-:-:S04]  /*3140*/  IMAD R11, R9, R28, RZ ;  /* 0x0000001c090b7224 */ /* 0x016fc800078e02ff */
[----:B------:R-:W-:-:S04]  /*3150*/  IMAD.WIDE R22, R11, 0x4, R2 ;  /* 0x000000040b167825 */ /* 0x000fc800078e0202 */
[C-C-:B------:R-:W-:Y:S02]  /*3160*/  IMAD R25, R28.reuse, 0x200, R11.reuse ;  /* 0x000002001c197824 */ /* 0x140fe400078e020b */
[----:B------:R-:W-:Y:S02]  /*3170*/  IMAD R29, R28, 0x400, R11 ;  /* 0x000004001c1d7824 */ /* 0x000fe400078e020b */
[----:B------:R-:W4:Y:S01]  /*3180*/  LDG.E R11, desc[UR8][R22.64] ;  /* 0x00000008160b7981 */ /* 0x000f22000c1e1900 */
[----:B------:R-:W-:-:S04]  /*3190*/  IMAD.WIDE R24, R25, 0x4, R2 ;  /* 0x0000000419187825 */ /* 0x000fc800078e0202 */
[----:B0-2---:R-:W-:Y:S01]  /*31a0*/  IMAD.WIDE R20, R29, 0x4, R2 ;  /* 0x000000041d147825 */ /* 0x005fe200078e0202 */
[----:B---3--:R-:W2:Y:S03]  /*31b0*/  LDG.E R8, desc[UR8][R24.64] ;  /* 0x0000000818087981 */ /* 0x008ea6000c1e1900 */
[----:B------:R-:W-:Y:S01]  /*31c0*/  IMAD R29, R28, 0x200, R29 ;  /* 0x000002001c1d7824 */ /* 0x000fe200078e021d */
[----:B------:R-:W5:Y:S03]  /*31d0*/  LDG.E R10, desc[UR8][R20.64] ;  /* 0x00000008140a7981 */ /* 0x000f66000c1e1900 */
[----:B------:R-:W-:-:S05]  /*31e0*/  IMAD.WIDE R28, R29, 0x4, R2 ;  /* 0x000000041d1c7825 */ /* 0x000fca00078e0202 */
[----:B------:R-:W3:Y:S01]  /*31f0*/  LDG.E R19, desc[UR8][R28.64] ;  /* 0x000000081c137981 */ /* 0x000ee2000c1e1900 */
[----:B------:R-:W-:Y:S01]  /*3200*/  BSSY.RECONVERGENT B2, `(.L_x_2171) ;  /* 0x0000038000027945 */ /* 0x000fe20003800200 */
[----:B----4-:R-:W0:Y:S08]  /*3210*/  F2F.F16.F32 R27, R11 ;  /* 0x0000000b001b7304 */ /* 0x010e300000200800 */
[----:B--2---:R-:W2:Y:S01]  /*3220*/  F2F.F16.F32 R30, R8 ;  /* 0x00000008001e7304 */ /* 0x004ea20000200800 */
[----:B0-----:R-:W-:-:S07]  /*3230*/  PRMT R23, R27, 0x9910, RZ ;  /* 0x000099101b177816 */ /* 0x001fce00000000ff */
[----:B-----5:R-:W0:Y:S01]  /*3240*/  F2F.F16.F32 R31, R10 ;  /* 0x0000000a001f7304 */ /* 0x020e220000200800 */
        /* <DEDUP_REMOVED lines=15> */
[----:B-1----:R-:W-:Y:S02]  /*3340*/  ISETP.GT.U32.AND P1, PT, R18, R23, PT ;  /* 0x000000171200720c */ /* 0x002fe40003f24070 */
[----:B------:R-:W-:-:S02]  /*3350*/  SHF.R.U32.HI R20, RZ, 0x5, R30 ;  /* 0x00000005ff147819 */ /* 0x000fc4000001161e */
[----:B------:R-:W-:Y:S02]  /*3360*/  LOP3.LUT R21, R31, 0xffff, RZ, 0xc0, !PT ;  /* 0x0000ffff1f157812 */ /* 0x000fe400078ec0ff */
[----:B------:R-:W-:Y:S02]  /*3370*/  @P3 LOP3.LUT R22, R22, 0x7fe0, RZ, 0xc, !PT ;  /* 0x00007fe016163812 */ /* 0x000fe400078e0cff */
[----:B------:R-:W-:Y:S02]  /*3380*/  LOP3.LUT R25, R20, 0xffff, RZ, 0xc0, !PT ;  /* 0x0000ffff14197812 */ /* 0x000fe400078ec0ff */
[----:B------:R-:W-:Y:S02]  /*3390*/  SHF.R.U32.HI R21, RZ, 0x5, R21 ;  /* 0x00000005ff157819 */ /* 0x000fe40000011615 */
[----:B------:R-:W-:Y:S02]  /*33a0*/  LOP3.LUT R20, R22, 0xffff, RZ, 0xc0, !PT ;  /* 0x0000ffff16147812 */ /* 0x000fe400078ec0ff */
[----:B------:R-:W-:-:S02]  /*33b0*/  ISETP.GT.AND P0, PT, R26, 0x800, PT ;  /* 0x000008001a00780c */ /* 0x000fc40003f04270 */
[----:B------:R-:W-:Y:S02]  /*33c0*/  LOP3.LUT R21, R21, 0xffff, RZ, 0xc0, !PT ;  /* 0x0000ffff15157812 */ /* 0x000fe400078ec0ff */
[----:B------:R-:W-:Y:S02]  /*33d0*/  SHF.R.U32.HI R20, RZ, 0x5, R20 ;  /* 0x00000005ff147819 */ /* 0x000fe40000011614 */
[CC--:B------:R-:W-:Y:S02]  /*33e0*/  ISETP.GT.U32.AND P5, PT, R18.reuse, R25.reuse, PT ;  /* 0x000000191200720c */ /* 0x0c0fe40003fa4070 */
[C---:B------:R-:W-:Y:S02]  /*33f0*/  ISETP.NE.OR P4, PT, R18.reuse, R25, P0 ;  /* 0x000000191200720c */ /* 0x040fe40000785670 */
        /* <DEDUP_REMOVED lines=24> */
.L_x_2172:
[----:B------:R-:W-:Y:S05]  /*3580*/  BSYNC.RECONVERGENT B2 ;  /* 0x0000000000027941 */ /* 0x000fea0003800200 */
.L_x_2171:
[----:B------:R-:W-:Y:S01]  /*3590*/  BSSY.RECONVERGENT B2, `(.L_x_2173) ;  /* 0x0000016000027945 */ /* 0x000fe20003800200 */
[CC--:B------:R-:W-:Y:S02]  /*35a0*/  ISETP.GT.U32.AND P1, PT, R18.reuse, R25.reuse, PT ;  /* 0x000000191200720c */ /* 0x0c0fe40003f24070 */
        /* <DEDUP_REMOVED lines=20> */
.L_x_2174:
[----:B------:R-:W-:Y:S05]  /*36f0*/  BSYNC.RECONVERGENT B2 ;  /* 0x0000000000027941 */ /* 0x000fea0003800200 */
.L_x_2173:
[----:B------:R-:W-:Y:S01]  /*3700*/  BSSY.RECONVERGENT B2, `(.L_x_2175) ;  /* 0x0000016000027945 */ /* 0x000fe20003800200 */
[----:B-1----:R-:W-:-:S03]  /*3710*/  VIADD R11, R9, 0x200 ;  /* 0x00000200090b7836 */ /* 0x002fc60000000000 */
        /* <DEDUP_REMOVED lines=19> */
[----:B------:R1:W-:Y:S02]  /*3850*/  STS [R20], R11 ;  /* 0x0000000b14007388 */ /* 0x0003e40000000800 */
.L_x_2176:
[----:B------:R-:W-:Y:S05]  /*3860*/  BSYNC.RECONVERGENT B2 ;  /* 0x0000000000027941 */ /* 0x000fea0003800200 */
.L_x_2175:
        /* <DEDUP_REMOVED lines=12> */
[----:B----4-:R-:W0:Y:S01]  /*3930*/  @P4 ATOMS.ADD R21, [UR5], R21 ;  /* 0x00000015ff15498c */ /* 0x010e220008000005 */
[----:B--2---:R-:W-:-:S03]  /*3940*/  LOP3.LUT R23, R23, UR7, RZ, 0xc0, !PT ;  /* 0x0000000717177c12 */ /* 0x004fc6000f8ec0ff */
[----:B01----:R-:W0:Y:S03]  /*3950*/  SHFL.IDX PT, R20, R21, R22, 0x1f ;  /* 0x00001f1615147589 */ /* 0x003e2600000e0000 */
[----:B------:R-:W0:Y:S02]  /*3960*/  POPC R23, R23 ;  /* 0x0000001700177309 */ /* 0x000e240000000000 */
[----:B0-----:R-:W-:-:S05]  /*3970*/  IMAD.IADD R20, R20, 0x1, R23 ;  /* 0x0000000114147824 */ /* 0x001fca00078e0217 */
[----:B------:R-:W-:-:S05]  /*3980*/  LEA R20, R20, UR4, 0x2 ;  /* 0x0000000414147c11 */ /* 0x000fca000f8e10ff */
[----:B------:R2:W-:Y:S04]  /*3990*/  STS [R20+0x2000], R8 ;  /* 0x0020000814007388 */ /* 0x0005e80000000800 */
[----:B------:R2:W-:Y:S02]  /*39a0*/  STS [R20], R11 ;  /* 0x0000000b14007388 */ /* 0x0005e40000000800 */
.L_x_2178:
[----:B------:R-:W-:Y:S05]  /*39b0*/  BSYNC.RECONVERGENT B2 ;  /* 0x0000000000027941 */ /* 0x000fea0003800200 */
.L_x_2177:
        /* <DEDUP_REMOVED lines=22> */
.L_x_2180:
[----:B------:R-:W-:Y:S05]  /*3b20*/  BSYNC.RECONVERGENT B2 ;  /* 0x0000000000027941 */ /* 0x000fea0003800200 */
.L_x_2179:
        /* <DEDUP_REMOVED lines=16> */
[----:B0-----:R-:W-:-:S05]  /*3c30*/  IMAD.IADD R11, R11, 0x1, R22 ;  /* 0x000000010b0b7824 */ /* 0x001fca00078e0216 */
[----:B------:R-:W-:-:S05]  /*3c40*/  LEA R11, R11, UR4, 0x2 ;  /* 0x000000040b0b7c11 */ /* 0x000fca000f8e10ff */
[----:B------:R3:W-:Y:S04]  /*3c50*/  STS [R11+0x2000], R10 ;  /* 0x0020000a0b007388 */ /* 0x0007e80000000800 */
[----:B------:R3:W-:Y:S02]  /*3c60*/  STS [R11], R8 ;  /* 0x000000080b007388 */ /* 0x0007e40000000800 */
.L_x_2182:
[----:B------:R-:W-:Y:S05]  /*3c70*/  BSYNC.RECONVERGENT B2 ;  /* 0x0000000000027941 */ /* 0x000fea0003800200 */
.L_x_2181:
[----:B------:R-:W-:Y:S01]  /*3c80*/  BSSY.RECONVERGENT B2, `(.L_x_2183) ;  /* 0x0000016000027945 */ /* 0x000fe20003800200 */
[----:B--23--:R-:W-:-:S03]  /*3c90*/  VIADD R8, R9, 0x600 ;  /* 0x0000060009087836 */ /* 0x00cfc60000000000 */
        /* <DEDUP_REMOVED lines=20> */
.L_x_2184:
[----:B------:R-:W-:Y:S05]  /*3de0*/  BSYNC.RECONVERGENT B2 ;  /* 0x0000000000027941 */ /* 0x000fea0003800200 */
.L_x_2183:
[----:B------:R-:W-:Y:S04]  /*3df0*/  BSSY.RECONVERGENT B2, `(.L_x_2185) ;  /* 0x0000014000027945 */ /* 0x000fe80003800200 */
[----:B------:R-:W-:Y:S05]  /*3e00*/  @P0 BRA `(.L_x_2186) ;  /* 0x0000000000480947 */ /* 0x000fea0003800000 */
[----:B------:R-:W3:Y:S01]  /*3e10*/  S2R R21, SR_LANEID ;  /* 0x0000000000157919 */ /* 0x000ee20000000000 */
[----:B------:R-:W4:Y:S01]  /*3e20*/  S2UR UR6, SR_CgaCtaId ;  /* 0x00000000000679c3 */ /* 0x000f220000008800 */
[----:B------:R-:W-:Y:S01]  /*3e30*/  VOTEU.ANY UR7, UPT, PT ;  /* 0x0000000000077886 */ /* 0x000fe200038e0100 */
[----:B------:R-:W-:Y:S01]  /*3e40*/  UMOV UR5, 0x400 ;  /* 0x0000040000057882 */ /* 0x000fe20000000000 */
[----:B01----:R-:W3:Y:S01]  /*3e50*/  FLO.U32 R20, UR7 ;  /* 0x0000000700147d00 */ /* 0x003ee200080e0000 */
[----:B------:R-:W-:Y:S01]  /*3e60*/  UIADD3 UR5, UPT, UPT, UR5, 0x4004, URZ ;  /* 0x0000400405057890 */ /* 0x000fe2000fffe0ff */
[----:B--2---:R-:W0:Y:S03]  /*3e70*/  POPC R11, UR7 ;  /* 0x00000007000b7d09 */ /* 0x004e260008000000 */
[----:B----4-:R-:W-:Y:S01]  /*3e80*/  ULEA UR5, UR6, UR5, 0x18 ;  /* 0x0000000506057291 */ /* 0x010fe2000f8ec0ff */
[----:B---3--:R-:W-:-:S02]  /*3e90*/  ISETP.EQ.U32.AND P0, PT, R20, R21, PT ;  /* 0x000000151400720c */ /* 0x008fc40003f02070 */
[----:B------:R-:W1:Y:S11]  /*3ea0*/  S2R R21, SR_LTMASK ;  /* 0x0000000000157919 */ /* 0x000e760000003900 */
[----:B0-----:R-:W0:Y:S01]  /*3eb0*/  @P0 ATOMS.ADD R11, [UR5], R11 ;  /* 0x0000000bff0b098c */ /* 0x001e220008000005 */
[----:B-1----:R-:W-:-:S03]  /*3ec0*/  LOP3.LUT R21, R21, UR7, RZ, 0xc0, !PT ;  /* 0x0000000715157c12 */ /* 0x002fc6000f8ec0ff */
[----:B0-----:R-:W0:Y:S03]  /*3ed0*/  SHFL.IDX PT, R10, R11, R20, 0x1f ;  /* 0x00001f140b0a7589 */ /* 0x001e2600000e0000 */
[----:B------:R-:W0:Y:S02]  /*3ee0*/  POPC R21, R21 ;  /* 0x0000001500157309 */ /* 0x000e240000000000 */
[----:B0-----:R-:W-:-:S05]  /*3ef0*/  IMAD.IADD R10, R10, 0x1, R21 ;  /* 0x000000010a0a7824 */ /* 0x001fca00078e0215 */
[----:B------:R-:W-:-:S05]  /*3f00*/  LEA R10, R10, UR4, 0x2 ;  /* 0x000000040a0a7c11 */ /* 0x000fca000f8e10ff */
[----:B------:R3:W-:Y:S04]  /*3f10*/  STS [R10+0x2000], R19 ;  /* 0x002000130a007388 */ /* 0x0007e80000000800 */
[----:B------:R3:W-:Y:S02]  /*3f20*/  STS [R10], R8 ;  /* 0x000000080a007388 */ /* 0x0007e40000000800 */
.L_x_2186:
[----:B------:R-:W-:Y:S05]  /*3f30*/  BSYNC.RECONVERGENT B2 ;  /* 0x0000000000027941 */ /* 0x000fea0003800200 */
.L_x_2185:
[----:B0-----:R-:W-:-:S05]  /*3f40*/  VIADD R9, R9, 0x800 ;  /* 0x0000080009097836 */ /* 0x001fca0000000000 */
[----:B------:R-:W-:-:S13]  /*3f50*/  ISETP.GE.U32.AND P0, PT, R9, R12, PT ;  /* 0x0000000c0900720c */ /* 0x000fda0003f06070 */
[----:B------:R-:W-:Y:S05]  /*3f60*/  @!P0 BRA `(.L_x_2187) ;  /* 0xfffffff000708947 */ /* 0x000fea000383ffff */
[----:B------:R-:W-:Y:S05]  /*3f70*/  BSYNC.RECONVERGENT B1 ;  /* 0x0000000000017941 */ /* 0x000fea0003800200 */
.L_x_2170:
[----:B------:R-:W-:Y:S05]  /*3f80*/  BRA `(.L_x_2162) ;  /* 0x00000014009c7947 */ /* 0x000fea0003800000 */
.L_x_2161:
[----:B------:R-:W-:Y:S01]  /*3f90*/  LOP3.LUT R9, R17, 0xf, RZ, 0xc0, !PT ;  /* 0x0000000f11097812 */ /* 0x000fe200078ec0ff */
[----:B------:R-:W-:Y:S03]  /*3fa0*/  BSSY.RECONVERGENT B1, `(.L_x_2188) ;  /* 0x00000f0000017945 */ /* 0x000fe60003800200 */
[----:B------:R-:W-:-:S05]  /*3fb0*/  IADD3 R19, P0, PT, -R9, 0x10, RZ ;  /* 0x0000001009137810 */ /* 0x000fca0007f1e1ff */
[----:B------:R-:W-:Y:S01]  /*3fc0*/  IMAD.X R8, RZ, RZ, -0x1, P0 ;  /* 0xffffffffff087424 */ /* 0x000fe200000e06ff */
[----:B------:R-:W-:-:S04]  /*3fd0*/  ISETP.NE.U32.AND P0, PT, R9, RZ, PT ;  /* 0x000000ff0900720c */ /* 0x000fc80003f05070 */
[----:B------:R-:W-:Y:S02]  /*3fe0*/  SHF.R.U64 R19, R19, 0x2, R8 ;  /* 0x0000000213137819 */ /* 0x000fe40000001208 */
[----:B------:R-:W-:Y:S02]  /*3ff0*/  ISETP.NE.AND.EX P0, PT, RZ, RZ, PT, P0 ;  /* 0x000000ffff00720c */ /* 0x000fe40003f05300 */
[----:B------:R-:W-:-:S04]  /*4000*/  VIMNMX R19, PT, PT, R12, R19, PT ;  /* 0x000000130c137248 */ /* 0x000fc80003fe0100 */
[----:B------:R-:W-:-:S05]  /*4010*/  SEL R19, R19, RZ, P0 ;  /* 0x000000ff13137207 */ /* 0x000fca0000000000 */
[----:B------:R-:W-:-:S05]  /*4020*/  IMAD.IADD R8, R12, 0x1, -R19 ;  /* 0x000000010c087824 */ /* 0x000fca00078e0a13 */
[----:B------:R-:W-:-:S04]  /*4030*/  SHF.R.S32.HI R9, RZ, 0x1f, R8 ;  /* 0x0000001fff097819 */ /* 0x000fc80000011408 */
[----:B------:R-:W-:-:S04]  /*4040*/  LEA.HI R9, R9, R8, RZ, 0x2 ;  /* 0x0000000809097211 */ /* 0x000fc800078f10ff */
[----:B0-2---:R-:W-:-:S04]  /*4050*/  SHF.R.S32.HI R20, RZ, 0x2, R9 ;  /* 0x00000002ff147819 */ /* 0x005fc80000011409 */
[----:B------:R-:W-:-:S13]  /*4060*/  ISETP.GT.AND P0, PT, R20, R13, PT ;  /* 0x0000000d1400720c */ /* 0x000fda0003f04270 */
[----:B------:R-:W-:Y:S05]  /*4070*/  @!P0 BRA `(.L_x_2189) ;  /* 0x0000000c00888947 */ /* 0x000fea0003800000 */
[----:B------:R-:W0:Y:S01]  /*4080*/  LDS R26, [UR4+0x4008] ;  /* 0x00400804ff1a7984 */ /* 0x000e220008000800 */
[----:B------:R-:W-:Y:S02]  /*4090*/  IMAD.MOV.U32 R22, RZ, RZ, R13 ;  /* 0x000000ffff167224 */ /* 0x000fe400078e000d */
[----:B------:R-:W-:-:S07]  /*40a0*/  IMAD.MOV.U32 R21, RZ, RZ, R16 ;  /* 0x000000ffff157224 */ /* 0x000fce00078e0010 */
.L_x_2206:
[----:B-12---:R-:W-:Y:S01]  /*40b0*/  IMAD.WIDE.U32 R8, R19, 0x4, R2 ;  /* 0x0000000413087825 */ /* 0x006fe200078e0002 */
[----:B------:R-:W-:-:S04]  /*40c0*/  SHF.R.S64 R11, RZ, 0x1c, R21 ;  /* 0x0000001cff0b7819 */ /* 0x000fc80000001015 */
[----:B------:R-:W-:-:S04]  /*40d0*/  IADD3 R8, P0, PT, R8, R11, RZ ;  /* 0x0000000b08087210 */ /* 0x000fc80007f1e0ff */
        /* <DEDUP_REMOVED lines=11> */
[----:B------:R-:W-:Y:S01]  /*4190*/  IMAD.MOV.U32 R28, RZ, RZ, R30 ;  /* 0x000000ffff1c7224 */ /* 0x000fe200078e001e */
[----:B--2---:R-:W-:-:S04]  /*41a0*/  PRMT R29, R27, 0x9910, RZ ;  /* 0x000099101b1d7816 */ /* 0x004fc800000000ff */
[----:B------:R-:W-:Y:S02]  /*41b0*/  ISETP.GE.AND P2, PT, R28, RZ, PT ;  /* 0x000000ff1c00720c */ /* 0x000fe40003f46270 */
[----:B------:R-:W-:Y:S02]  /*41c0*/  ISETP.GE.AND P1, PT, R29, RZ, PT ;  /* 0x000000ff1d00720c */ /* 0x000fe40003f26270 */
[----:B------:R-:W-:Y:S02]  /*41d0*/  @P0 LOP3.LUT R25, R25, 0x7fe0, RZ, 0xc, !PT ;  /* 0x00007fe019190812 */ /* 0x000fe400078e0cff */
[----:B---3--:R-:W-:Y:S02]  /*41e0*/  PRMT R28, R23, 0x9910, RZ ;  /* 0x00009910171c7816 */ /* 0x008fe400000000ff */
[----:B------:R-:W-:Y:S02]  /*41f0*/  LOP3.LUT R25, R25, 0xffff, RZ, 0xc0, !PT ;  /* 0x0000ffff19197812 */ /* 0x000fe400078ec0ff */
[----:B------:R-:W-:-:S02]  /*4200*/  ISETP.GE.AND P3, PT, R28, RZ, PT ;  /* 0x000000ff1c00720c */ /* 0x000fc40003f66270 */
[----:B------:R-:W-:Y:S02]  /*4210*/  SHF.R.U32.HI R25, RZ, 0x5, R25 ;  /* 0x00000005ff197819 */ /* 0x000fe40000011619 */
[----:B------:R-:W-:Y:S02]  /*4220*/  @P2 LOP3.LUT R24, R24, 0x7fe0, RZ, 0xc, !PT ;  /* 0x00007fe018182812 */ /* 0x000fe400078e0cff */
[----:B------:R-:W-:Y:S02]  /*4230*/  @P1 LOP3.LUT R27, R27, 0x7fe0, RZ, 0xc, !PT ;  /* 0x00007fe01b1b1812 */ /* 0x000fe400078e0cff */
[----:B------:R-:W-:Y:S02]  /*4240*/  LOP3.LUT R28, R24, 0xffff, RZ, 0xc0, !PT ;  /* 0x0000ffff181c7812 */ /* 0x000fe400078ec0ff */
[----:B------:R-:W-:Y:S02]  /*4250*/  LOP3.LUT R27, R27, 0xffff, RZ, 0xc0, !PT ;  /* 0x0000ffff1b1b7812 */ /* 0x000fe400078ec0ff */
[----:B0-----:R-:W-:-:S02]  /*4260*/  ISETP.GT.AND P0, PT, R26, 0x800, PT ;  /* 0x000008001a00780c */ /* 0x001fc40003f04270 */
[----:B------:R-:W-:Y:S02]  /*4270*/  SHF.R.U32.HI R24, RZ, 0x5, R27 ;  /* 0x00000005ff187819 */ /* 0x000fe4000001161b */
[----:B------:R-:W-:Y:S02]  /*4280*/  LOP3.LUT R27, R25, 0xffff, RZ, 0xc0, !PT ;  /* 0x0000ffff191b7812 */ /* 0x000fe400078ec0ff */
[----:B------:R-:W-:Y:S02]  /*4290*/  @P3 LOP3.LUT R23, R23, 0x7fe0, RZ, 0xc, !PT ;  /* 0x00007fe017173812 */ /* 0x000fe400078e0cff */
[----:B-1----:R-:W-:Y:S02]  /*42a0*/  ISETP.GT.U32.AND P1, PT, R18, R27, PT ;  /* 0x0000001b1200720c */ /* 0x002fe40003f24070 */
[----:B------:R-:W-:Y:S02]  /*42b0*/  SHF.R.U32.HI R25, RZ, 0x5, R28 ;  /* 0x00000005ff197819 */ /* 0x000fe4000001161c */
[----:B------:R-:W-:-:S02]  /*42c0*/  LOP3.LUT R23, R23, 0xffff, RZ, 0xc0, !PT ;  /* 0x0000ffff17177812 */ /* 0x000fc400078ec0ff */
[----:B------:R-:W-:Y:S02]  /*42d0*/  LOP3.LUT R29, R24, 0xffff, RZ, 0xc0, !PT ;  /* 0x0000ffff181d7812 */ /* 0x000fe400078ec0ff */
[----:B------:R-:W-:Y:S02]  /*42e0*/  LOP3.LUT R25, R25, 0xffff, RZ, 0xc0, !PT ;  /* 0x0000ffff19197812 */ /* 0x000fe400078ec0ff */
[----:B------:R-:W-:Y:S02]  /*42f0*/  SHF.R.U32.HI R23, RZ, 0x5, R23 ;  /* 0x00000005ff177819 */ /* 0x000fe40000011617 */
[CC--:B------:R-:W-:Y:S02]  /*4300*/  ISETP.GT.U32.AND P5, PT, R18.reuse, R29.reuse, PT ;  /* 0x0000001d1200720c */ /* 0x0c0fe40003fa4070 */
[C---:B------:R-:W-:Y:S02]  /*4310*/  ISETP.NE.OR P4, PT, R18.reuse, R29, P0 ;  /* 0x0000001d1200720c */ /* 0x040fe40000785670 */
[----:B------:R-:W-:-:S02]  /*4320*/  ISETP.NE.OR P6, PT, R18, R27, P0 ;  /* 0x0000001b1200720c */ /* 0x000fc400007c5670 */
[CC--:B------:R-:W-:Y:S02]  /*4330*/  ISETP.GT.U32.AND P3, PT, R18.reuse, R25.reuse, PT ;  /* 0x000000191200720c */ /* 0x0c0fe40003f64070 */
        /* <DEDUP_REMOVED lines=22> */
.L_x_2191:
[----:B------:R-:W-:Y:S05]  /*44a0*/  BSYNC.RECONVERGENT B2 ;  /* 0x0000000000027941 */ /* 0x000fea0003800200 */
.L_x_2190:
        /* <DEDUP_REMOVED lines=18> */
[----:B-1----:R-:W-:-:S05]  /*45d0*/  IMAD.IADD R23, R23, 0x1, R28 ;  /* 0x0000000117177824 */ /* 0x002fca00078e021c */
[----:B------:R-:W-:-:S05]  /*45e0*/  LEA R23, R23, UR4, 0x2 ;  /* 0x0000000417177c11 */ /* 0x000fca000f8e10ff */
[----:B------:R1:W-:Y:S04]  /*45f0*/  STS [R23+0x2000], R8 ;  /* 0x0020000817007388 */ /* 0x0003e80000000800 */
[----:B------:R1:W-:Y:S02]  /*4600*/  STS [R23], R22 ;  /* 0x0000001617007388 */ /* 0x0003e40000000800 */
.L_x_2193:
[----:B------:R-:W-:Y:S05]  /*4610*/  BSYNC.RECONVERGENT B2 ;  /* 0x0000000000027941 */ /* 0x000fea0003800200 */
.L_x_2192:
        /* <DEDUP_REMOVED lines=17> */
[----:B----4-:R-:W0:Y:S04]  /*4730*/  @P5 ATOMS.ADD R24, [UR6], R24 ;  /* 0x00000018ff18598c */ /* 0x010e280008000006 */
[----:B0-----:R-:W1:Y:S02]  /*4740*/  SHFL.IDX PT, R23, R24, R25, 0x1f ;  /* 0x00001f1918177589 */ /* 0x001e6400000e0000 */
[----:B-1----:R-:W-:-:S05]  /*4750*/  IMAD.IADD R23, R23, 0x1, R28 ;  /* 0x0000000117177824 */ /* 0x002fca00078e021c */
[----:B------:R-:W-:-:S05]  /*4760*/  LEA R23, R23, UR5, 0x2 ;  /* 0x0000000517177c11 */ /* 0x000fca000f8e10ff */
[----:B------:R1:W-:Y:S02]  /*4770*/  STS [R23], R8 ;  /* 0x0000000817007388 */ /* 0x0003e40000000800 */
.L_x_2195:
[----:B------:R-:W-:Y:S05]  /*4780*/  BSYNC.RECONVERGENT B2 ;  /* 0x0000000000027941 */ /* 0x000fea0003800200 */
.L_x_2194:
        /* <DEDUP_REMOVED lines=14> */
[----:B-----5:R-:W0:Y:S04]  /*4870*/  @P4 ATOMS.ADD R24, [UR5], R24 ;  /* 0x00000018ff18498c */ /* 0x020e280008000005 */
[----:B01----:R-:W2:Y:S02]  /*4880*/  SHFL.IDX PT, R23, R24, R25, 0x1f ;  /* 0x00001f1918177589 */ /* 0x003ea400000e0000 */
[----:B--2---:R-:W-:-:S05]  /*4890*/  IMAD.IADD R23, R23, 0x1, R28 ;  /* 0x0000000117177824 */ /* 0x004fca00078e021c */
[----:B------:R-:W-:-:S05]  /*48a0*/  LEA R23, R23, UR4, 0x2 ;  /* 0x0000000417177c11 */ /* 0x000fca000f8e10ff */
[----:B------:R2:W-:Y:S04]  /*48b0*/  STS [R23+0x2000], R9 ;  /* 0x0020000917007388 */ /* 0x0005e80000000800 */
[----:B------:R2:W-:Y:S02]  /*48c0*/  STS [R23], R8 ;  /* 0x0000000817007388 */ /* 0x0005e40000000800 */
.L_x_2197:
[----:B------:R-:W-:Y:S05]  /*48d0*/  BSYNC.RECONVERGENT B2 ;  /* 0x0000000000027941 */ /* 0x000fea0003800200 */
.L_x_2196:
[----:B------:R-:W-:Y:S01]  /*48e0*/  BSSY.RECONVERGENT B2, `(.L_x_2198) ;  /* 0x0000016000027945 */ /* 0x000fe20003800200 */
[----:B-12---:R-:W-:-:S03]  /*48f0*/  VIADD R8, R22, 0x2 ;  /* 0x0000000216087836 */ /* 0x006fc60000000000 */
        /* <DEDUP_REMOVED lines=20> */
.L_x_2199:
[----:B------:R-:W-:Y:S05]  /*4a40*/  BSYNC.RECONVERGENT B2 ;  /* 0x0000000000027941 */ /* 0x000fea0003800200 */
.L_x_2198:
        /* <DEDUP_REMOVED lines=16> */
[----:B-1----:R-:W-:-:S05]  /*4b50*/  IMAD.IADD R9, R9, 0x1, R28 ;  /* 0x0000000109097824 */ /* 0x002fca00078e021c */
[----:B------:R-:W-:-:S05]  /*4b60*/  LEA R9, R9, UR4, 0x2 ;  /* 0x0000000409097c11 */ /* 0x000fca000f8e10ff */
[----:B------:R2:W-:Y:S04]  /*4b70*/  STS [R9+0x2000], R10 ;  /* 0x0020000a09007388 */ /* 0x0005e80000000800 */
[----:B------:R2:W-:Y:S02]  /*4b80*/  STS [R9], R8 ;  /* 0x0000000809007388 */ /* 0x0005e40000000800 */
.L_x_2201:
[----:B------:R-:W-:Y:S05]  /*4b90*/  BSYNC.RECONVERGENT B2 ;  /* 0x0000000000027941 */ /* 0x000fea0003800200 */
.L_x_2200:
[----:B------:R-:W-:Y:S01]  /*4ba0*/  BSSY.RECONVERGENT B2, `(.L_x_2202) ;  /* 0x0000016000027945 */ /* 0x000fe20003800200 */
[----:B0-----:R-:W-:-:S03]  /*4bb0*/  VIADD R22, R22, 0x3 ;  /* 0x0000000316167836 */ /* 0x001fc60000000000 */
[----:B------:R-:W-:Y:S05]  /*4bc0*/  @!P1 BRA `(.L_x_2203) ;  /* 0x00000000004c9947 */ /* 0x000fea0003800000 */
[----:B-12---:R-:W0:Y:S01]  /*4bd0*/  S2R R8, SR_LANEID ;  /* 0x0000000000087919 */ /* 0x006e220000000000 */
        /* <DEDUP_REMOVED lines=18> */
.L_x_2203:
[----:B------:R-:W-:Y:S05]  /*4d00*/  BSYNC.RECONVERGENT B2 ;  /* 0x0000000000027941 */ /* 0x000fea0003800200 */
.L_x_2202:
        /* <DEDUP_REMOVED lines=8> */
[----:B01----:R-:W0:Y:S03]  /*4d90*/  POPC R9, UR7 ;  /* 0x0000000700097d09 */ /* 0x003e260008000000 */
        /* <DEDUP_REMOVED lines=11> */
.L_x_2205:
[----:B------:R-:W-:Y:S05]  /*4e50*/  BSYNC.RECONVERGENT B2 ;  /* 0x0000000000027941 */ /* 0x000fea0003800200 */
.L_x_2204:
[----:B0--3--:R-:W-:-:S04]  /*4e60*/  VIADD R22, R21, 0x200 ;  /* 0x0000020015167836 */ /* 0x009fc80000000000 */
[----:B------:R-:W-:Y:S01]  /*4e70*/  IMAD.MOV.U32 R21, RZ, RZ, R22 ;  /* 0x000000ffff157224 */ /* 0x000fe200078e0016 */
[----:B------:R-:W-:-:S13]  /*4e80*/  ISETP.GT.AND P0, PT, R20, R22, PT ;  /* 0x000000161400720c */ /* 0x000fda0003f04270 */
[----:B------:R-:W-:Y:S05]  /*4e90*/  @P0 BRA `(.L_x_2206) ;  /* 0xfffffff000840947 */ /* 0x000fea000383ffff */
.L_x_2189:
[----:B------:R-:W-:Y:S05]  /*4ea0*/  BSYNC.RECONVERGENT B1 ;  /* 0x0000000000017941 */ /* 0x000fea0003800200 */
.L_x_2188:
[----:B------:R-:W-:Y:S01]  /*4eb0*/  ISETP.GE.U32.AND P0, PT, R13, R19, PT ;  /* 0x000000130d00720c */ /* 0x000fe20003f06070 */
[----:B------:R-:W-:-:S12]  /*4ec0*/  BSSY.RECONVERGENT B1, `(.L_x_2207) ;  /* 0x0000038000017945 */ /* 0x000fd80003800200 */
[----:B------:R-:W-:Y:S05]  /*4ed0*/  @P0 BRA `(.L_x_2208) ;  /* 0x0000000000d80947 */ /* 0x000fea0003800000 */
[----:B-12---:R-:W2:Y:S01]  /*4ee0*/  LDG.E R8, desc[UR8][R4.64] ;  /* 0x0000000804087981 */ /* 0x006ea2000c1e1900 */
[----:B------:R-:W-:Y:S01]  /*4ef0*/  MOV R29, 0x400 ;  /* 0x00000400001d7802 */ /* 0x000fe20000000f00 */
[----:B------:R-:W-:Y:S01]  /*4f00*/  BSSY.RECONVERGENT B2, `(.L_x_2209) ;  /* 0x000001f000027945 */ /* 0x000fe20003800200 */
[----:B--2---:R-:W0:Y:S02]  /*4f10*/  F2F.F16.F32 R9, R8 ;  /* 0x0000000800097304 */ /* 0x004e240000200800 */
        /* <DEDUP_REMOVED lines=29> */
.L_x_2210:
[----:B------:R-:W-:Y:S05]  /*50f0*/  BSYNC.RECONVERGENT B2 ;  /* 0x0000000000027941 */ /* 0x000fea0003800200 */
.L_x_2209:
        /* <DEDUP_REMOVED lines=20> */
.L_x_2208:
[----:B------:R-:W-:Y:S05]  /*5240*/  BSYNC.RECONVERGENT B1 ;  /* 0x0000000000017941 */ /* 0x000fea0003800200 */
.L_x_2207:
[----:B-12---:R-:W-:-:S04]  /*5250*/  IMAD.IADD R9, R13, 0x1, R19 ;  /* 0x000000010d097824 */ /* 0x006fc800078e0213 */
[----:B------:R-:W-:-:S05]  /*5260*/  IMAD R9, R20, 0x4, R9 ;  /* 0x0000000414097824 */ /* 0x000fca00078e0209 */
[----:B------:R-:W-:-:S13]  /*5270*/  ISETP.GE.AND P0, PT, R9, R12, PT ;  /* 0x0000000c0900720c */ /* 0x000fda0003f06270 */
[----:B------:R-:W-:Y:S05]  /*5280*/  @P0 BRA `(.L_x_2162) ;  /* 0x0000000000dc0947 */ /* 0x000fea0003800000 */
[----:B------:R-:W-:-:S05]  /*5290*/  IMAD.WIDE R20, R9, 0x4, R2 ;  /* 0x0000000409147825 */ /* 0x000fca00078e0202 */
[----:B---3--:R-:W2:Y:S01]  /*52a0*/  LDG.E R8, desc[UR8][R20.64] ;  /* 0x0000000814087981 */ /* 0x008ea2000c1e1900 */
        /* <DEDUP_REMOVED lines=17> */
[----:B0-----:R-:W1:Y:S01]  /*53c0*/  FLO.U32 R22, UR7 ;  /* 0x0000000700167d00 */ /* 0x001e6200080e0000 */
[----:B------:R-:W-:Y:S01]  /*53d0*/  UIADD3 UR5, UPT, UPT, UR4, 0x400c, URZ ;  /* 0x0000400c04057890 */ /* 0x000fe2000fffe0ff */
[----:B------:R-:W0:Y:S01]  /*53e0*/  S2R R23, SR_LTMASK ;  /* 0x0000000000177919 */ /* 0x000e220000003900 */
[----:B------:R-:W-:Y:S01]  /*53f0*/  UIADD3 UR4, UPT, UPT, UR4, 0x4010, URZ ;  /* 0x0000401004047890 */ /* 0x000fe2000fffe0ff */
[----:B------:R-:W3:Y:S01]  /*5400*/  POPC R21, UR7 ;  /* 0x0000000700157d09 */ /* 0x000ee20008000000 */
[----:B--2---:R-:W-:Y:S02]  /*5410*/  ULEA UR5, UR6, UR5, 0x18 ;  /* 0x0000000506057291 */ /* 0x004fe4000f8ec0ff */
[----:B------:R-:W-:Y:S01]  /*5420*/  ULEA UR4, UR6, UR4, 0x18 ;  /* 0x0000000406047291 */ /* 0x000fe2000f8ec0ff */
[----:B-1----:R-:W-:-:S02]  /*5430*/  ISETP.EQ.U32.AND P0, PT, R22, R19, PT ;  /* 0x000000131600720c */ /* 0x002fc40003f02070 */
[----:B0-----:R-:W-:-:S04]  /*5440*/  LOP3.LUT R23, R23, UR7, RZ, 0xc0, !PT ;  /* 0x0000000717177c12 */ /* 0x001fc8000f8ec0ff */
[----:B------:R-:W0:Y:S07]  /*5450*/  POPC R20, R23 ;  /* 0x0000001700147309 */ /* 0x000e2e0000000000 */
[----:B---3--:R-:W1:Y:S04]  /*5460*/  @P0 ATOMS.ADD R21, [UR5], R21 ;  /* 0x00000015ff15098c */ /* 0x008e680008000005 */
[----:B-1----:R-:W0:Y:S02]  /*5470*/  SHFL.IDX PT, R19, R21, R22, 0x1f ;  /* 0x00001f1615137589 */ /* 0x002e2400000e0000 */
[----:B0-----:R-:W-:-:S05]  /*5480*/  IMAD.IADD R19, R19, 0x1, R20 ;  /* 0x0000000113137824 */ /* 0x001fca00078e0214 */
[----:B------:R-:W-:-:S05]  /*5490*/  LEA R20, R19, UR4, 0x2 ;  /* 0x0000000413147c11 */ /* 0x000fca000f8e10ff */
[----:B------:R1:W-:Y:S02]  /*54a0*/  STS [R20], R9 ;  /* 0x0000000914007388 */ /* 0x0003e40000000800 */
.L_x_2212:
[----:B------:R-:W-:Y:S05]  /*54b0*/  BSYNC.RECONVERGENT B1 ;  /* 0x0000000000017941 */ /* 0x000fea0003800200 */
.L_x_2211:
[----:B------:R-:W2:Y:S02]  /*54c0*/  LDS R19, [R10+0x4008] ;  /* 0x004008000a137984 */ /* 0x000ea40000000800 */
[----:B--2---:R-:W-:-:S04]  /*54d0*/  ISETP.GT.AND P0, PT, R19, 0x800, PT ;  /* 0x000008001300780c */ /* 0x004fc80003f04270 */
[----:B------:R-:W-:-:S13]  /*54e0*/  ISETP.NE.OR P0, PT, R18, R25, P0 ;  /* 0x000000191200720c */ /* 0x000fda0000705670 */
[----:B------:R-:W-:Y:S05]  /*54f0*/  @P0 BRA `(.L_x_2162) ;  /* 0x0000000000400947 */ /* 0x000fea0003800000 */
[----:B-1----:R-:W1:Y:S01]  /*5500*/  S2R R20, SR_LANEID ;  /* 0x0000000000147919 */ /* 0x002e620000000000 */
        /* <DEDUP_REMOVED lines=15> */
.L_x_2162:
[----:B----4-:R-:W-:Y:S05]  /*5600*/  BSYNC.RECONVERGENT B0 ;  /* 0x0000000000007941 */ /* 0x010fea0003800200 */
.L_x_2160:
[----:B------:R-:W4:Y:S08]  /*5610*/  S2UR UR5, SR_CgaCtaId ;  /* 0x00000000000579c3 */ /* 0x000f300000008800 */
[----:B------:R-:W-:Y:S06]  /*5620*/  BAR.SYNC.DEFER_BLOCKING 0x0 ;  /* 0x0000000000007b1d */ /* 0x000fec0000010000 */
[----:B------:R-:W-:-:S02]  /*5630*/  UMOV UR4, 0x400 ;  /* 0x0000040000047882 */ /* 0x000fc40000000000 */
[----:B----4-:R-:W-:-:S09]  /*5640*/  ULEA UR4, UR5, UR4, 0x18 ;  /* 0x0000000405047291 */ /* 0x010fd2000f8ec0ff */
[----:B--23--:R-:W2:Y:S02]  /*5650*/  LDS R8, [UR4+0x4008] ;  /* 0x00400804ff087984 */ /* 0x00cea40008000800 */
[----:B--2---:R-:W-:-:S13]  /*5660*/  ISETP.GE.AND P0, PT, R8, 0x801, PT ;  /* 0x000008010800780c */ /* 0x004fda0003f06270 */
[----:B------:R-:W-:Y:S05]  /*5670*/  @!P0 BRA `(.L_x_2213) ;  /* 0x000000dc00748947 */ /* 0x000fea0003800000 */
[----:B01----:R-:W0:Y:S01]  /*5680*/  LDC R20, c[0x0][0x39c] ;  /* 0x0000e700ff147b82 */ /* 0x003e220000000800 */
        /* <DEDUP_REMOVED lines=8> */
[----:B-1----:R-:W-:Y:S05]  /*5710*/  @!P0 BRA `(.L_x_2215) ;  /* 0x0000000800788947 */ /* 0x002fea0003800000 */
        /* <DEDUP_REMOVED lines=14> */
.L_x_2219:
[----:B------:R-:W-:-:S04]  /*5800*/  IMAD R9, R27, R20, RZ ;  /* 0x000000141b097224 */ /* 0x000fc800078e02ff */
[C-C-:B------:R-:W-:Y:S02]  /*5810*/  IMAD R23, R20.reuse, 0x200, R9.reuse ;  /* 0x0000020014177824 */ /* 0x140fe400078e0209 */
[----:B------:R-:W-:Y:S02]  /*5820*/  IMAD R11, R20, 0x400, R9 ;  /* 0x00000400140b7824 */ /* 0x000fe400078e0209 */
[----:B0-----:R-:W-:-:S04]  /*5830*/  IMAD.WIDE R22, R23, 0x4, R2 ;  /* 0x0000000417167825 */ /* 0x001fc800078e0202 */
[--C-:B------:R-:W-:Y:S02]  /*5840*/  IMAD.WIDE R30, R9, 0x4, R2.reuse ;  /* 0x00000004091e7825 */ /* 0x100fe400078e0202 */
[----:B------:R-:W2:Y:S02]  /*5850*/  LDG.E R22, desc[UR8][R22.64] ;  /* 0x0000000816167981 */ /* 0x000ea4000c1e1900 */
[----:B------:R-:W-:Y:S02]  /*5860*/  IMAD.WIDE R18, R11, 0x4, R2 ;  /* 0x000000040b127825 */ /* 0x000fe400078e0202 */
[----:B------:R0:W3:Y:S02]  /*5870*/  LDG.E R30, desc[UR8][R30.64] ;  /* 0x000000081e1e7981 */ /* 0x0000e4000c1e1900 */
[C---:B------:R-:W-:Y:S02]  /*5880*/  IMAD R9, R20.reuse, 0x800, R9 ;  /* 0x0000080014097824 */ /* 0x040fe400078e0209 */
[----:B------:R1:W4:Y:S01]  /*5890*/  LDG.E R33, desc[UR8][R18.64] ;  /* 0x0000000812217981 */ /* 0x000322000c1e1900 */
[----:B------:R-:W-:-:S02]  /*58a0*/  IMAD R11, R20, 0x200, R11 ;  /* 0x00000200140b7824 */ /* 0x000fc400078e020b */
[----:B------:R-:W-:-:S04]  /*58b0*/  IMAD.WIDE R24, R9, 0x4, R2 ;  /* 0x0000000409187825 */ /* 0x000fc800078e0202 */
[C-C-:B------:R-:W-:Y:S02]  /*58c0*/  IMAD R17, R20.reuse, 0x200, R9.reuse ;  /* 0x0000020014117824 */ /* 0x140fe400078e0209 */
[----:B------:R-:W-:Y:S01]  /*58d0*/  IMAD R9, R20, 0x400, R9 ;  /* 0x0000040014097824 */ /* 0x000fe200078e0209 */
[----:B------:R-:W5:Y:S01]  /*58e0*/  LDG.E R24, desc[UR8][R24.64] ;  /* 0x0000000818187981 */ /* 0x000f62000c1e1900 */
[----:B------:R-:W-:-:S04]  /*58f0*/  IMAD.WIDE R10, R11, 0x4, R2 ;  /* 0x000000040b0a7825 */ /* 0x000fc800078e0202 */
[----:B0-----:R-:W-:Y:S02]  /*5900*/  IMAD R31, R20, 0x200, R9 ;  /* 0x00000200141f7824 */ /* 0x001fe400078e0209 */
[--C-:B------:R-:W-:Y:S01]  /*5910*/  IMAD.WIDE R16, R17, 0x4, R2.reuse ;  /* 0x0000000411107825 */ /* 0x100fe200078e0202 */
[----:B------:R-:W5:Y:S03]  /*5920*/  LDG.E R10, desc[UR8][R10.64] ;  /* 0x000000080a0a7981 */ /* 0x000f66000c1e1900 */
[--C-:B------:R-:W-:Y:S02]  /*5930*/  IMAD.WIDE R8, R9, 0x4, R2.reuse ;  /* 0x0000000409087825 */ /* 0x100fe400078e0202 */
[----:B------:R-:W5:Y:S02]  /*5940*/  LDG.E R16, desc[UR8][R16.64] ;  /* 0x0000000810107981 */ /* 0x000f64000c1e1900 */
[----:B-1----:R-:W-:-:S02]  /*5950*/  IMAD.WIDE R18, R31, 0x4, R2 ;  /* 0x000000041f127825 */ /* 0x002fc400078e0202 */
[----:B------:R-:W5:Y:S04]  /*5960*/  LDG.E R8, desc[UR8][R8.64] ;  /* 0x0000000808087981 */ /* 0x000f68000c1e1900 */
[----:B------:R-:W5:Y:S01]  /*5970*/  LDG.E R18, desc[UR8][R18.64] ;  /* 0x0000000812127981 */ /* 0x000f62000c1e1900 */
[----:B------:R-:W-:Y:S01]  /*5980*/  VIADD R29, R29, 0x8 ;  /* 0x000000081d1d7836 */ /* 0x000fe20000000000 */
[----:B------:R-:W-:Y:S01]  /*5990*/  UIADD3 UR5, UPT, UPT, UR4, 0x8a0, URZ ;  /* 0x000008a004057890 */ /* 0x000fe2000fffe0ff */
[----:B------:R-:W-:Y:S01]  /*59a0*/  VIADD R27, R27, 0x1000 ;  /* 0x000010001b1b7836 */ /* 0x000fe20000000000 */
[----:B--2---:R-:W-:Y:S02]  /*59b0*/  ISETP.GE.AND P2, PT, R22, RZ, PT ;  /* 0x000000ff1600720c */ /* 0x004fe40003f46270 */
[----:B---3--:R-:W-:-:S02]  /*59c0*/  ISETP.GE.AND P1, PT, R30, RZ, PT ;  /* 0x000000ff1e00720c */ /* 0x008fc40003f26270 */
[----:B----4-:R-:W-:-:S09]  /*59d0*/  ISETP.GE.AND P3, PT, R33, RZ, PT ;  /* 0x000000ff2100720c */ /* 0x010fd20003f66270 */
[----:B------:R-:W-:Y:S02]  /*59e0*/  @P2 LOP3.LUT R22, R22, 0x7fe00000, RZ, 0xc, !PT ;  /* 0x7fe0000016162812 */ /* 0x000fe400078e0cff */
[----:B------:R-:W-:Y:S02]  /*59f0*/  @P1 LOP3.LUT R30, R30, 0x7fe00000, RZ, 0xc, !PT ;  /* 0x7fe000001e1e1812 */ /* 0x000fe400078e0cff */
[----:B-----5:R-:W-:Y:S02]  /*5a00*/  ISETP.GE.AND P1, PT, R24, RZ, PT ;  /* 0x000000ff1800720c */ /* 0x020fe40003f26270 */
[----:B------:R-:W-:Y:S02]  /*5a10*/  @P3 LOP3.LUT R33, R33, 0x7fe00000, RZ, 0xc, !PT ;  /* 0x7fe0000021213812 */ /* 0x000fe400078e0cff */
[----:B------:R-:W-:Y:S02]  /*5a20*/  ISETP.GE.AND P2, PT, R10, RZ, PT ;  /* 0x000000ff0a00720c */ /* 0x000fe40003f46270 */
[----:B------:R-:W-:-:S02]  /*5a30*/  ISETP.GE.AND P3, PT, R16, RZ, PT ;  /* 0x000000ff1000720c */ /* 0x000fc40003f66270 */
[----:B------:R-:W-:Y:S02]  /*5a40*/  ISETP.GE.AND P4, PT, R8, RZ, PT ;  /* 0x000000ff0800720c */ /* 0x000fe40003f86270 */
[----:B------:R-:W-:-:S07]  /*5a50*/  ISETP.GE.AND P5, PT, R18, RZ, PT ;  /* 0x000000ff1200720c */ /* 0x000fce0003fa6270 */
[----:B------:R-:W-:Y:S02]  /*5a60*/  @P2 LOP3.LUT R10, R10, 0x7fe00000, RZ, 0xc, !PT ;  /* 0x7fe000000a0a2812 */ /* 0x000fe400078e0cff */
[----:B------:R-:W-:Y:S02]  /*5a70*/  SHF.R.U32.HI R30, RZ, 0x13, R30 ;  /* 0x00000013ff1e7819 */ /* 0x000fe4000001161e */
[----:B------:R-:W-:Y:S02]  /*5a80*/  @P1 LOP3.LUT R24, R24, 0x7fe00000, RZ, 0xc, !PT ;  /* 0x7fe0000018181812 */ /* 0x000fe400078e0cff */
[----:B------:R-:W-:Y:S02]  /*5a90*/  SHF.R.U32.HI R22, RZ, 0x13, R22 ;  /* 0x00000013ff167819 */ /* 0x000fe40000011616 */
[----:B------:R-:W-:Y:S02]  /*5aa0*/  @P3 LOP3.LUT R16, R16, 0x7fe00000, RZ, 0xc, !PT ;  /* 0x7fe0000010103812 */ /* 0x000fe400078e0cff */
[----:B------:R-:W-:-:S02]  /*5ab0*/  SHF.R.U32.HI R33, RZ, 0x13, R33 ;  /* 0x00000013ff217819 */ /* 0x000fc40000011621 */
[----:B------:R-:W-:Y:S02]  /*5ac0*/  @P4 LOP3.LUT R8, R8, 0x7fe00000, RZ, 0xc, !PT ;  /* 0x7fe0000008084812 */ /* 0x000fe400078e0cff */
[----:B------:R-:W-:Y:S02]  /*5ad0*/  SHF.R.U32.HI R10, RZ, 0x13, R10 ;  /* 0x00000013ff0a7819 */ /* 0x000fe4000001160a */
[----:B------:R-:W-:Y:S02]  /*5ae0*/  @P5 LOP3.LUT R18, R18, 0x7fe00000, RZ, 0xc, !PT ;  /* 0x7fe0000012125812 */ /* 0x000fe400078e0cff */
[----:B------:R-:W-:Y:S02]  /*5af0*/  LOP3.LUT R30, R30, 0x1ffc, RZ, 0xc0, !PT ;  /* 0x00001ffc1e1e7812 */ /* 0x000fe400078ec0ff */
[----:B------:R-:W-:Y:S02]  /*5b00*/  SHF.R.U32.HI R24, RZ, 0x13, R24 ;  /* 0x00000013ff187819 */ /* 0x000fe40000011618 */
[----:B------:R-:W-:Y:S01]  /*5b10*/  ISETP.NE.AND P1, PT, R29, R28, PT ;  /* 0x0000001c1d00720c */ /* 0x000fe20003f25270 */
[----:B------:R0:W-:Y:S01]  /*5b20*/  ATOMS.POPC.INC.32 RZ, [R30+UR5] ;  /* 0x000000001eff7f8c */ /* 0x0001e2000d800005 */
[----:B------:R-:W-:-:S02]  /*5b30*/  LOP3.LUT R22, R22, 0x1ffc, RZ, 0xc0, !PT ;  /* 0x00001ffc16167812 */ /* 0x000fc400078ec0ff */
[----:B------:R-:W-:Y:S02]  /*5b40*/  SHF.R.U32.HI R16, RZ, 0x13, R16 ;  /* 0x00000013ff107819 */ /* 0x000fe40000011610 */
[----:B------:R-:W-:Y:S01]  /*5b50*/  LOP3.LUT R33, R33, 0x1ffc, RZ, 0xc0, !PT ;  /* 0x00001ffc21217812 */ /* 0x000fe200078ec0ff */
[----:B------:R0:W-:Y:S01]  /*5b60*/  ATOMS.POPC.INC.32 RZ, [R22+UR5] ;  /* 0x0000000016ff7f8c */ /* 0x0001e2000d800005 */
[----:B------:R-:W-:Y:S02]  /*5b70*/  SHF.R.U32.HI R8, RZ, 0x13, R8 ;  /* 0x00000013ff087819 */ /* 0x000fe40000011608 */
[----:B------:R-:W-:Y:S01]  /*5b80*/  LOP3.LUT R10, R10, 0x1ffc, RZ, 0xc0, !PT ;  /* 0x00001ffc0a0a7812 */ /* 0x000fe200078ec0ff */
[----:B------:R0:W-:Y:S01]  /*5b90*/  ATOMS.POPC.INC.32 RZ, [R33+UR5] ;  /* 0x0000000021ff7f8c */ /* 0x0001e2000d800005 */
[----:B------:R-:W-:Y:S02]  /*5ba0*/  SHF.R.U32.HI R18, RZ, 0x13, R18 ;  /* 0x00000013ff127819 */ /* 0x000fe40000011612 */
[----:B------:R-:W-:Y:S01]  /*5bb0*/  LOP3.LUT R24, R24, 0x1ffc, RZ, 0xc0, !PT ;  /* 0x00001ffc18187812 */ /* 0x000fe200078ec0ff */
[----:B------:R0:W-:Y:S01]  /*5bc0*/  ATOMS.POPC.INC.32 RZ, [R10+UR5] ;  /* 0x000000000aff7f8c */ /* 0x0001e2000d800005 */
[----:B------:R-:W-:-:S02]  /*5bd0*/  LOP3.LUT R16, R16, 0x1ffc, RZ, 0xc0, !PT ;  /* 0x00001ffc10107812 */ /* 0x000fc400078ec0ff */
[----:B------:R-:W-:Y:S01]  /*5be0*/  LOP3.LUT R8, R8, 0x1ffc, RZ, 0xc0, !PT ;  /* 0x00001ffc08087812 */ /* 0x000fe200078ec0ff */
[----:B------:R0:W-:Y:S01]  /*5bf0*/  ATOMS.POPC.INC.32 RZ, [R24+UR5] ;  /* 0x0000000018ff7f8c */ /* 0x0001e2000d800005 */
[----:B------:R-:W-:-:S03]  /*5c00*/  LOP3.LUT R18, R18, 0x1ffc, RZ, 0xc0, !PT ;  /* 0x00001ffc12127812 */ /* 0x000fc600078ec0ff */
[----:B------:R0:W-:Y:S04]  /*5c10*/  ATOMS.POPC.INC.32 RZ, [R16+UR5] ;  /* 0x0000000010ff7f8c */ /* 0x0001e8000d800005 */
[----:B------:R0:W-:Y:S04]  /*5c20*/  ATOMS.POPC.INC.32 RZ, [R8+UR5] ;  /* 0x0000000008ff7f8c */ /* 0x0001e8000d800005 */
[----:B------:R0:W-:Y:S01]  /*5c30*/  ATOMS.POPC.INC.32 RZ, [R18+UR5] ;  /* 0x0000000012ff7f8c */ /* 0x0001e2000d800005 */
[----:B------:R-:W-:Y:S05]  /*5c40*/  @P1 BRA `(.L_x_2219) ;  /* 0xfffffff800ec1947 */ /* 0x000fea000383ffff */
.L_x_2218:
[----:B------:R-:W-:Y:S05]  /*5c50*/  BSYNC.RECONVERGENT B1 ;  /* 0x0000000000017941 */ /* 0x000fea0003800200 */
.L_x_2217:
        /* <DEDUP_REMOVED lines=9> */
[----:B0-----:R-:W-:-:S04]  /*5cf0*/  IMAD.WIDE R16, R17, 0x4, R2 ;  /* 0x0000000411107825 */ /* 0x001fc800078e0202 */
[--C-:B------:R-:W-:Y:S01]  /*5d00*/  IMAD.WIDE R18, R19, 0x4, R2.reuse ;  /* 0x0000000413127825 */ /* 0x100fe200078e0202 */
[----:B------:R-:W2:Y:S03]  /*5d10*/  LDG.E R22, desc[UR8][R16.64] ;  /* 0x0000000810167981 */ /* 0x000ea6000c1e1900 */
[--C-:B------:R-:W-:Y:S01]  /*5d20*/  IMAD.WIDE R10, R11, 0x4, R2.reuse ;  /* 0x000000040b0a7825 */ /* 0x100fe200078e0202 */
[----:B------:R-:W3:Y:S03]  /*5d30*/  LDG.E R23, desc[UR8][R18.64] ;  /* 0x0000000812177981 */ /* 0x000ee6000c1e1900 */
[----:B------:R-:W-:Y:S01]  /*5d40*/  IMAD.WIDE R8, R9, 0x4, R2 ;  /* 0x0000000409087825 */ /* 0x000fe200078e0202 */
[----:B------:R-:W4:Y:S04]  /*5d50*/  LDG.E R24, desc[UR8][R10.64] ;  /* 0x000000080a187981 */ /* 0x000f28000c1e1900 */
        /* <DEDUP_REMOVED lines=23> */
.L_x_2221:
[----:B------:R-:W-:Y:S05]  /*5ed0*/  BSYNC.RECONVERGENT B1 ;  /* 0x0000000000017941 */ /* 0x000fea0003800200 */
.L_x_2220:
[----:B------:R-:W-:Y:S05]  /*5ee0*/  @!P4 BRA `(.L_x_2216) ;  /* 0x0000000400a0c947 */ /* 0x000fea0003800000 */
[----:B------:R-:W-:Y:S01]  /*5ef0*/  ISETP.NE.AND P1, PT, R26, 0x1, PT ;  /* 0x000000011a00780c */ /* 0x000fe20003f25270 */
[----:B------:R-:W-:Y:S01]  /*5f00*/  BSSY.RECONVERGENT B1, `(.L_x_2222) ;  /* 0x0000015000017945 */ /* 0x000fe20003800200 */
[----:B------:R-:W-:-:S11]  /*5f10*/  LOP3.LUT P0, RZ, R21, 0x200, RZ, 0xc0, !PT ;  /* 0x0000020015ff7812 */ /* 0x000fd6000780c0ff */
[----:B------:R-:W-:Y:S05]  /*5f20*/  @!P1 BRA `(.L_x_2223) ;  /* 0x0000000000489947 */ /* 0x000fea0003800000 */
[----:B------:R-:W-:-:S04]  /*5f30*/  IMAD R9, R27, R20, RZ ;  /* 0x000000141b097224 */ /* 0x000fc800078e02ff */
[----:B------:R-:W-:Y:S02]  /*5f40*/  IMAD R11, R20, 0x200, R9 ;  /* 0x00000200140b7824 */ /* 0x000fe400078e0209 */
[----:B0-----:R-:W-:-:S04]  /*5f50*/  IMAD.WIDE R8, R9, 0x4, R2 ;  /* 0x0000000409087825 */ /* 0x001fc800078e0202 */
[----:B------:R-:W-:Y:S01]  /*5f60*/  IMAD.WIDE R10, R11, 0x4, R2 ;  /* 0x000000040b0a7825 */ /* 0x000fe200078e0202 */
[----:B------:R-:W2:Y:S04]  /*5f70*/  LDG.E R16, desc[UR8][R8.64] ;  /* 0x0000000808107981 */ /* 0x000ea8000c1e1900 */
[----:B------:R-:W3:Y:S01]  /*5f80*/  LDG.E R17, desc[UR8][R10.64] ;  /* 0x000000080a117981 */ /* 0x000ee2000c1e1900 */
[----:B------:R-:W-:Y:S01]  /*5f90*/  UIADD3 UR5, UPT, UPT, UR4, 0x8a0, URZ ;  /* 0x000008a004057890 */ /* 0x000fe2000fffe0ff */
        /* <DEDUP_REMOVED lines=11> */
.L_x_2223:
[----:B------:R-:W-:Y:S05]  /*6050*/  BSYNC.RECONVERGENT B1 ;  /* 0x0000000000017941 */ /* 0x000fea0003800200 */
.L_x_2222:
[----:B------:R-:W-:Y:S05]  /*6060*/  @P0 BRA `(.L_x_2216) ;  /* 0x0000000400400947 */ /* 0x000fea0003800000 */
[----:B------:R-:W-:-:S04]  /*6070*/  IMAD R9, R27, R20, RZ ;  /* 0x000000141b097224 */ /* 0x000fc800078e02ff */
[----:B0-----:R-:W-:-:S05]  /*6080*/  IMAD.WIDE R8, R9, 0x4, R2 ;  /* 0x0000000409087825 */ /* 0x001fca00078e0202 */
[----:B------:R-:W3:Y:S02]  /*6090*/  LDG.E R10, desc[UR8][R8.64] ;  /* 0x00000008080a7981 */ /* 0x000ee4000c1e1900 */
[----:B---3--:R-:W-:-:S13]  /*60a0*/  ISETP.GE.AND P0, PT, R10, RZ, PT ;  /* 0x000000ff0a00720c */ /* 0x008fda0003f06270 */
[----:B------:R-:W-:-:S04]  /*60b0*/  @P0 LOP3.LUT R10, R10, 0x7fe00000, RZ, 0xc, !PT ;  /* 0x7fe000000a0a0812 */ /* 0x000fc800078e0cff */
[----:B------:R-:W-:-:S04]  /*60c0*/  SHF.R.U32.HI R10, RZ, 0x13, R10 ;  /* 0x00000013ff0a7819 */ /* 0x000fc8000001160a */
[----:B------:R-:W-:-:S05]  /*60d0*/  LOP3.LUT R10, R10, 0x1ffc, RZ, 0xc0, !PT ;  /* 0x00001ffc0a0a7812 */ /* 0x000fca00078ec0ff */
[----:B------:R3:W-:Y:S01]  /*60e0*/  ATOMS.POPC.INC.32 RZ, [R10+UR4+0x8a0] ;  /* 0x0008a0000aff7f8c */ /* 0x0007e2000d800004 */
[----:B------:R-:W-:Y:S05]  /*60f0*/  BRA `(.L_x_2216) ;  /* 0x00000004001c7947 */ /* 0x000fea0003800000 */
.L_x_2215:
        /* <DEDUP_REMOVED lines=19> */
[----:B------:R-:W-:Y:S02]  /*6230*/  IMAD.U32 R21, RZ, RZ, UR4 ;  /* 0x00000004ff157e24 */ /* 0x000fe4000f8e00ff */
[----:B------:R-:W-:-:S04]  /*6240*/  IMAD.WIDE.U32 R18, R18, 0x4, R2 ;  /* 0x0000000412127825 */ /* 0x000fc800078e0002 */
[----:B------:R-:W-:-:S07]  /*6250*/  VIADD R21, R21, 0x8a0 ;  /* 0x000008a015157836 */ /* 0x000fce0000000000 */
.L_x_2226:
        /* <DEDUP_REMOVED lines=31> */
.L_x_2225:
[----:B------:R-:W-:Y:S05]  /*6450*/  BSYNC.RECONVERGENT B1 ;  /* 0x0000000000017941 */ /* 0x000fea0003800200 */
.L_x_2224:
[----:B------:R-:W-:Y:S04]  /*6460*/  BSSY.RECONVERGENT B1, `(.L_x_2227) ;  /* 0x0000008000017945 */ /* 0x000fe80003800200 */
[----:B------:R-:W-:Y:S05]  /*6470*/  @P0 BRA `(.L_x_2228) ;  /* 0x0000000000180947 */ /* 0x000fea0003800000 */
[----:B0-----:R-:W2:Y:S02]  /*6480*/  LDG.E R8, desc[UR8][R4.64] ;  /* 0x0000000804087981 */ /* 0x001ea4000c1e1900 */
[----:B--2---:R-:W-:-:S13]  /*6490*/  ISETP.GE.AND P0, PT, R8, RZ, PT ;  /* 0x000000ff0800720c */ /* 0x004fda0003f06270 */
[----:B------:R-:W-:-:S04]  /*64a0*/  @P0 LOP3.LUT R8, R8, 0x7fe00000, RZ, 0xc, !PT ;  /* 0x7fe0000008080812 */ /* 0x000fc800078e0cff */
[----:B------:R-:W-:-:S04]  /*64b0*/  SHF.R.U32.HI R8, RZ, 0x13, R8 ;  /* 0x00000013ff087819 */ /* 0x000fc80000011608 */
[----:B------:R-:W-:-:S05]  /*64c0*/  LOP3.LUT R8, R8, 0x1ffc, RZ, 0xc0, !PT ;  /* 0x00001ffc08087812 */ /* 0x000fca00078ec0ff */
[----:B------:R1:W-:Y:S02]  /*64d0*/  ATOMS.POPC.INC.32 RZ, [R8+UR4+0x8a0] ;  /* 0x0008a00008ff7f8c */ /* 0x0003e4000d800004 */
.L_x_2228:
[----:B------:R-:W-:Y:S05]  /*64e0*/  BSYNC.RECONVERGENT B1 ;  /* 0x0000000000017941 */ /* 0x000fea0003800200 */
.L_x_2227:
[----:B------:R-:W-:Y:S05]  /*64f0*/  @P1 BRA `(.L_x_2216) ;  /* 0x00000000001c1947 */ /* 0x000fea0003800000 */
[----:B01----:R-:W-:-:S05]  /*6500*/  IMAD.WIDE R8, R17, 0x4, R2 ;  /* 0x0000000411087825 */ /* 0x003fca00078e0202 */
[----:B------:R-:W2:Y:S02]  /*6510*/  LDG.E R10, desc[UR8][R8.64] ;  /* 0x00000008080a7981 */ /* 0x000ea4000c1e1900 */
[----:B--2---:R-:W-:-:S13]  /*6520*/  ISETP.GE.AND P0, PT, R10, RZ, PT ;  /* 0x000000ff0a00720c */ /* 0x004fda0003f06270 */
[----:B------:R-:W-:-:S04]  /*6530*/  @P0 LOP3.LUT R10, R10, 0x7fe00000, RZ, 0xc, !PT ;  /* 0x7fe000000a0a0812 */ /* 0x000fc800078e0cff */
[----:B------:R-:W-:-:S04]  /*6540*/  SHF.R.U32.HI R10, RZ, 0x13, R10 ;  /* 0x00000013ff0a7819 */ /* 0x000fc8000001160a */
[----:B------:R-:W-:-:S05]  /*6550*/  LOP3.LUT R10, R10, 0x1ffc, RZ, 0xc0, !PT ;  /* 0x00001ffc0a0a7812 */ /* 0x000fca00078ec0ff */
[----:B------:R2:W-:Y:S02]  /*6560*/  ATOMS.POPC.INC.32 RZ, [R10+UR4+0x8a0] ;  /* 0x0008a0000aff7f8c */ /* 0x0005e4000d800004 */
.L_x_2216:
[----:B------:R-:W-:Y:S05]  /*6570*/  BSYNC.RECONVERGENT B0 ;  /* 0x0000000000007941 */ /* 0x000fea0003800200 */
.L_x_2214:
[----:B------:R-:W-:Y:S01]  /*6580*/  BAR.SYNC.DEFER_BLOCKING 0x0 ;  /* 0x0000000000007b1d */ /* 0x000fe20000010000 */
[----:B0-----:R-:W-:-:S05]  /*6590*/  IMAD.MOV.U32 R18, RZ, RZ, RZ ;  /* 0x000000ffff127224 */ /* 0x001fca00078e00ff */
[----:B------:R-:W0:Y:S01]  /*65a0*/  LDCU UR6, c[0x0][0x3a0] ;  /* 0x00007400ff0677ac */ /* 0x000e220008000800 */
[----:B--2---:R-:W2:Y:S02]  /*65b0*/  LDS R16, [UR4+0x400c] ;  /* 0x00400c04ff107984 */ /* 0x004ea40008000800 */
.L_x_2233:
[----:B0-----:R-:W-:Y:S01]  /*65c0*/  IMAD R9, R18, 0x800, R7 ;  /* 0x0000080012097824 */ /* 0x001fe200078e0207 */
        /* <DEDUP_REMOVED lines=13> */
[----:B------:R-:W0:Y:S04]  /*66a0*/  LDS R29, [R0+0x20] ;  /* 0x00002000001d7984 */ /* 0x000e280000000800 */
[----:B------:R-:W-:Y:S04]  /*66b0*/  LDS R21, [R0+0x24] ;  /* 0x0000240000157984 */ /* 0x000fe80000000800 */
[----:B------:R-:W2:Y:S04]  /*66c0*/  LDS R26, [R0+0x28] ;  /* 0x00002800001a7984 */ /* 0x000ea80000000800 */
[----:B-1----:R-:W-:Y:S04]  /*66d0*/  LDS R25, [R0+0x2c] ;  /* 0x00002c0000197984 */ /* 0x002fe80000000800 */
[----:B------:R-:W1:Y:S04]  /*66e0*/  LDS R20, [R0+0x30] ;  /* 0x0000300000147984 */ /* 0x000e680000000800 */
[----:B------:R-:W-:Y:S04]  /*66f0*/  LDS R24, [R0+0x34] ;  /* 0x0000340000187984 */ /* 0x000fe80000000800 */
[----:B------:R-:W3:Y:S04]  /*6700*/  LDS R19, [R0+0x38] ;  /* 0x0000380000137984 */ /* 0x000ee80000000800 */
[----:B------:R-:W-:Y:S04]  /*6710*/  LDS R28, [R0+0x3c] ;  /* 0x00003c00001c7984 */ /* 0x000fe80000000800 */
[----:B------:R-:W4:Y:S01]  /*6720*/  LDS R27, [R0+0x40] ;  /* 0x00004000001b7984 */ /* 0x000f220000000800 */
[----:B-----5:R-:W-:-:S03]  /*6730*/  IADD3 R8, PT, PT, R31, R32, R34 ;  /* 0x000000201f087210 */ /* 0x020fc60007ffe022 */
[----:B------:R-:W-:Y:S04]  /*6740*/  LDS R23, [R0+0x44] ;  /* 0x0000440000177984 */ /* 0x000fe80000000800 */
[----:B------:R-:W5:Y:S01]  /*6750*/  LDS R22, [R0+0x48] ;  /* 0x0000480000167984 */ /* 0x000f620000000800 */
[----:B0-----:R-:W-:-:S03]  /*6760*/  IADD3 R8, PT, PT, R29, R8, R30 ;  /* 0x000000081d087210 */ /* 0x001fc60007ffe01e */
[----:B------:R-:W0:Y:S01]  /*6770*/  LDS R36, [R0+0x4c] ;  /* 0x00004c0000247984 */ /* 0x000e220000000800 */
[----:B--2---:R-:W-:-:S04]  /*6780*/  IADD3 R8, PT, PT, R26, R8, R21 ;  /* 0x000000081a087210 */ /* 0x004fc80007ffe015 */
[----:B-1----:R-:W-:-:S04]  /*6790*/  IADD3 R8, PT, PT, R20, R8, R25 ;  /* 0x0000000814087210 */ /* 0x002fc80007ffe019 */
[----:B---3--:R-:W-:-:S04]  /*67a0*/  IADD3 R8, PT, PT, R19, R8, R24 ;  /* 0x0000000813087210 */ /* 0x008fc80007ffe018 */
[----:B----4-:R-:W-:-:S04]  /*67b0*/  IADD3 R8, PT, PT, R27, R8, R28 ;  /* 0x000000081b087210 */ /* 0x010fc80007ffe01c */
[----:B-----5:R-:W-:-:S05]  /*67c0*/  IADD3 R9, PT, PT, R22, R8, R23 ;  /* 0x0000000816097210 */ /* 0x020fca0007ffe017 */
        /* <DEDUP_REMOVED lines=11> */
.L_x_2542:
        /* <DEDUP_REMOVED lines=39> */
.L_x_2229:
[----:B------:R-:W-:Y:S05]  /*6af0*/  WARPSYNC.ALL ;  /* 0x0000000000007948 */ /* 0x000fea0003800000 */
[----:B---34-:R-:W-:Y:S01]  /*6b00*/  IMAD R10, R18, 0x800, R14 ;  /* 0x00000800120a7824 */ /* 0x018fe200078e020e */
[----:B------:R-:W-:Y:S01]  /*6b10*/  BAR.SYNC.DEFER_BLOCKING 0x0 ;  /* 0x0000000000007b1d */ /* 0x000fe20000010000 */
[----:B------:R-:W-:-:S07]  /*6b20*/  PLOP3.LUT P0, PT, PT, PT, PT, 0x8, 0x80 ;  /* 0x000000000080781c */ /* 0x000fce0003f0e170 */
[----:B------:R-:W3:Y:S01]  /*6b30*/  S2UR UR5, SR_CgaCtaId ;  /* 0x00000000000579c3 */ /* 0x000ee20000008800 */
[----:B------:R-:W-:Y:S01]  /*6b40*/  UMOV UR4, 0x400 ;  /* 0x0000040000047882 */ /* 0x000fe20000000000 */
[----:B------:R-:W-:Y:S01]  /*6b50*/  BSSY.RECONVERGENT B0, `(.L_x_2231) ;  /* 0x0000013000007945 */ /* 0x000fe20003800200 */
[----:B------:R-:W2:Y:S01]  /*6b60*/  LDS R9, [R6+0x10] ;  /* 0x0000100006097984 */ /* 0x000ea20000000800 */
[----:B---3--:R-:W-:-:S09]  /*6b70*/  ULEA UR4, UR5, UR4, 0x18 ;  /* 0x0000000405047291 */ /* 0x008fd2000f8ec0ff */
[----:B------:R-:W3:Y:S01]  /*6b80*/  LDS R11, [UR4+0x890] ;  /* 0x00089004ff0b7984 */ /* 0x000ee20008000800 */
[----:B--2---:R-:W-:-:S05]  /*6b90*/  IMAD.IADD R9, R9, 0x1, R16 ;  /* 0x0000000109097824 */ /* 0x004fca00078e0210 */
[----:B0-----:R-:W-:Y:S01]  /*6ba0*/  ISETP.GE.AND P1, PT, R9, UR6, PT ;  /* 0x0000000609007c0c */ /* 0x001fe2000bf26270 */
[----:B------:R0:W-:Y:S01]  /*6bb0*/  STS [R10], R9 ;  /* 0x000000090a007388 */ /* 0x0001e20000000800 */
[----:B---3--:R-:W-:Y:S01]  /*6bc0*/  IMAD.IADD R16, R11, 0x1, R16 ;  /* 0x000000010b107824 */ /* 0x008fe200078e0210 */
[----:B------:R-:W-:Y:S10]  /*6bd0*/  BAR.SYNC.DEFER_BLOCKING 0x0 ;  /* 0x0000000000007b1d */ /* 0x000ff40000010000 */
[----:B0-----:R-:W-:Y:S05]  /*6be0*/  @P1 BRA `(.L_x_2232) ;  /* 0x0000000000241947 */ /* 0x001fea0003800000 */
[----:B------:R-:W-:Y:S01]  /*6bf0*/  ISETP.NE.AND P1, PT, R13, 0x1ff, PT ;  /* 0x000001ff0d00780c */ /* 0x000fe20003f25270 */
[----:B-1----:R-:W-:-:S12]  /*6c00*/  IMAD.MOV.U32 R8, RZ, RZ, R16 ;  /* 0x000000ffff087224 */ /* 0x002fd800078e0010 */
[----:B------:R-:W0:Y:S02]  /*6c10*/  @P1 LDS R8, [R10+0x4] ;  /* 0x000004000a081984 */ /* 0x000e240000000800 */
[----:B0-----:R-:W-:-:S13]  /*6c20*/  ISETP.GE.AND P1, PT, R8, UR6, PT ;  /* 0x0000000608007c0c */ /* 0x001fda000bf26270 */
[----:B------:R-:W-:Y:S01]  /*6c30*/  @P1 IMAD.IADD R9, R8, 0x1, -R9 ;  /* 0x0000000108091824 */ /* 0x000fe200078e0a09 */
[----:B------:R-:W-:Y:S01]  /*6c40*/  @P1 PLOP3.LUT P0, PT, PT, PT, PT, 0x80, 0x8 ;  /* 0x000000000008181c */ /* 0x000fe20003f0f070 */
[----:B------:R-:W-:-:S03]  /*6c50*/  @P1 IMAD R8, R18, 0x200, R13 ;  /* 0x0000020012081824 */ /* 0x000fc600078e020d */
[----:B------:R0:W-:Y:S04]  /*6c60*/  @P1 STS [UR4+0x4008], R9 ;  /* 0x00400809ff001988 */ /* 0x0001e80008000804 */
[----:B------:R0:W-:Y:S05]  /*6c70*/  @P1 STS [UR4+0x4000], R8 ;  /* 0x00400008ff001988 */ /* 0x0001ea0008000804 */
.L_x_2232:
[----:B------:R-:W-:Y:S05]  /*6c80*/  BSYNC.RECONVERGENT B0 ;  /* 0x0000000000007941 */ /* 0x000fea0003800200 */
.L_x_2231:
[----:B------:R-:W-:Y:S06]  /*6c90*/  BAR.RED.OR.DEFER_BLOCKING 0x0, P0 ;  /* 0x0000000000007b1d */ /* 0x000fec0000014800 */
[----:B------:R-:W2:Y:S01]  /*6ca0*/  B2R.RESULT RZ, P0 ;  /* 0x0000000000ff731c */ /* 0x000ea20000004000 */
[C---:B------:R-:W-:Y:S01]  /*6cb0*/  ISETP.LT.U32.AND P1, PT, R18.reuse, 0x3, PT ;  /* 0x000000031200780c */ /* 0x040fe20003f21070 */
[----:B------:R-:W-:-:S12]  /*6cc0*/  VIADD R18, R18, 0x1 ;  /* 0x0000000112127836 */ /* 0x000fd80000000000 */
[----:B--2---:R-:W-:Y:S05]  /*6cd0*/  @!P0 BRA P1, `(.L_x_2233) ;  /* 0xfffffff800388947 */ /* 0x004fea000083ffff */
[----:B01----:R-:W0:Y:S01]  /*6ce0*/  LDC.64 R8, c[0x0][0x398] ;  /* 0x0000e600ff087b82 */ /* 0x003e220000000a00 */
[----:B------:R-:W1:Y:S01]  /*6cf0*/  LDCU UR5, c[0x0][0x380] ;  /* 0x00007000ff0577ac */ /* 0x000e620008000800 */
[----:B------:R-:W-:Y:S02]  /*6d00*/  IMAD.MOV.U32 R16, RZ, RZ, R13 ;  /* 0x000000ffff107224 */ /* 0x000fe400078e000d */
[----:B0-----:R-:W-:Y:S01]  /*6d10*/  IMAD R8, R15, R8, RZ ;  /* 0x000000080f087224 */ /* 0x001fe200078e02ff */
[----:B------:R-:W-:-:S04]  /*6d20*/  ISETP.NE.AND P0, PT, R9, 0x1, PT ;  /* 0x000000010900780c */ /* 0x000fc80003f05270 */
[----:B-1----:R-:W-:Y:S01]  /*6d30*/  LEA R17, R8, UR5, 0x2 ;  /* 0x0000000508117c11 */ /* 0x002fe2000f8e10ff */
[----:B------:R-:W-:Y:S05]  /*6d40*/  WARPSYNC.ALL ;  /* 0x0000000000007948 */ /* 0x000fea0003800000 */
[----:B------:R-:W-:Y:S06]  /*6d50*/  BAR.SYNC.DEFER_BLOCKING 0x0 ;  /* 0x0000000000007b1d */ /* 0x000fec0000010000 */
[----:B------:R-:W-:Y:S01]  /*6d60*/  BSSY.RECONVERGENT B0, `(.L_x_2234) ;  /* 0x000027d000007945 */ /* 0x000fe20003800200 */
[----:B------:R-:W0:Y:S03]  /*6d70*/  LDS R14, [UR4+0x4000] ;  /* 0x00400004ff0e7984 */ /* 0x000e260008000800 */
[----:B------:R-:W-:Y:S05]  /*6d80*/  @!P0 BRA `(.L_x_2235) ;  /* 0x0000001000988947 */ /* 0x000fea0003800000 */
[----:B------:R-:W-:Y:S01]  /*6d90*/  ISETP.GE.U32.AND P0, PT, R13, R12, PT ;  /* 0x0000000c0d00720c */ /* 0x000fe20003f06070 */
[----:B------:R-:W2:-:S12]  /*6da0*/  LDCU UR11, c[0x0][0x39c] ;  /* 0x00007380ff0b77ac */ /* 0x000e980008000800 */
[----:B------:R-:W-:Y:S05]  /*6db0*/  @P0 BRA `(.L_x_2236) ;  /* 0x0000002400dc0947 */ /* 0x000fea0003800000 */
[----:B------:R-:W1:Y:S01]  /*6dc0*/  LDS R28, [UR4+0x4008] ;  /* 0x00400804ff1c7984 */ /* 0x000e620008000800 */
[----:B------:R-:W-:Y:S01]  /*6dd0*/  LOP3.LUT R9, RZ, R13, RZ, 0x33, !PT ;  /* 0x0000000dff097212 */ /* 0x000fe200078e33ff */
[----:B------:R-:W-:Y:S04]  /*6de0*/  BSSY.RECONVERGENT B1, `(.L_x_2237) ;  /* 0x0000043000017945 */ /* 0x000fe80003800200 */
[----:B------:R-:W-:Y:S02]  /*6df0*/  IMAD.IADD R10, R9, 0x1, R12 ;  /* 0x00000001090a7824 */ /* 0x000fe400078e020c */
[----:B------:R-:W-:-:S03]  /*6e00*/  IMAD.MOV.U32 R9, RZ, RZ, R13 ;  /* 0x000000ffff097224 */ /* 0x000fc600078e000d */
[----:B------:R-:W-:-:S04]  /*6e10*/  LOP3.LUT R8, R10, 0x600, RZ, 0xc0, !PT ;  /* 0x000006000a087812 */ /* 0x000fc800078ec0ff */
[----:B------:R-:W-:-:S13]  /*6e20*/  ISETP.NE.AND P0, PT, R8, 0x600, PT ;  /* 0x000006000800780c */ /* 0x000fda0003f05270 */
[----:B------:R-:W-:Y:S05]  /*6e30*/  @!P0 BRA `(.L_x_2238) ;  /* 0x0000000000f48947 */ /* 0x000fea0003800000 */
[----:B------:R-:W-:Y:S01]  /*6e40*/  LEA.HI R11, R10, 0x1, RZ, 0x17 ;  /* 0x000000010a0b7811 */ /* 0x000fe200078fb8ff */
[----:B------:R-:W-:Y:S02]  /*6e50*/  IMAD.MOV.U32 R8, RZ, RZ, RZ ;  /* 0x000000ffff087224 */ /* 0x000fe400078e00ff */
[----:B------:R-:W-:Y:S01]  /*6e60*/  IMAD.MOV.U32 R9, RZ, RZ, R13 ;  /* 0x000000ffff097224 */ /* 0x000fe200078e000d */
[----:B------:R-:W-:-:S07]  /*6e70*/  LOP3.LUT R11, R11, 0x3, RZ, 0xc0, !PT ;  /* 0x000000030b0b7812 */ /* 0x000fce00078ec0ff */
.L_x_2243:
[----:B--2---:R-:W-:-:S04]  /*6e80*/  IMAD R19, R9, UR11, RZ ;  /* 0x0000000b09137c24 */ /* 0x004fc8000f8e02ff */
[----:B------:R-:W-:-:S06]  /*6e90*/  IMAD.WIDE R18, R19, 0x4, R2 ;  /* 0x0000000413127825 */ /* 0x000fcc00078e0202 */
[----:B------:R-:W2:Y:S01]  /*6ea0*/  LDG.E R18, desc[UR8][R18.64] ;  /* 0x0000000812127981 */ /* 0x000ea2000c1e1900 */
[----:B------:R-:W-:Y:S01]  /*6eb0*/  VIADD R8, R8, 0x1 ;  /* 0x0000000108087836 */ /* 0x000fe20000000000 */
[----:B------:R-:W-:Y:S04]  /*6ec0*/  BSSY.RECONVERGENT B2, `(.L_x_2239) ;  /* 0x000001d000027945 */ /* 0x000fe80003800200 */
[----:B------:R-:W-:Y:S02]  /*6ed0*/  ISETP.NE.AND P2, PT, R8, R11, PT ;  /* 0x0000000b0800720c */ /* 0x000fe40003f45270 */
[C---:B--2---:R-:W-:Y:S02]  /*6ee0*/  ISETP.GE.AND P0, PT, R18.reuse, RZ, PT ;  /* 0x000000ff1200720c */ /* 0x044fe40003f06270 */
[----:B------:R-:W-:-:S04]  /*6ef0*/  LOP3.LUT R21, R18, 0x7fe00000, RZ, 0xc, !PT ;  /* 0x7fe0000012157812 */ /* 0x000fc800078e0cff */
[----:B------:R-:W-:Y:S02]  /*6f00*/  SEL R21, R18, R21, !P0 ;  /* 0x0000001512157207 */ /* 0x000fe40004000000 */
[----:B-1----:R-:W-:Y:S02]  /*6f10*/  ISETP.GT.AND P0, PT, R28, 0x800, PT ;  /* 0x000008001c00780c */ /* 0x002fe40003f04270 */
[----:B------:R-:W-:-:S04]  /*6f20*/  SHF.R.U32.HI R21, RZ, 0x15, R21 ;  /* 0x00000015ff157819 */ /* 0x000fc80000011615 */
[CC--:B0-----:R-:W-:Y:S02]  /*6f30*/  ISETP.GE.U32.AND P1, PT, R21.reuse, R14.reuse, PT ;  /* 0x0000000e1500720c */ /* 0x0c1fe40003f26070 */
        /* <DEDUP_REMOVED lines=21> */
.L_x_2240:
[----:B------:R-:W-:Y:S05]  /*7090*/  BSYNC.RECONVERGENT B2 ;  /* 0x0000000000027941 */ /* 0x000fea0003800200 */
.L_x_2239:
        /* <DEDUP_REMOVED lines=20> */
.L_x_2242:
[----:B------:R-:W-:Y:S05]  /*71e0*/  BSYNC.RECONVERGENT B2 ;  /* 0x0000000000027941 */ /* 0x000fea0003800200 */
.L_x_2241:
[----:B01----:R-:W-:Y:S01]  /*71f0*/  VIADD R9, R9, 0x200 ;  /* 0x0000020009097836 */ /* 0x003fe20000000000 */
[----:B------:R-:W-:Y:S06]  /*7200*/  @P2 BRA `(.L_x_2243) ;  /* 0xfffffffc001c2947 */ /* 0x000fec000383ffff */
.L_x_2238:
[----:B--2---:R-:W-:Y:S05]  /*7210*/  BSYNC.RECONVERGENT B1 ;  /* 0x0000000000017941 */ /* 0x004fea0003800200 */
.L_x_2237:
[----:B------:R-:W4:Y:S01]  /*7220*/  LDC R8, c[0x0][0x39c] ;  /* 0x0000e700ff087b82 */ /* 0x000f220000000800 */
[----:B------:R-:W-:-:S13]  /*7230*/  ISETP.GE.U32.AND P0, PT, R10, 0x600, PT ;  /* 0x000006000a00780c */ /* 0x000fda0003f06070 */
[----:B------:R-:W-:Y:S05]  /*7240*/  @!P0 BRA `(.L_x_2236) ;  /* 0x0000002000b88947 */ /* 0x000fea0003800000 */
[----:B------:R-:W-:Y:S01]  /*7250*/  BSSY.RECONVERGENT B1, `(.L_x_2244) ;  /* 0x00000d8000017945 */ /* 0x000fe20003800200 */
.L_x_2261:
[----:B--234-:R-:W-:-:S04]  /*7260*/  IMAD R11, R9, R8, RZ ;  /* 0x00000008090b7224 */ /* 0x01cfc800078e02ff */
[----:B------:R-:W-:-:S04]  /*7270*/  IMAD.WIDE R22, R11, 0x4, R2 ;  /* 0x000000040b167825 */ /* 0x000fc800078e0202 */
[C-C-:B------:R-:W-:Y:S01]  /*7280*/  IMAD R25, R8.reuse, 0x200, R11.reuse ;  /* 0x0000020008197824 */ /* 0x140fe200078e020b */
[----:B-1----:R-:W2:Y:S01]  /*7290*/  LDG.E R19, desc[UR8][R22.64] ;  /* 0x0000000816137981 */ /* 0x002ea2000c1e1900 */
[----:B------:R-:W-:Y:S02]  /*72a0*/  IMAD R11, R8, 0x400, R11 ;  /* 0x00000400080b7824 */ /* 0x000fe400078e020b */
[----:B------:R-:W-:-:S05]  /*72b0*/  IMAD.WIDE R24, R25, 0x4, R2 ;  /* 0x0000000419187825 */ /* 0x000fca00078e0202 */
[----:B------:R-:W3:Y:S01]  /*72c0*/  LDG.E R10, desc[UR8][R24.64] ;  /* 0x00000008180a7981 */ /* 0x000ee2000c1e1900 */
[----:B------:R-:W-:-:S04]  /*72d0*/  IMAD.WIDE R20, R11, 0x4, R2 ;  /* 0x000000040b147825 */ /* 0x000fc800078e0202 */
[----:B------:R-:W-:Y:S02]  /*72e0*/  IMAD R27, R8, 0x200, R11 ;  /* 0x00000200081b7824 */ /* 0x000fe400078e020b */
[----:B------:R-:W4:Y:S02]  /*72f0*/  LDG.E R11, desc[UR8][R20.64] ;  /* 0x00000008140b7981 */ /* 0x000f24000c1e1900 */
[----:B------:R-:W-:-:S05]  /*7300*/  IMAD.WIDE R26, R27, 0x4, R2 ;  /* 0x000000041b1a7825 */ /* 0x000fca00078e0202 */
[----:B------:R-:W5:Y:S01]  /*7310*/  LDG.E R18, desc[UR8][R26.64] ;  /* 0x000000081a127981 */ /* 0x000f62000c1e1900 */
[----:B------:R-:W-:Y:S01]  /*7320*/  BSSY.RECONVERGENT B2, `(.L_x_2245) ;  /* 0x000002c000027945 */ /* 0x000fe20003800200 */
[C---:B--2---:R-:W-:Y:S02]  /*7330*/  ISETP.GE.AND P0, PT, R19.reuse, RZ, PT ;  /* 0x000000ff1300720c */ /* 0x044fe40003f06270 */
[----:B------:R-:W-:-:S04]  /*7340*/  LOP3.LUT R30, R19, 0x7fe00000, RZ, 0xc, !PT ;  /* 0x7fe00000131e7812 */ /* 0x000fc800078e0cff */
[----:B------:R-:W-:Y:S02]  /*7350*/  SEL R30, R19, R30, !P0 ;  /* 0x0000001e131e7207 */ /* 0x000fe40004000000 */
[C---:B---3--:R-:W-:Y:S02]  /*7360*/  ISETP.GE.AND P1, PT, R10.reuse, RZ, PT ;  /* 0x000000ff0a00720c */ /* 0x048fe40003f26270 */
[C---:B------:R-:W-:Y:S02]  /*7370*/  LOP3.LUT R23, R10.reuse, 0x7fe00000, RZ, 0xc, !PT ;  /* 0x7fe000000a177812 */ /* 0x040fe400078e0cff */
[----:B------:R-:W-:Y:S02]  /*7380*/  SHF.R.U32.HI R25, RZ, 0x15, R30 ;  /* 0x00000015ff197819 */ /* 0x000fe4000001161e */
[----:B------:R-:W-:Y:S02]  /*7390*/  SEL R23, R10, R23, !P1 ;  /* 0x000000170a177207 */ /* 0x000fe40004800000 */
[----:B0-----:R-:W-:-:S02]  /*73a0*/  ISETP.GE.U32.AND P1, PT, R25, R14, PT ;  /* 0x0000000e1900720c */ /* 0x001fc40003f26070 */
[C---:B----4-:R-:W-:Y:S02]  /*73b0*/  ISETP.GE.AND P2, PT, R11.reuse, RZ, PT ;  /* 0x000000ff0b00720c */ /* 0x050fe40003f46270 */
[C---:B------:R-:W-:Y:S02]  /*73c0*/  LOP3.LUT R20, R11.reuse, 0x7fe00000, RZ, 0xc, !PT ;  /* 0x7fe000000b147812 */ /* 0x040fe400078e0cff */
[----:B-1----:R-:W-:Y:S02]  /*73d0*/  ISETP.GT.AND P0, PT, R28, 0x800, PT ;  /* 0x000008001c00780c */ /* 0x002fe40003f04270 */
[----:B------:R-:W-:Y:S02]  /*73e0*/  SEL R20, R11, R20, !P2 ;  /* 0x000000140b147207 */ /* 0x000fe40005000000 */
[C---:B-----5:R-:W-:Y:S02]  /*73f0*/  ISETP.GE.AND P2, PT, R18.reuse, RZ, PT ;  /* 0x000000ff1200720c */ /* 0x060fe40003f46270 */
[----:B------:R-:W-:-:S02]  /*7400*/  LOP3.LUT R21, R18, 0x7fe00000, RZ, 0xc, !PT ;  /* 0x7fe0000012157812 */ /* 0x000fc400078e0cff */
[-C--:B------:R-:W-:Y:S02]  /*7410*/  ISETP.NE.OR P6, PT, R25, R14.reuse, P0 ;  /* 0x0000000e1900720c */ /* 0x080fe400007c5670 */
[----:B------:R-:W-:Y:S02]  /*7420*/  SHF.R.U32.HI R25, RZ, 0x15, R20 ;  /* 0x00000015ff197819 */ /* 0x000fe40000011614 */
[----:B------:R-:W-:Y:S02]  /*7430*/  SHF.R.U32.HI R23, RZ, 0x15, R23 ;  /* 0x00000015ff177819 */ /* 0x000fe40000011617 */
[----:B------:R-:W-:Y:S02]  /*7440*/  SEL R21, R18, R21, !P2 ;  /* 0x0000001512157207 */ /* 0x000fe40005000000 */
[CC--:B------:R-:W-:Y:S02]  /*7450*/  ISETP.GE.U32.AND P3, PT, R25.reuse, R14.reuse, PT ;  /* 0x0000000e1900720c */ /* 0x0c0fe40003f66070 */
[----:B------:R-:W-:-:S02]  /*7460*/  ISETP.NE.OR P2, PT, R25, R14, P0 ;  /* 0x0000000e1900720c */ /* 0x000fc40000745670 */
        /* <DEDUP_REMOVED lines=23> */
.L_x_2246:
[----:B------:R-:W-:Y:S05]  /*75e0*/  BSYNC.RECONVERGENT B2 ;  /* 0x0000000000027941 */ /* 0x000fea0003800200 */
.L_x_2245:
        /* <DEDUP_REMOVED lines=22> */
.L_x_2248:
[----:B------:R-:W-:Y:S05]  /*7750*/  BSYNC.RECONVERGENT B2 ;  /* 0x0000000000027941 */ /* 0x000fea0003800200 */
.L_x_2247:
        /* <DEDUP_REMOVED lines=22> */
.L_x_2250:
[----:B------:R-:W-:Y:S05]  /*78c0*/  BSYNC.RECONVERGENT B2 ;  /* 0x0000000000027941 */ /* 0x000fea0003800200 */
.L_x_2249:
        /* <DEDUP_REMOVED lines=20> */
.L_x_2252:
[----:B------:R-:W-:Y:S05]  /*7a10*/  BSYNC.RECONVERGENT B2 ;  /* 0x0000000000027941 */ /* 0x000fea0003800200 */
.L_x_2251:
        /* <DEDUP_REMOVED lines=22> */
.L_x_2254:
[----:B------:R-:W-:Y:S05]  /*7b80*/  BSYNC.RECONVERGENT B2 ;  /* 0x0000000000027941 */ /* 0x000fea0003800200 */
.L_x_2253:
        /* <DEDUP_REMOVED lines=20> */
.L_x_2256:
[----:B------:R-:W-:Y:S05]  /*7cd0*/  BSYNC.RECONVERGENT B2 ;  /* 0x0000000000027941 */ /* 0x000fea0003800200 */
.L_x_2255:
[----:B------:R-:W-:Y:S01]  /*7ce0*/  BSSY.RECONVERGENT B2, `(.L_x_2257) ;  /* 0x0000016000027945 */ /* 0x000fe20003800200 */
[----:B--23--:R-:W-:-:S03]  /*7cf0*/  VIADD R10, R9, 0x600 ;  /* 0x00000600090a7836 */ /* 0x00cfc60000000000 */
[----:B------:R-:W-:Y:S05]  /*7d00*/  @P1 BRA `(.L_x_2258) ;  /* 0x00000000004c1947 */ /* 0x000fea0003800000 */
[----:B------:R-:W2:Y:S01]  /*7d10*/  S2R R11, SR_LANEID ;  /* 0x00000000000b7919 */ /* 0x000ea20000000000 */
[----:B------:R-:W3:Y:S01]  /*7d20*/  S2UR UR7, SR_CgaCtaId ;  /* 0x00000000000779c3 */ /* 0x000ee20000008800 */
[----:B------:R-:W-:Y:S01]  /*7d30*/  VOTEU.ANY UR10, UPT, PT ;  /* 0x00000000000a7886 */ /* 0x000fe200038e0100 */
[----:B------:R-:W-:Y:S01]  /*7d40*/  UMOV UR5, 0x400 ;  /* 0x0000040000057882 */ /* 0x000fe20000000000 */
[----:B01----:R-:W2:Y:S01]  /*7d50*/  FLO.U32 R20, UR10 ;  /* 0x0000000a00147d00 */ /* 0x003ea200080e0000 */
[----:B------:R-:W-:Y:S01]  /*7d60*/  UIADD3 UR6, UPT, UPT, UR5, 0x400c, URZ ;  /* 0x0000400c05067890 */ /* 0x000fe2000fffe0ff */
[----:B------:R-:W0:Y:S01]  /*7d70*/  S2R R21, SR_LTMASK ;  /* 0x0000000000157919 */ /* 0x000e220000003900 */
[----:B------:R-:W-:Y:S01]  /*7d80*/  UIADD3 UR5, UPT, UPT, UR5, 0x4010, URZ ;  /* 0x0000401005057890 */ /* 0x000fe2000fffe0ff */
[----:B------:R-:W1:Y:S01]  /*7d90*/  POPC R19, UR10 ;  /* 0x0000000a00137d09 */ /* 0x000e620008000000 */
[----:B---3--:R-:W-:Y:S02]  /*7da0*/  ULEA UR6, UR7, UR6, 0x18 ;  /* 0x0000000607067291 */ /* 0x008fe4000f8ec0ff */
[----:B------:R-:W-:Y:S01]  /*7db0*/  ULEA UR5, UR7, UR5, 0x18 ;  /* 0x0000000507057291 */ /* 0x000fe2000f8ec0ff */
[----:B--2---:R-:W-:-:S02]  /*7dc0*/  ISETP.EQ.U32.AND P1, PT, R20, R11, PT ;  /* 0x0000000b1400720c */ /* 0x004fc40003f22070 */
[----:B0-----:R-:W-:-:S04]  /*7dd0*/  LOP3.LUT R21, R21, UR10, RZ, 0xc0, !PT ;  /* 0x0000000a15157c12 */ /* 0x001fc8000f8ec0ff */
[----:B------:R-:W0:Y:S07]  /*7de0*/  POPC R22, R21 ;  /* 0x0000001500167309 */ /* 0x000e2e0000000000 */
[----:B-1----:R-:W1:Y:S04]  /*7df0*/  @P1 ATOMS.ADD R19, [UR6], R19 ;  /* 0x00000013ff13198c */ /* 0x002e680008000006 */
[----:B-1----:R-:W0:Y:S02]  /*7e00*/  SHFL.IDX PT, R11, R19, R20, 0x1f ;  /* 0x00001f14130b7589 */ /* 0x002e2400000e0000 */
[----:B0-----:R-:W-:-:S05]  /*7e10*/  IMAD.IADD R11, R11, 0x1, R22 ;  /* 0x000000010b0b7824 */ /* 0x001fca00078e0216 */
[----:B------:R-:W-:-:S05]  /*7e20*/  LEA R11, R11, UR5, 0x2 ;  /* 0x000000050b0b7c11 */ /* 0x000fca000f8e10ff */
[----:B------:R2:W-:Y:S02]  /*7e30*/  STS [R11], R10 ;  /* 0x0000000a0b007388 */ /* 0x0005e40000000800 */
.L_x_2258:
[----:B------:R-:W-:Y:S05]  /*7e40*/  BSYNC.RECONVERGENT B2 ;  /* 0x0000000000027941 */ /* 0x000fea0003800200 */
.L_x_2257:
[----:B------:R-:W-:Y:S04]  /*7e50*/  BSSY.RECONVERGENT B2, `(.L_x_2259) ;  /* 0x0000014000027945 */ /* 0x000fe80003800200 */
[----:B------:R-:W-:Y:S05]  /*7e60*/  @P0 BRA `(.L_x_2260) ;  /* 0x0000000000480947 */ /* 0x000fea0003800000 */
        /* <DEDUP_REMOVED lines=14> */
[----:B0-----:R-:W-:-:S05]  /*7f50*/  IMAD.IADD R11, R11, 0x1, R22 ;  /* 0x000000010b0b7824 */ /* 0x001fca00078e0216 */
[----:B------:R-:W-:-:S05]  /*7f60*/  LEA R11, R11, UR4, 0x2 ;  /* 0x000000040b0b7c11 */ /* 0x000fca000f8e10ff */
[----:B------:R3:W-:Y:S04]  /*7f70*/  STS [R11+0x2000], R18 ;  /* 0x002000120b007388 */ /* 0x0007e80000000800 */
[----:B------:R3:W-:Y:S02]  /*7f80*/  STS [R11], R10 ;  /* 0x0000000a0b007388 */ /* 0x0007e40000000800 */
.L_x_2260:
[----:B------:R-:W-:Y:S05]  /*7f90*/  BSYNC.RECONVERGENT B2 ;  /* 0x0000000000027941 */ /* 0x000fea0003800200 */
.L_x_2259:
[----:B0-----:R-:W-:-:S05]  /*7fa0*/  VIADD R9, R9, 0x800 ;  /* 0x0000080009097836 */ /* 0x001fca0000000000 */
[----:B------:R-:W-:-:S13]  /*7fb0*/  ISETP.GE.U32.AND P0, PT, R9, R12, PT ;  /* 0x0000000c0900720c */ /* 0x000fda0003f06070 */
[----:B------:R-:W-:Y:S05]  /*7fc0*/  @!P0 BRA `(.L_x_2261) ;  /* 0xfffffff000a48947 */ /* 0x000fea000383ffff */
[----:B------:R-:W-:Y:S05]  /*7fd0*/  BSYNC.RECONVERGENT B1 ;  /* 0x0000000000017941 */ /* 0x000fea0003800200 */
.L_x_2244:
[----:B------:R-:W-:Y:S05]  /*7fe0*/  BRA `(.L_x_2236) ;  /* 0x0000001400507947 */ /* 0x000fea0003800000 */
.L_x_2235:
        /* <DEDUP_REMOVED lines=12> */
[----:B------:R-:W-:-:S04]  /*80b0*/  SHF.R.S32.HI R20, RZ, 0x2, R9 ;  /* 0x00000002ff147819 */ /* 0x000fc80000011409 */
[----:B------:R-:W-:-:S13]  /*80c0*/  ISETP.GT.AND P0, PT, R20, R13, PT ;  /* 0x0000000d1400720c */ /* 0x000fda0003f04270 */
[----:B------:R-:W-:Y:S05]  /*80d0*/  @!P0 BRA `(.L_x_2263) ;  /* 0x0000000c00548947 */ /* 0x000fea0003800000 */
[----:B------:R-:W1:Y:S01]  /*80e0*/  LDS R24, [UR4+0x4008] ;  /* 0x00400804ff187984 */ /* 0x000e620008000800 */
[----:B------:R-:W-:Y:S02]  /*80f0*/  IMAD.MOV.U32 R21, RZ, RZ, R13 ;  /* 0x000000ffff157224 */ /* 0x000fe400078e000d */
[----:B------:R-:W-:-:S07]  /*8100*/  IMAD.MOV.U32 R19, RZ, RZ, R16 ;  /* 0x000000ffff137224 */ /* 0x000fce00078e0010 */
.L_x_2280:
[----:B-12---:R-:W-:Y:S01]  /*8110*/  IMAD.WIDE.U32 R8, R18, 0x4, R2 ;  /* 0x0000000412087825 */ /* 0x006fe200078e0002 */
[----:B------:R-:W-:-:S04]  /*8120*/  SHF.R.S64 R11, RZ, 0x1c, R19 ;  /* 0x0000001cff0b7819 */ /* 0x000fc80000001013 */
        /* <DEDUP_REMOVED lines=12> */
[----:B0-----:R-:W-:Y:S02]  /*81f0*/  ISETP.GE.U32.AND P1, PT, R25, R14, PT ;  /* 0x0000000e1900720c */ /* 0x001fe40003f26070 */
[----:B-1----:R-:W-:Y:S02]  /*8200*/  ISETP.GT.AND P0, PT, R24, 0x800, PT ;  /* 0x000008001800780c */ /* 0x002fe40003f04270 */
        /* <DEDUP_REMOVED lines=34> */
.L_x_2265:
[----:B------:R-:W-:Y:S05]  /*8430*/  BSYNC.RECONVERGENT B2 ;  /* 0x0000000000027941 */ /* 0x000fea0003800200 */
.L_x_2264:
[----:B------:R-:W-:Y:S01]  /*8440*/  BSSY.RECONVERGENT B2, `(.L_x_2266) ;  /* 0x0000016000027945 */ /* 0x000fe20003800200 */
[CC--:B------:R-:W-:Y:S02]  /*8450*/  ISETP.GE.U32.AND P1, PT, R29.reuse, R14.reuse, PT ;  /* 0x0000000e1d00720c */ /* 0x0c0fe40003f26070 */
        /* <DEDUP_REMOVED lines=20> */
.L_x_2267:
[----:B------:R-:W-:Y:S05]  /*85a0*/  BSYNC.RECONVERGENT B2 ;  /* 0x0000000000027941 */ /* 0x000fea0003800200 */
.L_x_2266:
        /* <DEDUP_REMOVED lines=22> */
.L_x_2269:
[----:B------:R-:W-:Y:S05]  /*8710*/  BSYNC.RECONVERGENT B2 ;  /* 0x0000000000027941 */ /* 0x000fea0003800200 */
.L_x_2268:
        /* <DEDUP_REMOVED lines=20> */
.L_x_2271:
[----:B------:R-:W-:Y:S05]  /*8860*/  BSYNC.RECONVERGENT B2 ;  /* 0x0000000000027941 */ /* 0x000fea0003800200 */
.L_x_2270:
        /* <DEDUP_REMOVED lines=22> */
.L_x_2273:
[----:B------:R-:W-:Y:S05]  /*89d0*/  BSYNC.RECONVERGENT B2 ;  /* 0x0000000000027941 */ /* 0x000fea0003800200 */
.L_x_2272:
        /* <DEDUP_REMOVED lines=20> */
.L_x_2275:
[----:B------:R-:W-:Y:S05]  /*8b20*/  BSYNC.RECONVERGENT B2 ;  /* 0x0000000000027941 */ /* 0x000fea0003800200 */
.L_x_2274:
        /* <DEDUP_REMOVED lines=22> */
.L_x_2277:
[----:B------:R-:W-:Y:S05]  /*8c90*/  BSYNC.RECONVERGENT B2 ;  /* 0x0000000000027941 */ /* 0x000fea0003800200 */
.L_x_2276:
        /* <DEDUP_REMOVED lines=20> */
.L_x_2279:
[----:B------:R-:W-:Y:S05]  /*8de0*/  BSYNC.RECONVERGENT B2 ;  /* 0x0000000000027941 */ /* 0x000fea0003800200 */
.L_x_2278:
[----:B0--3--:R-:W-:-:S04]  /*8df0*/  VIADD R21, R19, 0x200 ;  /* 0x0000020013157836 */ /* 0x009fc80000000000 */
[----:B------:R-:W-:Y:S01]  /*8e00*/  IMAD.MOV.U32 R19, RZ, RZ, R21 ;  /* 0x000000ffff137224 */ /* 0x000fe200078e0015 */
[----:B------:R-:W-:-:S13]  /*8e10*/  ISETP.GT.AND P0, PT, R20, R21, PT ;  /* 0x000000151400720c */ /* 0x000fda0003f04270 */
[----:B------:R-:W-:Y:S05]  /*8e20*/  @P0 BRA `(.L_x_2280) ;  /* 0xfffffff000b80947 */ /* 0x000fea000383ffff */
.L_x_2263:
[----:B------:R-:W-:Y:S05]  /*8e30*/  BSYNC.RECONVERGENT B1 ;  /* 0x0000000000017941 */ /* 0x000fea0003800200 */
.L_x_2262:
[----:B------:R-:W-:Y:S01]  /*8e40*/  ISETP.GE.U32.AND P0, PT, R13, R18, PT ;  /* 0x000000120d00720c */ /* 0x000fe20003f06070 */
[----:B------:R-:W-:-:S12]  /*8e50*/  BSSY.RECONVERGENT B1, `(.L_x_2281) ;  /* 0x0000035000017945 */ /* 0x000fd80003800200 */
[----:B------:R-:W-:Y:S05]  /*8e60*/  @P0 BRA `(.L_x_2282) ;  /* 0x0000000000cc0947 */ /* 0x000fea0003800000 */
[----:B-12---:R-:W2:Y:S01]  /*8e70*/  LDG.E R8, desc[UR8][R4.64] ;  /* 0x0000000804087981 */ /* 0x006ea2000c1e1900 */
[----:B------:R-:W-:Y:S01]  /*8e80*/  MOV R24, 0x400 ;  /* 0x0000040000187802 */ /* 0x000fe20000000f00 */
[----:B------:R-:W-:Y:S01]  /*8e90*/  BSSY.RECONVERGENT B2, `(.L_x_2283) ;  /* 0x000001c000027945 */ /* 0x000fe20003800200 */
[----:B------:R-:W1:Y:S01]  /*8ea0*/  S2R R25, SR_CgaCtaId ;  /* 0x0000000000197919 */ /* 0x000e620000008800 */
[C---:B--2---:R-:W-:Y:S02]  /*8eb0*/  ISETP.GE.AND P0, PT, R8.reuse, RZ, PT ;  /* 0x000000ff0800720c */ /* 0x044fe40003f06270 */
[----:B------:R-:W-:-:S04]  /*8ec0*/  LOP3.LUT R9, R8, 0x7fe00000, RZ, 0xc, !PT ;  /* 0x7fe0000008097812 */ /* 0x000fc800078e0cff */
[----:B------:R-:W-:-:S04]  /*8ed0*/  SEL R9, R8, R9, !P0 ;  /* 0x0000000908097207 */ /* 0x000fc80004000000 */
[----:B------:R-:W-:Y:S02]  /*8ee0*/  SHF.R.U32.HI R23, RZ, 0x15, R9 ;  /* 0x00000015ff177819 */ /* 0x000fe40000011609 */
[----:B-1----:R-:W-:Y:S02]  /*8ef0*/  LEA R9, R25, R24, 0x18 ;  /* 0x0000001819097211 */ /* 0x002fe400078ec0ff */
[----:B0-----:R-:W-:-:S13]  /*8f00*/  ISETP.GE.U32.AND P0, PT, R23, R14, PT ;  /* 0x0000000e1700720c */ /* 0x001fda0003f06070 */
        /* <DEDUP_REMOVED lines=20> */
.L_x_2284:
[----:B------:R-:W-:Y:S05]  /*9050*/  BSYNC.RECONVERGENT B2 ;  /* 0x0000000000027941 */ /* 0x000fea0003800200 */
.L_x_2283:
[----:B0-----:R-:W0:Y:S02]  /*9060*/  LDS R10, [R9+0x4008] ;  /* 0x00400800090a7984 */ /* 0x001e240000000800 */
[----:B0-----:R-:W-:-:S04]  /*9070*/  ISETP.GT.AND P0, PT, R10, 0x800, PT ;  /* 0x000008000a00780c */ /* 0x001fc80003f04270 */
[----:B------:R-:W-:-:S13]  /*9080*/  ISETP.NE.OR P0, PT, R23, R14, P0 ;  /* 0x0000000e1700720c */ /* 0x000fda0000705670 */
        /* <DEDUP_REMOVED lines=16> */
[----:B------:R3:W-:Y:S02]  /*9190*/  STS [R10], R13 ;  /* 0x0000000d0a007388 */ /* 0x0007e40000000800 */
.L_x_2282:
[----:B------:R-:W-:Y:S05]  /*91a0*/  BSYNC.RECONVERGENT B1 ;  /* 0x0000000000017941 */ /* 0x000fea0003800200 */
.L_x_2281:
        /* <DEDUP_REMOVED lines=8> */
[----:B------:R-:W1:Y:S02]  /*9230*/  S2R R25, SR_CgaCtaId ;  /* 0x0000000000197919 */ /* 0x000e640000008800 */
[----:B-1----:R-:W-:Y:S02]  /*9240*/  LEA R10, R25, R22, 0x18 ;  /* 0x00000016190a7211 */ /* 0x002fe400078ec0ff */
[C---:B--2---:R-:W-:Y:S02]  /*9250*/  ISETP.GE.AND P0, PT, R8.reuse, RZ, PT ;  /* 0x000000ff0800720c */ /* 0x044fe40003f06270 */
[----:B------:R-:W-:-:S04]  /*9260*/  LOP3.LUT R11, R8, 0x7fe00000, RZ, 0xc, !PT ;  /* 0x7fe00000080b7812 */ /* 0x000fc800078e0cff */
[----:B------:R-:W-:-:S04]  /*9270*/  SEL R11, R8, R11, !P0 ;  /* 0x0000000b080b7207 */ /* 0x000fc80004000000 */
[----:B------:R-:W-:-:S04]  /*9280*/  SHF.R.U32.HI R23, RZ, 0x15, R11 ;  /* 0x00000015ff177819 */ /* 0x000fc8000001160b */
        /* <DEDUP_REMOVED lines=21> */
.L_x_2286:
[----:B------:R-:W-:Y:S05]  /*93e0*/  BSYNC.RECONVERGENT B1 ;  /* 0x0000000000017941 */ /* 0x000fea0003800200 */
.L_x_2285:
        /* <DEDUP_REMOVED lines=20> */
.L_x_2236:
[----:B--2---:R-:W-:Y:S05]  /*9530*/  BSYNC.RECONVERGENT B0 ;  /* 0x0000000000007941 */ /* 0x004fea0003800200 */
.L_x_2234:
[----:B------:R-:W2:Y:S08]  /*9540*/  S2UR UR5, SR_CgaCtaId ;  /* 0x00000000000579c3 */ /* 0x000eb00000008800 */
[----:B------:R-:W-:Y:S06]  /*9550*/  BAR.SYNC.DEFER_BLOCKING 0x0 ;  /* 0x0000000000007b1d */ /* 0x000fec0000010000 */
[----:B------:R-:W-:-:S02]  /*9560*/  UMOV UR4, 0x400 ;  /* 0x0000040000047882 */ /* 0x000fc40000000000 */
[----:B--2---:R-:W-:-:S09]  /*9570*/  ULEA UR4, UR5, UR4, 0x18 ;  /* 0x0000000405047291 */ /* 0x004fd2000f8ec0ff */
[----:B-1-34-:R-:W1:Y:S02]  /*9580*/  LDS R8, [UR4+0x4008] ;  /* 0x00400804ff087984 */ /* 0x01ae640008000800 */
[----:B-1----:R-:W-:-:S13]  /*9590*/  ISETP.GE.AND P0, PT, R8, 0x801, PT ;  /* 0x000008010800780c */ /* 0x002fda0003f06270 */
[----:B------:R-:W-:Y:S05]  /*95a0*/  @!P0 BRA `(.L_x_2213) ;  /* 0x0000009c00a88947 */ /* 0x000fea0003800000 */
[----:B------:R-:W1:Y:S01]  /*95b0*/  LDCU UR5, c[0x0][0x39c] ;  /* 0x00007380ff0577ac */ /* 0x000e620008000800 */
[----:B------:R-:W-:Y:S01]  /*95c0*/  ISETP.GT.U32.AND P0, PT, R13, 0x1ff, PT ;  /* 0x000001ff0d00780c */ /* 0x000fe20003f04070 */
[----:B------:R2:W-:Y:S01]  /*95d0*/  STS [R7+0x8a0], RZ ;  /* 0x0008a0ff07007388 */ /* 0x0005e20000000800 */
[----:B------:R-:W-:Y:S01]  /*95e0*/  BSSY.RECONVERGENT B0, `(.L_x_2287) ;  /* 0x00001b4000007945 */ /* 0x000fe20003800200 */
[----:B0-----:R-:W-:Y:S02]  /*95f0*/  IMAD.SHL.U32 R14, R14, 0x200000, RZ ;  /* 0x002000000e0e7824 */ /* 0x001fe400078e00ff */
[----:B------:R2:W-:Y:S04]  /*9600*/  STS [R7+0x10a0], RZ ;  /* 0x0010a0ff07007388 */ /* 0x0005e80000000800 */
[----:B------:R2:W-:Y:S04]  /*9610*/  STS [R7+0x18a0], RZ ;  /* 0x0018a0ff07007388 */ /* 0x0005e80000000800 */
[----:B------:R2:W-:Y:S01]  /*9620*/  @!P0 STS [R7+0x20a0], RZ ;  /* 0x0020a0ff07008388 */ /* 0x0005e20000000800 */
[----:B-1----:R-:W-:Y:S01]  /*9630*/  IMAD.U32 R26, RZ, RZ, UR5 ;  /* 0x00000005ff1a7e24 */ /* 0x002fe2000f8e00ff */
[----:B------:R-:W-:Y:S04]  /*9640*/  BAR.SYNC.DEFER_BLOCKING 0x0 ;  /* 0x0000000000007b1d */ /* 0x000fe80000010000 */
[----:B------:R-:W-:-:S13]  /*9650*/  ISETP.NE.AND P0, PT, R26, 0x1, PT ;  /* 0x000000011a00780c */ /* 0x000fda0003f05270 */
[----:B--2---:R-:W-:Y:S05]  /*9660*/  @!P0 BRA `(.L_x_2288) ;  /* 0x0000001000c88947 */ /* 0x004fea0003800000 */
        /* <DEDUP_REMOVED lines=8> */
[----:B------:R-:W-:-:S07]  /*96f0*/  LOP3.LUT R33, R28, 0x7, RZ, 0xc0, !PT ;  /* 0x000000071c217812 */ /* 0x000fce00078ec0ff */
[----:B------:R-:W-:Y:S05]  /*9700*/  @!P0 BRA `(.L_x_2291) ;  /* 0x0000000800688947 */ /* 0x000fea0003800000 */
[----:B------:R-:W0:Y:S01]  /*9710*/  LDC R26, c[0x0][0x39c] ;  /* 0x0000e700ff1a7b82 */ /* 0x000e220000000800 */
[----:B------:R-:W-:Y:S01]  /*9720*/  LOP3.LUT R32, R28, 0xfffff8, RZ, 0xc0, !PT ;  /* 0x00fffff81c207812 */ /* 0x000fe200078ec0ff */
[----:B------:R-:W-:Y:S02]  /*9730*/  IMAD.MOV.U32 R31, RZ, RZ, RZ ;  /* 0x000000ffff1f7224 */ /* 0x000fe400078e00ff */
[----:B------:R-:W-:-:S07]  /*9740*/  IMAD.MOV.U32 R29, RZ, RZ, R13 ;  /* 0x000000ffff1d7224 */ /* 0x000fce00078e000d */
.L_x_2308:
[----:B0-----:R-:W-:-:S04]  /*9750*/  IMAD R11, R29, R26, RZ ;  /* 0x0000001a1d0b7224 */ /* 0x001fc800078e02ff */
[----:B-1234-:R-:W-:-:S05]  /*9760*/  IMAD.WIDE R8, R11, 0x4, R2 ;  /* 0x000000040b087825 */ /* 0x01efca00078e0202 */
[----:B------:R0:W2:Y:S01]  /*9770*/  LDG.E R30, desc[UR8][R8.64] ;  /* 0x00000008081e7981 */ /* 0x0000a2000c1e1900 */
[C-C-:B------:R-:W-:Y:S02]  /*9780*/  IMAD R23, R26.reuse, 0x400, R11.reuse ;  /* 0x000004001a177824 */ /* 0x140fe400078e020b */
[C-C-:B------:R-:W-:Y:S02]  /*9790*/  IMAD R17, R26.reuse, 0x800, R11.reuse ;  /* 0x000008001a117824 */ /* 0x140fe400078e020b */
[C---:B------:R-:W-:Y:S02]  /*97a0*/  IMAD R21, R26.reuse, 0x200, R11 ;  /* 0x000002001a157824 */ /* 0x040fe400078e020b */
[C---:B------:R-:W-:Y:S02]  /*97b0*/  IMAD R25, R26.reuse, 0x200, R23 ;  /* 0x000002001a197824 */ /* 0x040fe400078e0217 */
[----:B------:R-:W-:Y:S02]  /*97c0*/  IMAD R35, R26, 0x400, R17 ;  /* 0x000004001a237824 */ /* 0x000fe400078e0211 */
[----:B------:R-:W-:-:S04]  /*97d0*/  IMAD.WIDE R20, R21, 0x4, R2 ;  /* 0x0000000415147825 */ /* 0x000fc800078e0202 */
[--C-:B------:R-:W-:Y:S02]  /*97e0*/  IMAD.WIDE R22, R23, 0x4, R2.reuse ;  /* 0x0000000417167825 */ /* 0x100fe400078e0202 */
[----:B------:R1:W3:Y:S02]  /*97f0*/  LDG.E R20, desc[UR8][R20.64] ;  /* 0x0000000814147981 */ /* 0x0002e4000c1e1900 */
[----:B------:R-:W-:Y:S02]  /*9800*/  IMAD.WIDE R24, R25, 0x4, R2 ;  /* 0x0000000419187825 */ /* 0x000fe400078e0202 */
[----:B------:R-:W4:Y:S02]  /*9810*/  LDG.E R22, desc[UR8][R22.64] ;  /* 0x0000000816167981 */ /* 0x000f24000c1e1900 */
[C---:B------:R-:W-:Y:S02]  /*9820*/  IMAD R11, R26.reuse, 0x200, R17 ;  /* 0x000002001a0b7824 */ /* 0x040fe400078e0211 */
[----:B------:R-:W-:Y:S01]  /*9830*/  IMAD R19, R26, 0x200, R35 ;  /* 0x000002001a137824 */ /* 0x000fe200078e0223 */
[----:B------:R-:W4:Y:S01]  /*9840*/  LDG.E R24, desc[UR8][R24.64] ;  /* 0x0000000818187981 */ /* 0x000f22000c1e1900 */
[----:B------:R-:W-:-:S04]  /*9850*/  IMAD.WIDE R10, R11, 0x4, R2 ;  /* 0x000000040b0a7825 */ /* 0x000fc800078e0202 */
[--C-:B------:R-:W-:Y:S02]  /*9860*/  IMAD.WIDE R18, R19, 0x4, R2.reuse ;  /* 0x0000000413127825 */ /* 0x100fe400078e0202 */
[----:B------:R-:W5:Y:S04]  /*9870*/  LDG.E R10, desc[UR8][R10.64] ;  /* 0x000000080a0a7981 */ /* 0x000f68000c1e1900 */
[----:B------:R-:W5:Y:S01]  /*9880*/  LDG.E R18, desc[UR8][R18.64] ;  /* 0x0000000812127981 */ /* 0x000f62000c1e1900 */
[----:B0-----:R-:W-:-:S04]  /*9890*/  IMAD.WIDE R8, R17, 0x4, R2 ;  /* 0x0000000411087825 */ /* 0x001fc800078e0202 */
[----:B------:R-:W-:Y:S01]  /*98a0*/  IMAD.WIDE R16, R35, 0x4, R2 ;  /* 0x0000000423107825 */ /* 0x000fe200078e0202 */
[----:B------:R-:W-:Y:S01]  /*98b0*/  BSSY.RECONVERGENT B2, `(.L_x_2292) ;  /* 0x0000016000027945 */ /* 0x000fe20003800200 */
[----:B------:R-:W5:Y:S04]  /*98c0*/  LDG.E R8, desc[UR8][R8.64] ;  /* 0x0000000808087981 */ /* 0x000f68000c1e1900 */
[----:B------:R0:W5:Y:S01]  /*98d0*/  LDG.E R16, desc[UR8][R16.64] ;  /* 0x0000000810107981 */ /* 0x000162000c1e1900 */
[C---:B--2---:R-:W-:Y:S02]  /*98e0*/  ISETP.GE.AND P0, PT, R30.reuse, RZ, PT ;  /* 0x000000ff1e00720c */ /* 0x044fe40003f06270 */
[----:B-1----:R-:W-:-:S04]  /*98f0*/  LOP3.LUT R21, R30, 0x7fe00000, RZ, 0xc, !PT ;  /* 0x7fe000001e157812 */ /* 0x002fc800078e0cff */
[----:B------:R-:W-:-:S04]  /*9900*/  SEL R21, R30, R21, !P0 ;  /* 0x000000151e157207 */ /* 0x000fc80004000000 */
[----:B------:R-:W-:-:S04]  /*9910*/  LOP3.LUT R21, R21, R14, RZ, 0x3c, !PT ;  /* 0x0000000e15157212 */ /* 0x000fc800078e3cff */
[----:B------:R-:W-:Y:S02]  /*9920*/  ISETP.GT.U32.AND P0, PT, R21, 0x1fffff, PT ;  /* 0x001fffff1500780c */ /* 0x000fe40003f04070 */
[C---:B---3--:R-:W-:Y:S02]  /*9930*/  ISETP.GE.AND P1, PT, R20.reuse, RZ, PT ;  /* 0x000000ff1400720c */ /* 0x048fe40003f26270 */
[----:B------:R-:W-:Y:S02]  /*9940*/  LOP3.LUT R21, R20, 0x7fe00000, RZ, 0xc, !PT ;  /* 0x7fe0000014157812 */ /* 0x000fe400078e0cff */
[C---:B----4-:R-:W-:Y:S02]  /*9950*/  ISETP.GE.AND P2, PT, R22.reuse, RZ, PT ;  /* 0x000000ff1600720c */ /* 0x050fe40003f46270 */
[----:B0-----:R-:W-:Y:S02]  /*9960*/  LOP3.LUT R17, R22, 0x7fe00000, RZ, 0xc, !PT ;  /* 0x7fe0000016117812 */ /* 0x001fe400078e0cff */
[----:B------:R-:W-:-:S02]  /*9970*/  ISETP.GE.AND P3, PT, R24, RZ, PT ;  /* 0x000000ff1800720c */ /* 0x000fc40003f66270 */
[----:B------:R-:W-:Y:S01]  /*9980*/  LOP3.LUT R9, R24, 0x7fe00000, RZ, 0xc, !PT ;  /* 0x7fe0000018097812 */ /* 0x000fe200078e0cff */
[----:B------:R-:W-:Y:S10]  /*9990*/  @P0 BRA `(.L_x_2293) ;  /* 0x00000000001c0947 */ /* 0x000ff40003800000 */
[----:B------:R-:W-:Y:S02]  /*99a0*/  LOP3.LUT R11, RZ, R30, RZ, 0x33, !PT ;  /* 0x0000001eff0b7212 */ /* 0x000fe400078e33ff */
[----:B------:R-:W-:Y:S02]  /*99b0*/  SHF.R.U32.HI R30, RZ, 0xa, R30 ;  /* 0x0000000aff1e7819 */ /* 0x000fe4000001161e */
[----:B------:R-:W-:-:S04]  /*99c0*/  SHF.R.S32.HI R11, RZ, 0x1f, R11 ;  /* 0x0000001fff0b7819 */ /* 0x000fc8000001140b */
[----:B------:R-:W-:-:S05]  /*99d0*/  LOP3.LUT R11, R30, R11, RZ, 0x3c, !PT ;  /* 0x0000000b1e0b7212 */ /* 0x000fca00078e3cff */
[----:B------:R-:W-:-:S05]  /*99e0*/  IMAD.SHL.U32 R11, R11, 0x4, RZ ;  /* 0x000000040b0b7824 */ /* 0x000fca00078e00ff */
[----:B------:R-:W-:-:S05]  /*99f0*/  LOP3.LUT R11, R11, 0x1ffc, RZ, 0xc0, !PT ;  /* 0x00001ffc0b0b7812 */ /* 0x000fca00078ec0ff */
[----:B------:R0:W-:Y:S02]  /*9a00*/  ATOMS.POPC.INC.32 RZ, [R11+UR4+0x8a0] ;  /* 0x0008a0000bff7f8c */ /* 0x0001e4000d800004 */
.L_x_2293:
[----:B------:R-:W-:Y:S05]  /*9a10*/  BSYNC.RECONVERGENT B2 ;  /* 0x0000000000027941 */ /* 0x000fea0003800200 */
.L_x_2292:
[----:B------:R-:W-:Y:S01]  /*9a20*/  SEL R17, R22, R17, !P2 ;  /* 0x0000001116117207 */ /* 0x000fe20005000000 */
[----:B------:R-:W-:Y:S01]  /*9a30*/  VIADD R31, R31, 0x8 ;  /* 0x000000081f1f7836 */ /* 0x000fe20000000000 */
[----:B------:R-:W-:Y:S01]  /*9a40*/  SEL R21, R20, R21, !P1 ;  /* 0x0000001514157207 */ /* 0x000fe20004800000 */
[----:B------:R-:W-:Y:S01]  /*9a50*/  BSSY.RECONVERGENT B2, `(.L_x_2294) ;  /* 0x0000026000027945 */ /* 0x000fe20003800200 */
[----:B------:R-:W-:Y:S02]  /*9a60*/  SEL R9, R24, R9, !P3 ;  /* 0x0000000918097207 */ /* 0x000fe40005800000 */
[-C--:B------:R-:W-:Y:S02]  /*9a70*/  LOP3.LUT R17, R17, R14.reuse, RZ, 0x3c, !PT ;  /* 0x0000000e11117212 */ /* 0x080fe400078e3cff */
[----:B------:R-:W-:Y:S02]  /*9a80*/  LOP3.LUT R21, R21, R14, RZ, 0x3c, !PT ;  /* 0x0000000e15157212 */ /* 0x000fe400078e3cff */
[----:B-----5:R-:W-:-:S02]  /*9a90*/  ISETP.GE.AND P1, PT, R8, RZ, PT ;  /* 0x000000ff0800720c */ /* 0x020fc40003f26270 */
[----:B------:R-:W-:Y:S02]  /*9aa0*/  LOP3.LUT R9, R9, R14, RZ, 0x3c, !PT ;  /* 0x0000000e09097212 */ /* 0x000fe400078e3cff */
[C---:B0-----:R-:W-:Y:S02]  /*9ab0*/  LOP3.LUT R11, R8.reuse, 0x7fe00000, RZ, 0xc, !PT ;  /* 0x7fe00000080b7812 */ /* 0x041fe400078e0cff */
[----:B------:R-:W-:Y:S02]  /*9ac0*/  ISETP.GT.U32.AND P2, PT, R17, 0x1fffff, PT ;  /* 0x001fffff1100780c */ /* 0x000fe40003f44070 */
[----:B------:R-:W-:Y:S02]  /*9ad0*/  ISETP.GT.U32.AND P6, PT, R21, 0x1fffff, PT ;  /* 0x001fffff1500780c */ /* 0x000fe40003fc4070 */
[----:B------:R-:W-:Y:S02]  /*9ae0*/  ISETP.GT.U32.AND P0, PT, R9, 0x1fffff, PT ;  /* 0x001fffff0900780c */ /* 0x000fe40003f04070 */
[----:B------:R-:W-:-:S02]  /*9af0*/  SEL R11, R8, R11, !P1 ;  /* 0x0000000b080b7207 */ /* 0x000fc40004800000 */
[----:B------:R-:W-:Y:S02]  /*9b00*/  P2R R17, PR, RZ, 0x4 ;  /* 0x00000004ff117803 */ /* 0x000fe40000000000 */
[C---:B------:R-:W-:Y:S02]  /*9b10*/  ISETP.GE.AND P1, PT, R10.reuse, RZ, PT ;  /* 0x000000ff0a00720c */ /* 0x040fe40003f26270 */
[----:B------:R-:W-:Y:S02]  /*9b20*/  LOP3.LUT R9, R10, 0x7fe00000, RZ, 0xc, !PT ;  /* 0x7fe000000a097812 */ /* 0x000fe400078e0cff */
[C---:B------:R-:W-:Y:S02]  /*9b30*/  ISETP.GE.AND P2, PT, R16.reuse, RZ, PT ;  /* 0x000000ff1000720c */ /* 0x040fe40003f46270 */
[----:B------:R-:W-:Y:S02]  /*9b40*/  LOP3.LUT R19, R16, 0x7fe00000, RZ, 0xc, !PT ;  /* 0x7fe0000010137812 */ /* 0x000fe400078e0cff */
[----:B------:R-:W-:-:S02]  /*9b50*/  ISETP.GE.AND P3, PT, R18, RZ, PT ;  /* 0x000000ff1200720c */ /* 0x000fc40003f66270 */
[----:B------:R-:W-:Y:S02]  /*9b60*/  LOP3.LUT R21, R18, 0x7fe00000, RZ, 0xc, !PT ;  /* 0x7fe0000012157812 */ /* 0x000fe400078e0cff */
[----:B------:R-:W-:Y:S02]  /*9b70*/  SEL R9, R10, R9, !P1 ;  /* 0x000000090a097207 */ /* 0x000fe40004800000 */
[----:B------:R-:W-:Y:S02]  /*9b80*/  SEL R19, R16, R19, !P2 ;  /* 0x0000001310137207 */ /* 0x000fe40005000000 */
[----:B------:R-:W-:Y:S02]  /*9b90*/  SEL R21, R18, R21, !P3 ;  /* 0x0000001512157207 */ /* 0x000fe40005800000 */
[-C--:B------:R-:W-:Y:S02]  /*9ba0*/  LOP3.LUT R11, R11, R14.reuse, RZ, 0x3c, !PT ;  /* 0x0000000e0b0b7212 */ /* 0x080fe400078e3cff */
[----:B------:R-:W-:-:S02]  /*9bb0*/  LOP3.LUT R9, R9, R14, RZ, 0x3c, !PT ;  /* 0x0000000e09097212 */ /* 0x000fc400078e3cff */
[-C--:B------:R-:W-:Y:S02]  /*9bc0*/  LOP3.LUT R19, R19, R14.reuse, RZ, 0x3c, !PT ;  /* 0x0000000e13137212 */ /* 0x080fe400078e3cff */
[----:B------:R-:W-:Y:S02]  /*9bd0*/  LOP3.LUT R21, R21, R14, RZ, 0x3c, !PT ;  /* 0x0000000e15157212 */ /* 0x000fe400078e3cff */
[----:B------:R-:W-:Y:S02]  /*9be0*/  ISETP.GT.U32.AND P1, PT, R11, 0x1fffff, PT ;  /* 0x001fffff0b00780c */ /* 0x000fe40003f24070 */
[----:B------:R-:W-:Y:S02]  /*9bf0*/  ISETP.GT.U32.AND P2, PT, R9, 0x1fffff, PT ;  /* 0x001fffff0900780c */ /* 0x000fe40003f44070 */
[----:B------:R-:W-:Y:S02]  /*9c00*/  ISETP.GT.U32.AND P3, PT, R19, 0x1fffff, PT ;  /* 0x001fffff1300780c */ /* 0x000fe40003f64070 */
[----:B------:R-:W-:-:S02]  /*9c10*/  ISETP.GT.U32.AND P4, PT, R21, 0x1fffff, PT ;  /* 0x001fffff1500780c */ /* 0x000fc40003f84070 */
        /* <DEDUP_REMOVED lines=9> */
.L_x_2295:
[----:B------:R-:W-:Y:S05]  /*9cb0*/  BSYNC.RECONVERGENT B2 ;  /* 0x0000000000027941 */ /* 0x000fea0003800200 */
.L_x_2294:
[----:B------:R-:W-:Y:S01]  /*9cc0*/  ISETP.NE.AND P6, PT, R17, RZ, PT ;  /* 0x000000ff1100720c */ /* 0x000fe20003fc5270 */
[----:B------:R-:W-:-:S12]  /*9cd0*/  BSSY.RECONVERGENT B2, `(.L_x_2296) ;  /* 0x0000009000027945 */ /* 0x000fd80003800200 */
        /* <DEDUP_REMOVED lines=8> */
.L_x_2297:
[----:B------:R-:W-:Y:S05]  /*9d60*/  BSYNC.RECONVERGENT B2 ;  /* 0x0000000000027941 */ /* 0x000fea0003800200 */
.L_x_2296:
        /* <DEDUP_REMOVED lines=9> */
.L_x_2299:
[----:B------:R-:W-:Y:S05]  /*9e00*/  BSYNC.RECONVERGENT B2 ;  /* 0x0000000000027941 */ /* 0x000fea0003800200 */
.L_x_2298:
        /* <DEDUP_REMOVED lines=8> */
[----:B------:R3:W-:Y:S02]  /*9e90*/  ATOMS.POPC.INC.32 RZ, [R8+UR4+0x8a0] ;  /* 0x0008a00008ff7f8c */ /* 0x0007e4000d800004 */
.L_x_2301:
[----:B------:R-:W-:Y:S05]  /*9ea0*/  BSYNC.RECONVERGENT B2 ;  /* 0x0000000000027941 */ /* 0x000fea0003800200 */
.L_x_2300:
        /* <DEDUP_REMOVED lines=9> */
.L_x_2303:
[----:B------:R-:W-:Y:S05]  /*9f40*/  BSYNC.RECONVERGENT B2 ;  /* 0x0000000000027941 */ /* 0x000fea0003800200 */
.L_x_2302:
[----:B------:R-:W-:Y:S04]  /*9f50*/  BSSY.RECONVERGENT B2, `(.L_x_2304) ;  /* 0x0000009000027945 */ /* 0x000fe80003800200 */
[----:B------:R-:W-:Y:S05]  /*9f60*/  @P3 BRA `(.L_x_2305) ;  /* 0x00000000001c3947 */ /* 0x000fea0003800000 */
[----:B012-4-:R-:W-:Y:S02]  /*9f70*/  LOP3.LUT R9, RZ, R16, RZ, 0x33, !PT ;  /* 0x00000010ff097212 */ /* 0x017fe400078e33ff */
[----:B------:R-:W-:Y:S02]  /*9f80*/  SHF.R.U32.HI R16, RZ, 0xa, R16 ;  /* 0x0000000aff107819 */ /* 0x000fe40000011610 */
[----:B------:R-:W-:-:S04]  /*9f90*/  SHF.R.S32.HI R9, RZ, 0x1f, R9 ;  /* 0x0000001fff097819 */ /* 0x000fc80000011409 */
[----:B------:R-:W-:-:S05]  /*9fa0*/  LOP3.LUT R9, R16, R9, RZ, 0x3c, !PT ;  /* 0x0000000910097212 */ /* 0x000fca00078e3cff */
[----:B------:R-:W-:-:S05]  /*9fb0*/  IMAD.SHL.U32 R9, R9, 0x4, RZ ;  /* 0x0000000409097824 */ /* 0x000fca00078e00ff */
[----:B------:R-:W-:-:S05]  /*9fc0*/  LOP3.LUT R9, R9, 0x1ffc, RZ, 0xc0, !PT ;  /* 0x00001ffc09097812 */ /* 0x000fca00078ec0ff */
[----:B------:R0:W-:Y:S02]  /*9fd0*/  ATOMS.POPC.INC.32 RZ, [R9+UR4+0x8a0] ;  /* 0x0008a00009ff7f8c */ /* 0x0001e4000d800004 */
.L_x_2305:
[----:B------:R-:W-:Y:S05]  /*9fe0*/  BSYNC.RECONVERGENT B2 ;  /* 0x0000000000027941 */ /* 0x000fea0003800200 */
.L_x_2304:
        /* <DEDUP_REMOVED lines=9> */
.L_x_2307:
[----:B------:R-:W-:Y:S05]  /*a080*/  BSYNC.RECONVERGENT B2 ;  /* 0x0000000000027941 */ /* 0x000fea0003800200 */
.L_x_2306:
[----:B------:R-:W-:Y:S01]  /*a090*/  VIADD R29, R29, 0x1000 ;  /* 0x000010001d1d7836 */ /* 0x000fe20000000000 */
[----:B------:R-:W-:Y:S06]  /*a0a0*/  @P5 BRA `(.L_x_2308) ;  /* 0xfffffff400a85947 */ /* 0x000fec000383ffff */
.L_x_2291:
[----:B------:R-:W-:Y:S05]  /*a0b0*/  BSYNC.RECONVERGENT B1 ;  /* 0x0000000000017941 */ /* 0x000fea0003800200 */
.L_x_2290:
        /* <DEDUP_REMOVED lines=9> */
[----:B012-4-:R-:W-:Y:S02]  /*a150*/  IMAD R9, R26, 0x200, R11 ;  /* 0x000002001a097824 */ /* 0x017fe400078e020b */
[----:B------:R-:W2:Y:S01]  /*a160*/  LDG.E R18, desc[UR8][R18.64] ;  /* 0x0000000812127981 */ /* 0x000ea2000c1e1900 */
[----:B------:R-:W-:-:S04]  /*a170*/  IMAD.WIDE R16, R17, 0x4, R2 ;  /* 0x0000000411107825 */ /* 0x000fc800078e0202 */
[--C-:B------:R-:W-:Y:S02]  /*a180*/  IMAD.WIDE R10, R11, 0x4, R2.reuse ;  /* 0x000000040b0a7825 */ /* 0x100fe400078e0202 */
[----:B------:R-:W4:Y:S02]  /*a190*/  LDG.E R16, desc[UR8][R16.64] ;  /* 0x0000000810107981 */ /* 0x000f24000c1e1900 */
[----:B---3--:R-:W-:Y:S02]  /*a1a0*/  IMAD.WIDE R8, R9, 0x4, R2 ;  /* 0x0000000409087825 */ /* 0x008fe400078e0202 */
[----:B------:R-:W3:Y:S04]  /*a1b0*/  LDG.E R10, desc[UR8][R10.64] ;  /* 0x000000080a0a7981 */ /* 0x000ee8000c1e1900 */
[----:B------:R-:W5:Y:S01]  /*a1c0*/  LDG.E R8, desc[UR8][R8.64] ;  /* 0x0000000808087981 */ /* 0x000f62000c1e1900 */
[----:B------:R-:W-:Y:S01]  /*a1d0*/  BSSY.RECONVERGENT B2, `(.L_x_2311) ;  /* 0x000001d000027945 */ /* 0x000fe20003800200 */
[----:B--2---:R-:W-:-:S02]  /*a1e0*/  ISETP.GE.AND P0, PT, R18, RZ, PT ;  /* 0x000000ff1200720c */ /* 0x004fc40003f06270 */
[----:B------:R-:W-:-:S04]  /*a1f0*/  LOP3.LUT R21, R18, 0x7fe00000, RZ, 0xc, !PT ;  /* 0x7fe0000012157812 */ /* 0x000fc800078e0cff */
[----:B------:R-:W-:-:S04]  /*a200*/  SEL R21, R18, R21, !P0 ;  /* 0x0000001512157207 */ /* 0x000fc80004000000 */
[----:B------:R-:W-:-:S04]  /*a210*/  LOP3.LUT R21, R21, R14, RZ, 0x3c, !PT ;  /* 0x0000000e15157212 */ /* 0x000fc800078e3cff */
[----:B------:R-:W-:Y:S02]  /*a220*/  ISETP.GT.U32.AND P0, PT, R21, 0x1fffff, PT ;  /* 0x001fffff1500780c */ /* 0x000fe40003f04070 */
[C---:B----4-:R-:W-:Y:S02]  /*a230*/  ISETP.GE.AND P1, PT, R16.reuse, RZ, PT ;  /* 0x000000ff1000720c */ /* 0x050fe40003f26270 */
[----:B------:R-:W-:Y:S02]  /*a240*/  LOP3.LUT R23, R16, 0x7fe00000, RZ, 0xc, !PT ;  /* 0x7fe0000010177812 */ /* 0x000fe400078e0cff */
[C---:B---3--:R-:W-:Y:S02]  /*a250*/  ISETP.GE.AND P2, PT, R10.reuse, RZ, PT ;  /* 0x000000ff0a00720c */ /* 0x048fe40003f46270 */
        /* <DEDUP_REMOVED lines=20> */
.L_x_2312:
[----:B------:R-:W-:Y:S05]  /*a3a0*/  BSYNC.RECONVERGENT B2 ;  /* 0x0000000000027941 */ /* 0x000fea0003800200 */
.L_x_2311:
        /* <DEDUP_REMOVED lines=9> */
.L_x_2314:
[----:B------:R-:W-:Y:S05]  /*a440*/  BSYNC.RECONVERGENT B2 ;  /* 0x0000000000027941 */ /* 0x000fea0003800200 */
.L_x_2313:
        /* <DEDUP_REMOVED lines=9> */
.L_x_2316:
[----:B------:R-:W-:Y:S05]  /*a4e0*/  BSYNC.RECONVERGENT B2 ;  /* 0x0000000000027941 */ /* 0x000fea0003800200 */
.L_x_2315:
        /* <DEDUP_REMOVED lines=9> */
.L_x_2318:
[----:B------:R-:W-:Y:S05]  /*a580*/  BSYNC.RECONVERGENT B2 ;  /* 0x0000000000027941 */ /* 0x000fea0003800200 */
.L_x_2317:
[----:B------:R-:W-:-:S07]  /*a590*/  VIADD R29, R29, 0x800 ;  /* 0x000008001d1d7836 */ /* 0x000fce0000000000 */
.L_x_2310:
[----:B------:R-:W-:Y:S05]  /*a5a0*/  BSYNC.RECONVERGENT B1 ;  /* 0x0000000000017941 */ /* 0x000fea0003800200 */
.L_x_2309:
[----:B------:R-:W-:-:S13]  /*a5b0*/  LOP3.LUT P0, R28, R28, 0x3, RZ, 0xc0, !PT ;  /* 0x000000031c1c7812 */ /* 0x000fda000780c0ff */
[----:B------:R-:W-:Y:S05]  /*a5c0*/  @!P0 BRA `(.L_x_2289) ;  /* 0x0000000800d48947 */ /* 0x000fea0003800000 */
[----:B------:R-:W-:Y:S01]  /*a5d0*/  ISETP.NE.AND P0, PT, R28, 0x1, PT ;  /* 0x000000011c00780c */ /* 0x000fe20003f05270 */
[----:B------:R-:W-:-:S12]  /*a5e0*/  BSSY.RECONVERGENT B1, `(.L_x_2319) ;  /* 0x0000027000017945 */ /* 0x000fd80003800200 */
[----:B------:R-:W-:Y:S05]  /*a5f0*/  @!P0 BRA `(.L_x_2320) ;  /* 0x0000000000948947 */ /* 0x000fea0003800000 */
[----:B012-4-:R-:W-:-:S04]  /*a600*/  IMAD R9, R29, R26, RZ ;  /* 0x0000001a1d097224 */ /* 0x017fc800078e02ff */
[----:B------:R-:W-:Y:S02]  /*a610*/  IMAD R11, R26, 0x200, R9 ;  /* 0x000002001a0b7824 */ /* 0x000fe400078e0209 */
[----:B---3--:R-:W-:-:S04]  /*a620*/  IMAD.WIDE R8, R9, 0x4, R2 ;  /* 0x0000000409087825 */ /* 0x008fc800078e0202 */
        /* <DEDUP_REMOVED lines=22> */
.L_x_2322:
[----:B------:R-:W-:Y:S05]  /*a790*/  BSYNC.RECONVERGENT B2 ;  /* 0x0000000000027941 */ /* 0x000fea0003800200 */
.L_x_2321:
        /* <DEDUP_REMOVED lines=9> */
.L_x_2324:
[----:B------:R-:W-:Y:S05]  /*a830*/  BSYNC.RECONVERGENT B2 ;  /* 0x0000000000027941 */ /* 0x000fea0003800200 */
.L_x_2323:
[----:B------:R-:W-:-:S07]  /*a840*/  VIADD R29, R29, 0x400 ;  /* 0x000004001d1d7836 */ /* 0x000fce0000000000 */
.L_x_2320:
[----:B------:R-:W-:Y:S05]  /*a850*/  BSYNC.RECONVERGENT B1 ;  /* 0x0000000000017941 */ /* 0x000fea0003800200 */
.L_x_2319:
[----:B------:R-:W-:-:S13]  /*a860*/  LOP3.LUT P0, RZ, R27, 0x200, RZ, 0xc0, !PT ;  /* 0x000002001bff7812 */ /* 0x000fda000780c0ff */
[----:B------:R-:W-:Y:S05]  /*a870*/  @P0 BRA `(.L_x_2289) ;  /* 0x0000000800280947 */ /* 0x000fea0003800000 */
[----:B012-4-:R-:W-:-:S04]  /*a880*/  IMAD R9, R29, R26, RZ ;  /* 0x0000001a1d097224 */ /* 0x017fc800078e02ff */
[----:B---3--:R-:W-:-:S06]  /*a890*/  IMAD.WIDE R8, R9, 0x4, R2 ;  /* 0x0000000409087825 */ /* 0x008fcc00078e0202 */
        /* <DEDUP_REMOVED lines=15> */
.L_x_2288:
        /* <DEDUP_REMOVED lines=15> */
[----:B------:R-:W-:-:S07]  /*aa80*/  IMAD.WIDE.U32 R18, R17, 0x4, R2 ;  /* 0x0000000411127825 */ /* 0x000fce00078e0002 */
.L_x_2335:
        /* <DEDUP_REMOVED lines=33> */
.L_x_2328:
[----:B------:R-:W-:Y:S05]  /*aca0*/  BSYNC.RECONVERGENT B2 ;  /* 0x0000000000027941 */ /* 0x000fea0003800200 */
.L_x_2327:
        /* <DEDUP_REMOVED lines=9> */
.L_x_2330:
[----:B------:R-:W-:Y:S05]  /*ad40*/  BSYNC.RECONVERGENT B2 ;  /* 0x0000000000027941 */ /* 0x000fea0003800200 */
.L_x_2329:
        /* <DEDUP_REMOVED lines=9> */
.L_x_2332:
[----:B------:R-:W-:Y:S05]  /*ade0*/  BSYNC.RECONVERGENT B2 ;  /* 0x0000000000027941 */ /* 0x000fea0003800200 */
.L_x_2331:
        /* <DEDUP_REMOVED lines=9> */
.L_x_2334:
[----:B------:R-:W-:Y:S05]  /*ae80*/  BSYNC.RECONVERGENT B2 ;  /* 0x0000000000027941 */ /* 0x000fea0003800200 */
.L_x_2333:
[----:B------:R-:W-:-:S05]  /*ae90*/  VIADD R16, R16, 0x200 ;  /* 0x0000020010107836 */ /* 0x000fca0000000000 */
[----:B------:R-:W-:-:S13]  /*aea0*/  ISETP.GT.AND P0, PT, R20, R16, PT ;  /* 0x000000101400720c */ /* 0x000fda0003f04270 */
[----:B------:R-:W-:Y:S05]  /*aeb0*/  @P0 BRA `(.L_x_2335) ;  /* 0xfffffff800f40947 */ /* 0x000fea000383ffff */
.L_x_2326:
[----:B------:R-:W-:Y:S05]  /*aec0*/  BSYNC.RECONVERGENT B1 ;  /* 0x0000000000017941 */ /* 0x000fea0003800200 */
.L_x_2325:
[C---:B------:R-:W-:Y:S01]  /*aed0*/  ISETP.GE.U32.AND P0, PT, R13.reuse, R17, PT ;  /* 0x000000110d00720c */ /* 0x040fe20003f06070 */
[----:B--2---:R-:W-:Y:S01]  /*aee0*/  IMAD.IADD R9, R13, 0x1, R17 ;  /* 0x000000010d097824 */ /* 0x004fe200078e0211 */
[----:B------:R-:W-:Y:S03]  /*aef0*/  BSSY.RECONVERGENT B1, `(.L_x_2336) ;  /* 0x0000012000017945 */ /* 0x000fe60003800200 */
[----:B------:R-:W-:-:S05]  /*af00*/  IMAD R19, R20, 0x4, R9 ;  /* 0x0000000414137824 */ /* 0x000fca00078e0209 */
[----:B------:R-:W-:-:S03]  /*af10*/  ISETP.GE.AND P1, PT, R19, R12, PT ;  /* 0x0000000c1300720c */ /* 0x000fc60003f26270 */
[----:B------:R-:W-:Y:S10]  /*af20*/  @P0 BRA `(.L_x_2337) ;  /* 0x0000000000380947 */ /* 0x000ff40003800000 */
[----:B------:R-:W2:Y:S02]  /*af30*/  LDG.E R11, desc[UR8][R4.64] ;  /* 0x00000008040b7981 */ /* 0x000ea4000c1e1900 */
[C---:B--2---:R-:W-:Y:S02]  /*af40*/  ISETP.GE.AND P0, PT, R11.reuse, RZ, PT ;  /* 0x000000ff0b00720c */ /* 0x044fe40003f06270 */
[----:B01-3--:R-:W-:-:S04]  /*af50*/  LOP3.LUT R8, R11, 0x7fe00000, RZ, 0xc, !PT ;  /* 0x7fe000000b087812 */ /* 0x00bfc800078e0cff */
        /* <DEDUP_REMOVED lines=11> */
.L_x_2337:
[----:B------:R-:W-:Y:S05]  /*b010*/  BSYNC.RECONVERGENT B1 ;  /* 0x0000000000017941 */ /* 0x000fea0003800200 */
.L_x_2336:
[----:B------:R-:W-:Y:S05]  /*b020*/  @P1 BRA `(.L_x_2289) ;  /* 0x00000000003c1947 */ /* 0x000fea0003800000 */
[----:B0123--:R-:W-:-:S06]  /*b030*/  IMAD.WIDE R8, R19, 0x4, R2 ;  /* 0x0000000413087825 */ /* 0x00ffcc00078e0202 */
        /* <DEDUP_REMOVED lines=14> */
.L_x_2289:
[----:B------:R-:W-:Y:S05]  /*b120*/  BSYNC.RECONVERGENT B0 ;  /* 0x0000000000007941 */ /* 0x000fea0003800200 */
.L_x_2287:
[----:B------:R-:W5:Y:S08]  /*b130*/  S2UR UR5, SR_CgaCtaId ;  /* 0x00000000000579c3 */ /* 0x000f700000008800 */
[----:B------:R-:W-:Y:S01]  /*b140*/  BAR.SYNC.DEFER_BLOCKING 0x0 ;  /* 0x0000000000007b1d */ /* 0x000fe20000010000 */
[----:B------:R-:W-:-:S05]  /*b150*/  IMAD.MOV.U32 R20, RZ, RZ, RZ ;  /* 0x000000ffff147224 */ /* 0x000fca00078e00ff */
[----:B------:R-:W-:Y:S01]  /*b160*/  UMOV UR4, 0x400 ;  /* 0x0000040000047882 */ /* 0x000fe20000000000 */
[----:B------:R-:W0:Y:S01]  /*b170*/  LDCU UR6, c[0x0][0x3a0] ;  /* 0x00007400ff0677ac */ /* 0x000e220008000800 */
[----:B-----5:R-:W-:-:S09]  /*b180*/  ULEA UR4, UR5, UR4, 0x18 ;  /* 0x0000000405047291 */ /* 0x020fd2000f8ec0ff */
[----:B------:R-:W0:Y:S03]  /*b190*/  LDS R18, [UR4+0x400c] ;  /* 0x00400c04ff127984 */ /* 0x000e260008000800 */
.L_x_2342:
[----:B012-4-:R-:W-:Y:S01]  /*b1a0*/  IMAD R9, R20, 0x800, R7 ;  /* 0x0000080014097824 */ /* 0x017fe200078e0207 */
[----:B------:R-:W-:Y:S05]  /*b1b0*/  WARPSYNC.ALL ;  /* 0x0000000000007948 */ /* 0x000fea0003800000 */
[----:B------:R-:W0:Y:S01]  /*b1c0*/  LDS R9, [R9+0x8a0] ;  /* 0x0008a00009097984 */ /* 0x000e220000000800 */
[----:B------:R-:W-:Y:S01]  /*b1d0*/  BAR.SYNC.DEFER_BLOCKING 0x0 ;  /* 0x0000000000007b1d */ /* 0x000fe20000010000 */
[----:B------:R-:W-:-:S05]  /*b1e0*/  ISETP.GT.U32.AND P0, PT, R13, 0x1f, PT ;  /* 0x0000001f0d00780c */ /* 0x000fca0003f04070 */
[----:B0-----:R0:W-:Y:S02]  /*b1f0*/  STS [R6+0x10], R9 ;  /* 0x0000100906007388 */ /* 0x0011e40000000800 */
[----:B------:R-:W-:Y:S06]  /*b200*/  BAR.SYNC.DEFER_BLOCKING 0x0 ;  /* 0x0000000000007b1d */ /* 0x000fec0000010000 */
[----:B------:R-:W-:Y:S05]  /*b210*/  @P0 BRA `(.L_x_2338) ;  /* 0x00000004002c0947 */ /* 0x000fea0003800000 */
[----:B------:R-:W-:Y:S01]  /*b220*/  LDS R34, [R0+0x10] ;  /* 0x0000100000227984 */ /* 0x000fe20000000800 */
[----:B------:R-:W-:Y:S01]  /*b230*/  UMOV UR5, 0xffffffff ;  /* 0xffffffff00057882 */ /* 0x000fe20000000000 */
[----:B------:R-:W-:Y:S02]  /*b240*/  ISETP.NE.AND P1, PT, R13, RZ, PT ;  /* 0x000000ff0d00720c */ /* 0x000fe40003f25270 */
[----:B------:R-:W-:Y:S04]  /*b250*/  LDS R32, [R0+0x14] ;  /* 0x0000140000207984 */ /* 0x000fe80000000800 */
[----:B------:R-:W3:Y:S04]  /*b260*/  LDS R31, [R0+0x18] ;  /* 0x00001800001f7984 */ /* 0x000ee80000000800 */
        /* <DEDUP_REMOVED lines=9> */
[----:B------:R-:W0:Y:S01]  /*b300*/  LDS R27, [R0+0x40] ;  /* 0x00004000001b7984 */ /* 0x000e220000000800 */
[----:B---3--:R-:W-:-:S03]  /*b310*/  IADD3 R8, PT, PT, R31, R32, R34 ;  /* 0x000000201f087210 */ /* 0x008fc60007ffe022 */
[----:B------:R-:W-:Y:S04]  /*b320*/  LDS R25, [R0+0x44] ;  /* 0x0000440000197984 */ /* 0x000fe80000000800 */
[----:B------:R-:W3:Y:S01]  /*b330*/  LDS R22, [R0+0x48] ;  /* 0x0000480000167984 */ /* 0x000ee20000000800 */
[----:B-1----:R-:W-:-:S03]  /*b340*/  IADD3 R8, PT, PT, R29, R8, R30 ;  /* 0x000000081d087210 */ /* 0x002fc60007ffe01e */
[----:B------:R-:W1:Y:S01]  /*b350*/  LDS R36, [R0+0x4c] ;  /* 0x00004c0000247984 */ /* 0x000e620000000800 */
[----:B--2---:R-:W-:-:S04]  /*b360*/  IADD3 R8, PT, PT, R26, R8, R21 ;  /* 0x000000081a087210 */ /* 0x004fc80007ffe015 */
[----:B----4-:R-:W-:-:S04]  /*b370*/  IADD3 R8, PT, PT, R19, R8, R24 ;  /* 0x0000000813087210 */ /* 0x010fc80007ffe018 */
[----:B-----5:R-:W-:-:S04]  /*b380*/  IADD3 R8, PT, PT, R16, R8, R23 ;  /* 0x0000000810087210 */ /* 0x020fc80007ffe017 */
[----:B0-----:R-:W-:-:S04]  /*b390*/  IADD3 R8, PT, PT, R27, R8, R28 ;  /* 0x000000081b087210 */ /* 0x001fc80007ffe01c */
[----:B---3--:R-:W-:-:S05]  /*b3a0*/  IADD3 R9, PT, PT, R22, R8, R25 ;  /* 0x0000000816097210 */ /* 0x008fca0007ffe019 */
        /* <DEDUP_REMOVED lines=11> */
.L_x_2548:
        /* <DEDUP_REMOVED lines=19> */
[----:B0-----:R-:W-:-:S02]  /*b590*/  IMAD.IADD R33, R26, 0x1, R21 ;  /* 0x000000011a217824 */ /* 0x001fc400078e0215 */
        /* <DEDUP_REMOVED lines=19> */
.L_x_2338:
[----:B------:R-:W-:Y:S01]  /*b6d0*/  VIADD R16, R7, 0x8a0 ;  /* 0x000008a007107836 */ /* 0x000fe20000000000 */
[----:B------:R-:W-:Y:S05]  /*b6e0*/  WARPSYNC.ALL ;  /* 0x0000000000007948 */ /* 0x000fea0003800000 */
[----:B----4-:R-:W-:Y:S01]  /*b6f0*/  IMAD R10, R20, 0x800, R16 ;  /* 0x00000800140a7824 */ /* 0x010fe200078e0210 */
[----:B------:R-:W-:Y:S01]  /*b700*/  BAR.SYNC.DEFER_BLOCKING 0x0 ;  /* 0x0000000000007b1d */ /* 0x000fe20000010000 */
[----:B------:R-:W-:-:S07]  /*b710*/  PLOP3.LUT P0, PT, PT, PT, PT, 0x8, 0x80 ;  /* 0x000000000080781c */ /* 0x000fce0003f0e170 */
[----:B------:R-:W1:Y:S01]  /*b720*/  S2UR UR5, SR_CgaCtaId ;  /* 0x00000000000579c3 */ /* 0x000e620000008800 */
[----:B------:R-:W-:Y:S01]  /*b730*/  UMOV UR4, 0x400 ;  /* 0x0000040000047882 */ /* 0x000fe20000000000 */
[----:B------:R-:W-:Y:S01]  /*b740*/  BSSY.RECONVERGENT B0, `(.L_x_2340) ;  /* 0x0000013000007945 */ /* 0x000fe20003800200 */
[----:B0-----:R-:W0:Y:S01]  /*b750*/  LDS R9, [R6+0x10] ;  /* 0x0000100006097984 */ /* 0x001e220000000800 */
[----:B-1----:R-:W-:-:S09]  /*b760*/  ULEA UR4, UR5, UR4, 0x18 ;  /* 0x0000000405047291 */ /* 0x002fd2000f8ec0ff */
[----:B------:R-:W1:Y:S01]  /*b770*/  LDS R11, [UR4+0x890] ;  /* 0x00089004ff0b7984 */ /* 0x000e620008000800 */
[----:B0-----:R-:W-:-:S05]  /*b780*/  IMAD.IADD R9, R9, 0x1, R18 ;  /* 0x0000000109097824 */ /* 0x001fca00078e0212 */
[----:B------:R-:W-:Y:S01]  /*b790*/  ISETP.GE.AND P1, PT, R9, UR6, PT ;  /* 0x0000000609007c0c */ /* 0x000fe2000bf26270 */
[----:B------:R0:W-:Y:S01]  /*b7a0*/  STS [R10], R9 ;  /* 0x000000090a007388 */ /* 0x0001e20000000800 */
[----:B-1----:R-:W-:Y:S01]  /*b7b0*/  IMAD.IADD R18, R11, 0x1, R18 ;  /* 0x000000010b127824 */ /* 0x002fe200078e0212 */
[----:B------:R-:W-:Y:S10]  /*b7c0*/  BAR.SYNC.DEFER_BLOCKING 0x0 ;  /* 0x0000000000007b1d */ /* 0x000ff40000010000 */
[----:B0-----:R-:W-:Y:S05]  /*b7d0*/  @P1 BRA `(.L_x_2341) ;  /* 0x0000000000241947 */ /* 0x001fea0003800000 */
[----:B------:R-:W-:Y:S01]  /*b7e0*/  ISETP.NE.AND P1, PT, R13, 0x1ff, PT ;  /* 0x000001ff0d00780c */ /* 0x000fe20003f25270 */
[----:B---3--:R-:W-:-:S12]  /*b7f0*/  IMAD.MOV.U32 R8, RZ, RZ, R18 ;  /* 0x000000ffff087224 */ /* 0x008fd800078e0012 */
[----:B------:R-:W0:Y:S02]  /*b800*/  @P1 LDS R8, [R10+0x4] ;  /* 0x000004000a081984 */ /* 0x000e240000000800 */
[----:B0-----:R-:W-:-:S13]  /*b810*/  ISETP.GE.AND P1, PT, R8, UR6, PT ;  /* 0x0000000608007c0c */ /* 0x001fda000bf26270 */
[----:B------:R-:W-:Y:S01]  /*b820*/  @P1 IMAD.IADD R9, R8, 0x1, -R9 ;  /* 0x0000000108091824 */ /* 0x000fe200078e0a09 */
[----:B------:R-:W-:Y:S01]  /*b830*/  @P1 PLOP3.LUT P0, PT, PT, PT, PT, 0x80, 0x8 ;  /* 0x000000000008181c */ /* 0x000fe20003f0f070 */
[----:B------:R-:W-:-:S03]  /*b840*/  @P1 IMAD R8, R20, 0x200, R13 ;  /* 0x0000020014081824 */ /* 0x000fc600078e020d */
[----:B------:R0:W-:Y:S04]  /*b850*/  @P1 STS [UR4+0x4008], R9 ;  /* 0x00400809ff001988 */ /* 0x0001e80008000804 */
[----:B------:R0:W-:Y:S05]  /*b860*/  @P1 STS [UR4+0x4000], R8 ;  /* 0x00400008ff001988 */ /* 0x0001ea0008000804 */
.L_x_2341:
[----:B------:R-:W-:Y:S05]  /*b870*/  BSYNC.RECONVERGENT B0 ;  /* 0x0000000000007941 */ /* 0x000fea0003800200 */
.L_x_2340:
[----:B------:R-:W-:Y:S06]  /*b880*/  BAR.RED.OR.DEFER_BLOCKING 0x0, P0 ;  /* 0x0000000000007b1d */ /* 0x000fec0000014800 */
[----:B------:R-:W1:Y:S01]  /*b890*/  B2R.RESULT RZ, P0 ;  /* 0x0000000000ff731c */ /* 0x000e620000004000 */
[C---:B------:R-:W-:Y:S01]  /*b8a0*/  ISETP.LT.U32.AND P1, PT, R20.reuse, 0x3, PT ;  /* 0x000000031400780c */ /* 0x040fe20003f21070 */
[----:B------:R-:W-:-:S12]  /*b8b0*/  VIADD R20, R20, 0x1 ;  /* 0x0000000114147836 */ /* 0x000fd80000000000 */
[----:B-1----:R-:W-:Y:S05]  /*b8c0*/  @!P0 BRA P1, `(.L_x_2342) ;  /* 0xfffffff800348947 */ /* 0x002fea000083ffff */
[----:B0--3--:R-:W0:Y:S01]  /*b8d0*/  LDC.64 R8, c[0x0][0x398] ;  /* 0x0000e600ff087b82 */ /* 0x009e220000000a00 */
        /* <DEDUP_REMOVED lines=11> */
[----:B------:R-:W4:-:S12]  /*b990*/  LDCU UR11, c[0x0][0x39c] ;  /* 0x00007380ff0b77ac */ /* 0x000f180008000800 */
[----:B------:R-:W-:Y:S05]  /*b9a0*/  @P0 BRA `(.L_x_2345) ;  /* 0x0000002800fc0947 */ /* 0x000fea0003800000 */
[----:B------:R-:W1:Y:S01]  /*b9b0*/  LDS R21, [UR4+0x4008] ;  /* 0x00400804ff157984 */ /* 0x000e620008000800 */
[----:B------:R-:W-:Y:S01]  /*b9c0*/  LOP3.LUT R9, RZ, R13, RZ, 0x33, !PT ;  /* 0x0000000dff097212 */ /* 0x000fe200078e33ff */
[----:B------:R-:W-:Y:S01]  /*b9d0*/  BSSY.RECONVERGENT B1, `(.L_x_2346) ;  /* 0x0000049000017945 */ /* 0x000fe20003800200 */
[----:B------:R-:W-:-:S03]  /*b9e0*/  IMAD.MOV.U32 R11, RZ, RZ, R13 ;  /* 0x000000ffff0b7224 */ /* 0x000fc600078e000d */
[----:B------:R-:W-:-:S05]  /*b9f0*/  IMAD.IADD R10, R9, 0x1, R12 ;  /* 0x00000001090a7824 */ /* 0x000fca00078e020c */
[----:B------:R-:W-:-:S04]  /*ba00*/  LOP3.LUT R8, R10, 0x600, RZ, 0xc0, !PT ;  /* 0x000006000a087812 */ /* 0x000fc800078ec0ff */
[----:B------:R-:W-:-:S13]  /*ba10*/  ISETP.NE.AND P0, PT, R8, 0x600, PT ;  /* 0x000006000800780c */ /* 0x000fda0003f05270 */
[----:B------:R-:W-:Y:S05]  /*ba20*/  @!P0 BRA `(.L_x_2347) ;  /* 0x00000004000c8947 */ /* 0x000fea0003800000 */
[----:B------:R-:W-:Y:S01]  /*ba30*/  LEA.HI R22, R10, 0x1, RZ, 0x17 ;  /* 0x000000010a167811 */ /* 0x000fe200078fb8ff */
[----:B------:R-:W-:Y:S02]  /*ba40*/  IMAD.MOV.U32 R17, RZ, RZ, RZ ;  /* 0x000000ffff117224 */ /* 0x000fe400078e00ff */
[----:B------:R-:W-:Y:S01]  /*ba50*/  IMAD.MOV.U32 R11, RZ, RZ, R13 ;  /* 0x000000ffff0b7224 */ /* 0x000fe200078e000d */
[----:B------:R-:W-:-:S07]  /*ba60*/  LOP3.LUT R22, R22, 0x3, RZ, 0xc0, !PT ;  /* 0x0000000316167812 */ /* 0x000fce00078ec0ff */
.L_x_2352:
[----:B----4-:R-:W-:-:S04]  /*ba70*/  IMAD R9, R11, UR11, RZ ;  /* 0x0000000b0b097c24 */ /* 0x010fc8000f8e02ff */
[----:B------:R-:W-:-:S06]  /*ba80*/  IMAD.WIDE R8, R9, 0x4, R2 ;  /* 0x0000000409087825 */ /* 0x000fcc00078e0202 */
[----:B------:R-:W2:Y:S01]  /*ba90*/  LDG.E R8, desc[UR8][R8.64] ;  /* 0x0000000808087981 */ /* 0x000ea2000c1e1900 */
[----:B------:R-:W-:Y:S01]  /*baa0*/  VIADD R17, R17, 0x1 ;  /* 0x0000000111117836 */ /* 0x000fe20000000000 */
[----:B------:R-:W-:Y:S04]  /*bab0*/  BSSY.RECONVERGENT B2, `(.L_x_2348) ;  /* 0x0000038000027945 */ /* 0x000fe80003800200 */
[----:B------:R-:W-:Y:S02]  /*bac0*/  ISETP.NE.AND P2, PT, R17, R22, PT ;  /* 0x000000161100720c */ /* 0x000fe40003f45270 */
        /* <DEDUP_REMOVED lines=34> */
.L_x_2351:
[----:B------:R-:W-:Y:S05]  /*bcf0*/  BSYNC.RECONVERGENT B3 ;  /* 0x0000000000037941 */ /* 0x000fea0003800200 */
.L_x_2350:
        /* <DEDUP_REMOVED lines=15> */
[----:B0-----:R-:W-:-:S05]  /*bdf0*/  IMAD.IADD R9, R9, 0x1, R26 ;  /* 0x0000000109097824 */ /* 0x001fca00078e021a */
[----:B------:R-:W-:-:S05]  /*be00*/  LEA R9, R9, UR4, 0x2 ;  /* 0x0000000409097c11 */ /* 0x000fca000f8e10ff */
[----:B------:R2:W-:Y:S04]  /*be10*/  STS [R9+0x2000], R8 ;  /* 0x0020000809007388 */ /* 0x0005e80000000800 */
[----:B------:R2:W-:Y:S02]  /*be20*/  STS [R9], R11 ;  /* 0x0000000b09007388 */ /* 0x0005e40000000800 */
.L_x_2349:
[----:B------:R-:W-:Y:S05]  /*be30*/  BSYNC.RECONVERGENT B2 ;  /* 0x0000000000027941 */ /* 0x000fea0003800200 */
.L_x_2348:
[----:B0-2---:R-:W-:Y:S01]  /*be40*/  VIADD R11, R11, 0x200 ;  /* 0x000002000b0b7836 */ /* 0x005fe20000000000 */
[----:B------:R-:W-:Y:S06]  /*be50*/  @P2 BRA `(.L_x_2352) ;  /* 0xfffffffc00042947 */ /* 0x000fec000383ffff */
.L_x_2347:
[----:B----4-:R-:W-:Y:S05]  /*be60*/  BSYNC.RECONVERGENT B1 ;  /* 0x0000000000017941 */ /* 0x010fea0003800200 */
.L_x_2346:
[----:B------:R-:W-:-:S13]  /*be70*/  ISETP.GE.U32.AND P0, PT, R10, 0x600, PT ;  /* 0x000006000a00780c */ /* 0x000fda0003f06070 */
[----:B------:R-:W-:Y:S05]  /*be80*/  @!P0 BRA `(.L_x_2345) ;  /* 0x0000002400c48947 */ /* 0x000fea0003800000 */
[----:B------:R-:W-:Y:S01]  /*be90*/  BSSY.RECONVERGENT B1, `(.L_x_2353) ;  /* 0x00000f4000017945 */ /* 0x000fe20003800200 */
.L_x_2370:
[----:B--2---:R-:W2:Y:S02]  /*bea0*/  LDC R8, c[0x0][0x39c] ;  /* 0x0000e700ff087b82 */ /* 0x004ea40000000800 */
[----:B0-2---:R-:W-:-:S04]  /*beb0*/  IMAD R9, R11, R8, RZ ;  /* 0x000000080b097224 */ /* 0x005fc800078e02ff */
        /* <DEDUP_REMOVED lines=37> */
.L_x_2357:
[----:B------:R-:W-:Y:S05]  /*c110*/  BSYNC.RECONVERGENT B3 ;  /* 0x0000000000037941 */ /* 0x000fea0003800200 */
.L_x_2356:
        /* <DEDUP_REMOVED lines=19> */
.L_x_2355:
[----:B------:R-:W-:Y:S05]  /*c250*/  BSYNC.RECONVERGENT B2 ;  /* 0x0000000000027941 */ /* 0x000fea0003800200 */
.L_x_2354:
[----:B------:R-:W-:-:S04]  /*c260*/  IMAD R23, R8, 0x200, R9 ;  /* 0x0000020008177824 */ /* 0x000fc800078e0209 */
[----:B0-----:R-:W-:-:S05]  /*c270*/  IMAD.WIDE R22, R23, 0x4, R2 ;  /* 0x0000000417167825 */ /* 0x001fca00078e0202 */
[----:B--2---:R-:W2:Y:S01]  /*c280*/  LDG.E R10, desc[UR8][R22.64] ;  /* 0x00000008160a7981 */ /* 0x004ea2000c1e1900 */
        /* <DEDUP_REMOVED lines=13> */
[CC--:B------:R-:W-:Y:S02]  /*c360*/  ISETP.GE.U32.AND P1, PT, R17.reuse, R20.reuse, PT ;  /* 0x000000141100720c */ /* 0x0c0fe40003f26070 */
[----:B------:R-:W-:Y:S01]  /*c370*/  ISETP.NE.OR P0, PT, R17, R20, P0 ;  /* 0x000000141100720c */ /* 0x000fe20000705670 */
[----:B------:R-:W-:-:S10]  /*c380*/  VIADD R17, R11, 0x200 ;  /* 0x000002000b117836 */ /* 0x000fd40000000000 */
        /* <DEDUP_REMOVED lines=20> */
.L_x_2361:
[----:B------:R-:W-:Y:S05]  /*c4d0*/  BSYNC.RECONVERGENT B3 ;  /* 0x0000000000037941 */ /* 0x000fea0003800200 */
.L_x_2360:
        /* <DEDUP_REMOVED lines=19> */
.L_x_2359:
[----:B------:R-:W-:Y:S05]  /*c610*/  BSYNC.RECONVERGENT B2 ;  /* 0x0000000000027941 */ /* 0x000fea0003800200 */
.L_x_2358:
[----:B------:R-:W-:-:S04]  /*c620*/  IMAD R9, R8, 0x400, R9 ;  /* 0x0000040008097824 */ /* 0x000fc800078e0209 */
[----:B0-2---:R-:W-:-:S05]  /*c630*/  IMAD.WIDE R22, R9, 0x4, R2 ;  /* 0x0000000409167825 */ /* 0x005fca00078e0202 */
        /* <DEDUP_REMOVED lines=37> */
.L_x_2365:
[----:B------:R-:W-:Y:S05]  /*c890*/  BSYNC.RECONVERGENT B3 ;  /* 0x0000000000037941 */ /* 0x000fea0003800200 */
.L_x_2364:
        /* <DEDUP_REMOVED lines=19> */
.L_x_2363:
[----:B------:R-:W-:Y:S05]  /*c9d0*/  BSYNC.RECONVERGENT B2 ;  /* 0x0000000000027941 */ /* 0x000fea0003800200 */
.L_x_2362:
[----:B------:R-:W-:-:S04]  /*c9e0*/  IMAD R9, R8, 0x200, R9 ;  /* 0x0000020008097824 */ /* 0x000fc800078e0209 */
[----:B------:R-:W-:-:S06]  /*c9f0*/  IMAD.WIDE R8, R9, 0x4, R2 ;  /* 0x0000000409087825 */ /* 0x000fcc00078e0202 */
[----:B------:R-:W3:Y:S01]  /*ca00*/  LDG.E R8, desc[UR8][R8.64] ;  /* 0x0000000808087981 */ /* 0x000ee2000c1e1900 */
[----:B------:R-:W-:Y:S01]  /*ca10*/  BSSY.RECONVERGENT B2, `(.L_x_2366) ;  /* 0x0000038000027945 */ /* 0x000fe20003800200 */
[C---:B---3--:R-:W-:Y:S02]  /*ca20*/  ISETP.GE.AND P0, PT, R8.reuse, RZ, PT ;  /* 0x000000ff0800720c */ /* 0x048fe40003f06270 */
[----:B0-2---:R-:W-:-:S04]  /*ca30*/  LOP3.LUT R17, R8, 0x7fe00000, RZ, 0xc, !PT ;  /* 0x7fe0000008117812 */ /* 0x005fc800078e0cff */
        /* <DEDUP_REMOVED lines=33> */
.L_x_2369:
[----:B------:R-:W-:Y:S05]  /*cc50*/  BSYNC.RECONVERGENT B3 ;  /* 0x0000000000037941 */ /* 0x000fea0003800200 */
.L_x_2368:
        /* <DEDUP_REMOVED lines=19> */
.L_x_2367:
[----:B------:R-:W-:Y:S05]  /*cd90*/  BSYNC.RECONVERGENT B2 ;  /* 0x0000000000027941 */ /* 0x000fea0003800200 */
.L_x_2366:
[----:B------:R-:W-:-:S05]  /*cda0*/  VIADD R11, R11, 0x800 ;  /* 0x000008000b0b7836 */ /* 0x000fca0000000000 */
[----:B------:R-:W-:-:S13]  /*cdb0*/  ISETP.GE.U32.AND P0, PT, R11, R12, PT ;  /* 0x0000000c0b00720c */ /* 0x000fda0003f06070 */
[----:B------:R-:W-:Y:S05]  /*cdc0*/  @!P0 BRA `(.L_x_2370) ;  /* 0xfffffff000348947 */ /* 0x000fea000383ffff */
[----:B------:R-:W-:Y:S05]  /*cdd0*/  BSYNC.RECONVERGENT B1 ;  /* 0x0000000000017941 */ /* 0x000fea0003800200 */
.L_x_2353:
[----:B------:R-:W-:Y:S05]  /*cde0*/  BRA `(.L_x_2345) ;  /* 0x0000001400ec7947 */ /* 0x000fea0003800000 */
.L_x_2344:
        /* <DEDUP_REMOVED lines=18> */
.L_x_2389:
[----:B------:R-:W-:Y:S01]  /*cf10*/  IMAD.WIDE.U32 R8, R17, 0x4, R2 ;  /* 0x0000000411087825 */ /* 0x000fe200078e0002 */
        /* <DEDUP_REMOVED lines=40> */
.L_x_2376:
[----:B------:R-:W-:Y:S05]  /*d1a0*/  BSYNC.RECONVERGENT B3 ;  /* 0x0000000000037941 */ /* 0x000fea0003800200 */
.L_x_2375:
        /* <DEDUP_REMOVED lines=19> */
.L_x_2374:
[----:B------:R-:W-:Y:S05]  /*d2e0*/  BSYNC.RECONVERGENT B2 ;  /* 0x0000000000027941 */ /* 0x000fea0003800200 */
.L_x_2373:
[C---:B------:R-:W-:Y:S01]  /*d2f0*/  ISETP.GE.AND P0, PT, R9.reuse, RZ, PT ;  /* 0x000000ff0900720c */ /* 0x040fe20003f06270 */
[----:B------:R-:W-:Y:S01]  /*d300*/  BSSY.RECONVERGENT B2, `(.L_x_2377) ;  /* 0x0000037000027945 */ /* 0x000fe20003800200 */
[----:B--2---:R-:W-:-:S04]  /*d310*/  LOP3.LUT R8, R9, 0x7fe00000, RZ, 0xc, !PT ;  /* 0x7fe0000009087812 */ /* 0x004fc800078e0cff */
        /* <DEDUP_REMOVED lines=9> */
[----:B------:R-:W-:Y:S01]  /*d3b0*/  LOP3.LUT R25, R8, 0x7ff, R25, 0x48, !PT ;  /* 0x000007ff08197812 */ /* 0x000fe200078e4819 */
[----:B------:R-:W-:-:S03]  /*d3c0*/  VIADD R8, R23, 0x1 ;  /* 0x0000000117087836 */ /* 0x000fc60000000000 */
        /* <DEDUP_REMOVED lines=22> */
.L_x_2380:
[----:B------:R-:W-:Y:S05]  /*d530*/  BSYNC.RECONVERGENT B3 ;  /* 0x0000000000037941 */ /* 0x000fea0003800200 */
.L_x_2379:
        /* <DEDUP_REMOVED lines=19> */
.L_x_2378:
[----:B------:R-:W-:Y:S05]  /*d670*/  BSYNC.RECONVERGENT B2 ;  /* 0x0000000000027941 */ /* 0x000fea0003800200 */
.L_x_2377:
        /* <DEDUP_REMOVED lines=9> */
[----:B0-----:R-:W-:Y:S02]  /*d710*/  SHF.R.U32.HI R8, RZ, 0xa, R10 ;  /* 0x0000000aff087819 */ /* 0x001fe4000001160a */
[----:B------:R-:W-:Y:S02]  /*d720*/  SHF.R.S32.HI R9, RZ, 0x1f, R9 ;  /* 0x0000001fff097819 */ /* 0x000fe40000011409 */
[----:B-1----:R-:W-:Y:S02]  /*d730*/  ISETP.GT.AND P0, PT, R26, 0x800, PT ;  /* 0x000008001a00780c */ /* 0x002fe40003f04270 */
[----:B------:R-:W-:Y:S01]  /*d740*/  LOP3.LUT R9, R8, 0x7ff, R9, 0x48, !PT ;  /* 0x000007ff08097812 */ /* 0x000fe200078e4809 */
[----:B------:R-:W-:-:S03]  /*d750*/  VIADD R8, R23, 0x2 ;  /* 0x0000000217087836 */ /* 0x000fc60000000000 */
[CC--:B------:R-:W-:Y:S02]  /*d760*/  ISETP.GE.U32.AND P1, PT, R9.reuse, R20.reuse, PT ;  /* 0x000000140900720c */ /* 0x0c0fe40003f26070 */
        /* <DEDUP_REMOVED lines=21> */
.L_x_2384:
[----:B------:R-:W-:Y:S05]  /*d8c0*/  BSYNC.RECONVERGENT B3 ;  /* 0x0000000000037941 */ /* 0x000fea0003800200 */
.L_x_2383:
        /* <DEDUP_REMOVED lines=19> */
.L_x_2382:
[----:B------:R-:W-:Y:S05]  /*da00*/  BSYNC.RECONVERGENT B2 ;  /* 0x0000000000027941 */ /* 0x000fea0003800200 */
.L_x_2381:
[C---:B------:R-:W-:Y:S01]  /*da10*/  ISETP.GE.AND P0, PT, R11.reuse, RZ, PT ;  /* 0x000000ff0b00720c */ /* 0x040fe20003f06270 */
[----:B------:R-:W-:Y:S01]  /*da20*/  BSSY.RECONVERGENT B2, `(.L_x_2385) ;  /* 0x0000037000027945 */ /* 0x000fe20003800200 */
[----:B0-2---:R-:W-:-:S04]  /*da30*/  LOP3.LUT R8, R11, 0x7fe00000, RZ, 0xc, !PT ;  /* 0x7fe000000b087812 */ /* 0x005fc800078e0cff */
        /* <DEDUP_REMOVED lines=9> */
[----:B-1----:R-:W-:Y:S02]  /*dad0*/  ISETP.GT.AND P0, PT, R26, 0x800, PT ;  /* 0x000008001a00780c */ /* 0x002fe40003f04270 */
[----:B------:R-:W-:-:S04]  /*dae0*/  LOP3.LUT R9, R8, 0x7ff, R9, 0x48, !PT ;  /* 0x000007ff08097812 */ /* 0x000fc800078e4809 */
        /* <DEDUP_REMOVED lines=22> */
.L_x_2388:
[----:B------:R-:W-:Y:S05]  /*dc50*/  BSYNC.RECONVERGENT B3 ;  /* 0x0000000000037941 */ /* 0x000fea0003800200 */
.L_x_2387:
        /* <DEDUP_REMOVED lines=19> */
.L_x_2386:
[----:B------:R-:W-:Y:S05]  /*dd90*/  BSYNC.RECONVERGENT B2 ;  /* 0x0000000000027941 */ /* 0x000fea0003800200 */
.L_x_2385:
[----:B0-2---:R-:W-:-:S04]  /*dda0*/  VIADD R23, R21, 0x200 ;  /* 0x0000020015177836 */ /* 0x005fc80000000000 */
[----:B------:R-:W-:Y:S01]  /*ddb0*/  IMAD.MOV.U32 R21, RZ, RZ, R23 ;  /* 0x000000ffff157224 */ /* 0x000fe200078e0017 */
[----:B------:R-:W-:-:S13]  /*ddc0*/  ISETP.GT.AND P0, PT, R22, R23, PT ;  /* 0x000000171600720c */ /* 0x000fda0003f04270 */
[----:B------:R-:W-:Y:S05]  /*ddd0*/  @P0 BRA `(.L_x_2389) ;  /* 0xfffffff0004c0947 */ /* 0x000fea000383ffff */
.L_x_2372:
[----:B------:R-:W-:Y:S05]  /*dde0*/  BSYNC.RECONVERGENT B1 ;  /* 0x0000000000017941 */ /* 0x000fea0003800200 */
.L_x_2371:
[----:B------:R-:W-:Y:S01]  /*ddf0*/  ISETP.GE.U32.AND P0, PT, R13, R17, PT ;  /* 0x000000110d00720c */ /* 0x000fe20003f06070 */
[----:B------:R-:W-:-:S12]  /*de00*/  BSSY.RECONVERGENT B1, `(.L_x_2390) ;  /* 0x000003b000017945 */ /* 0x000fd80003800200 */
[----:B------:R-:W-:Y:S05]  /*de10*/  @P0 BRA `(.L_x_2391) ;  /* 0x0000000000e40947 */ /* 0x000fea0003800000 */
[----:B------:R-:W2:Y:S02]  /*de20*/  LDG.E R8, desc[UR8][R4.64] ;  /* 0x0000000804087981 */ /* 0x000ea4000c1e1900 */
[C---:B--2---:R-:W-:Y:S02]  /*de30*/  ISETP.GE.AND P0, PT, R8.reuse, RZ, PT ;  /* 0x000000ff0800720c */ /* 0x044fe40003f06270 */
[----:B------:R-:W-:-:S04]  /*de40*/  LOP3.LUT R9, R8, 0x7fe00000, RZ, 0xc, !PT ;  /* 0x7fe0000008097812 */ /* 0x000fc800078e0cff */
[----:B------:R-:W-:-:S04]  /*de50*/  SEL R9, R8, R9, !P0 ;  /* 0x0000000908097207 */ /* 0x000fc80004000000 */
[----:B------:R-:W-:-:S04]  /*de60*/  LOP3.LUT R9, R9, R14, RZ, 0x3c, !PT ;  /* 0x0000000e09097212 */ /* 0x000fc800078e3cff */
[----:B------:R-:W-:-:S13]  /*de70*/  ISETP.GT.U32.AND P0, PT, R9, 0x1fffff, PT ;  /* 0x001fffff0900780c */ /* 0x000fda0003f04070 */
[----:B------:R-:W-:Y:S05]  /*de80*/  @P0 BRA `(.L_x_2391) ;  /* 0x0000000000c80947 */ /* 0x000fea0003800000 */
[----:B------:R-:W2:Y:S01]  /*de90*/  S2R R10, SR_CgaCtaId ;  /* 0x00000000000a7919 */ /* 0x000ea20000008800 */
[----:B------:R-:W-:Y:S01]  /*dea0*/  LOP3.LUT R24, RZ, R8, RZ, 0x33, !PT ;  /* 0x00000008ff187212 */ /* 0x000fe200078e33ff */
[----:B------:R-:W-:Y:S01]  /*deb0*/  BSSY.RECONVERGENT B2, `(.L_x_2392) ;  /* 0x000001b000027945 */ /* 0x000fe20003800200 */
[----:B------:R-:W-:Y:S02]  /*dec0*/  SHF.R.U32.HI R9, RZ, 0xa, R8 ;  /* 0x0000000aff097819 */ /* 0x000fe40000011608 */
[----:B------:R-:W-:Y:S02]  /*ded0*/  SHF.R.S32.HI R24, RZ, 0x1f, R24 ;  /* 0x0000001fff187819 */ /* 0x000fe40000011418 */
[----:B------:R-:W-:Y:S02]  /*dee0*/  MOV R29, 0x400 ;  /* 0x00000400001d7802 */ /* 0x000fe40000000f00 */
[----:B------:R-:W-:-:S04]  /*def0*/  LOP3.LUT R27, R9, 0x7ff, R24, 0x48, !PT ;  /* 0x000007ff091b7812 */ /* 0x000fc800078e4818 */
[----:B0-----:R-:W-:Y:S02]  /*df00*/  ISETP.GE.U32.AND P0, PT, R27, R20, PT ;  /* 0x000000141b00720c */ /* 0x001fe40003f06070 */
[----:B--2---:R-:W-:-:S11]  /*df10*/  LEA R9, R10, R29, 0x18 ;  /* 0x0000001d0a097211 */ /* 0x004fd600078ec0ff */
        /* <DEDUP_REMOVED lines=9> */
[----:B------:R-:W1:Y:S01]  /*dfb0*/  POPC R21, UR7 ;  /* 0x0000000700157d09 */ /* 0x000e620008000000 */
[----:B--2---:R-:W-:Y:S02]  /*dfc0*/  ULEA UR5, UR6, UR5, 0x18 ;  /* 0x0000000506057291 */ /* 0x004fe4000f8ec0ff */
[----:B------:R-:W-:Y:S01]  /*dfd0*/  ULEA UR4, UR6, UR4, 0x18 ;  /* 0x0000000406047291 */ /* 0x000fe2000f8ec0ff */
[----:B0-----:R-:W-:-:S02]  /*dfe0*/  ISETP.EQ.U32.AND P0, PT, R23, R24, PT ;  /* 0x000000181700720c */ /* 0x001fc40003f02070 */
[----:B---3--:R-:W-:-:S04]  /*dff0*/  LOP3.LUT R25, R25, UR7, RZ, 0xc0, !PT ;  /* 0x0000000719197c12 */ /* 0x008fc8000f8ec0ff */
[----:B------:R-:W0:Y:S07]  /*e000*/  POPC R24, R25 ;  /* 0x0000001900187309 */ /* 0x000e2e0000000000 */
[----:B-1----:R-:W1:Y:S04]  /*e010*/  @P0 ATOMS.ADD R26, [UR5], R21 ;  /* 0x00000015ff1a098c */ /* 0x002e680008000005 */
[----:B-1----:R-:W0:Y:S02]  /*e020*/  SHFL.IDX PT, R11, R26, R23, 0x1f ;  /* 0x00001f171a0b7589 */ /* 0x002e2400000e0000 */
[----:B0-----:R-:W-:-:S05]  /*e030*/  IMAD.IADD R11, R11, 0x1, R24 ;  /* 0x000000010b0b7824 */ /* 0x001fca00078e0218 */
[----:B------:R-:W-:-:S05]  /*e040*/  LEA R24, R11, UR4, 0x2 ;  /* 0x000000040b187c11 */ /* 0x000fca000f8e10ff */
[----:B------:R0:W-:Y:S02]  /*e050*/  STS [R24], R13 ;  /* 0x0000000d18007388 */ /* 0x0001e40000000800 */
.L_x_2393:
[----:B------:R-:W-:Y:S05]  /*e060*/  BSYNC.RECONVERGENT B2 ;  /* 0x0000000000027941 */ /* 0x000fea0003800200 */
.L_x_2392:
[----:B------:R-:W2:Y:S02]  /*e070*/  LDS R11, [R9+0x4008] ;  /* 0x00400800090b7984 */ /* 0x000ea40000000800 */
[----:B--2---:R-:W-:-:S04]  /*e080*/  ISETP.GT.AND P0, PT, R11, 0x800, PT ;  /* 0x000008000b00780c */ /* 0x004fc80003f04270 */
[----:B------:R-:W-:-:S13]  /*e090*/  ISETP.NE.OR P0, PT, R27, R20, P0 ;  /* 0x000000141b00720c */ /* 0x000fda0000705670 */
[----:B------:R-:W-:Y:S05]  /*e0a0*/  @P0 BRA `(.L_x_2391) ;  /* 0x0000000000400947 */ /* 0x000fea0003800000 */
[----:B0-----:R-:W0:Y:S01]  /*e0b0*/  S2R R24, SR_LANEID ;  /* 0x0000000000187919 */ /* 0x001e220000000000 */
[----:B------:R-:W-:Y:S01]  /*e0c0*/  VOTEU.ANY UR4, UPT, PT ;  /* 0x0000000000047886 */ /* 0x000fe200038e0100 */
[----:B------:R-:W-:Y:S01]  /*e0d0*/  VIADD R29, R29, 0x4004 ;  /* 0x000040041d1d7836 */ /* 0x000fe20000000000 */
[----:B------:R-:W0:Y:S01]  /*e0e0*/  FLO.U32 R21, UR4 ;  /* 0x0000000400157d00 */ /* 0x000e2200080e0000 */
[----:B------:R-:W2:Y:S01]  /*e0f0*/  S2R R23, SR_LTMASK ;  /* 0x0000000000177919 */ /* 0x000ea20000003900 */
[----:B------:R-:W3:Y:S01]  /*e100*/  POPC R11, UR4 ;  /* 0x00000004000b7d09 */ /* 0x000ee20008000000 */
[----:B0-----:R-:W-:Y:S02]  /*e110*/  ISETP.EQ.U32.AND P0, PT, R21, R24, PT ;  /* 0x000000181500720c */ /* 0x001fe40003f02070 */
[----:B------:R-:W-:Y:S02]  /*e120*/  LEA R24, R10, R29, 0x18 ;  /* 0x0000001d0a187211 */ /* 0x000fe400078ec0ff */
[----:B--2---:R-:W-:-:S06]  /*e130*/  LOP3.LUT R23, R23, UR4, RZ, 0xc0, !PT ;  /* 0x0000000417177c12 */ /* 0x004fcc000f8ec0ff */
[----:B------:R-:W0:Y:S03]  /*e140*/  POPC R23, R23 ;  /* 0x0000001700177309 */ /* 0x000e260000000000 */
[----:B---3--:R-:W2:Y:S04]  /*e150*/  @P0 ATOMS.ADD R24, [R24], R11 ;  /* 0x0000000b1818038c */ /* 0x008ea80000000000 */
[----:B--2---:R-:W0:Y:S02]  /*e160*/  SHFL.IDX PT, R10, R24, R21, 0x1f ;  /* 0x00001f15180a7589 */ /* 0x004e2400000e0000 */
[----:B0-----:R-:W-:-:S04]  /*e170*/  IMAD.IADD R10, R10, 0x1, R23 ;  /* 0x000000010a0a7824 */ /* 0x001fc800078e0217 */
[----:B------:R-:W-:-:S05]  /*e180*/  IMAD R10, R10, 0x4, R9 ;  /* 0x000000040a0a7824 */ /* 0x000fca00078e0209 */
[----:B------:R2:W-:Y:S04]  /*e190*/  STS [R10+0x2000], R8 ;  /* 0x002000080a007388 */ /* 0x0005e80000000800 */
[----:B------:R2:W-:Y:S02]  /*e1a0*/  STS [R10], R13 ;  /* 0x0000000d0a007388 */ /* 0x0005e40000000800 */
.L_x_2391:
[----:B------:R-:W-:Y:S05]  /*e1b0*/  BSYNC.RECONVERGENT B1 ;  /* 0x0000000000017941 */ /* 0x000fea0003800200 */
.L_x_2390:
[----:B------:R-:W-:-:S04]  /*e1c0*/  IMAD.IADD R9, R13, 0x1, R17 ;  /* 0x000000010d097824 */ /* 0x000fc800078e0211 */
[----:B------:R-:W-:-:S05]  /*e1d0*/  IMAD R9, R22, 0x4, R9 ;  /* 0x0000000416097824 */ /* 0x000fca00078e0209 */
[----:B------:R-:W-:-:S13]  /*e1e0*/  ISETP.GE.AND P0, PT, R9, R12, PT ;  /* 0x0000000c0900720c */ /* 0x000fda0003f06270 */
[----:B------:R-:W-:Y:S05]  /*e1f0*/  @P0 BRA `(.L_x_2345) ;  /* 0x0000000000e80947 */ /* 0x000fea0003800000 */
[----:B--2---:R-:W-:-:S05]  /*e200*/  IMAD.WIDE R10, R9, 0x4, R2 ;  /* 0x00000004090a7825 */ /* 0x004fca00078e0202 */
        /* <DEDUP_REMOVED lines=12> */
[----:B-1----:R-:W-:Y:S02]  /*e2d0*/  MOV R26, 0x400 ;  /* 0x00000400001a7802 */ /* 0x002fe40000000f00 */
[----:B------:R-:W-:-:S04]  /*e2e0*/  LOP3.LUT R27, R10, 0x7ff, R17, 0x48, !PT ;  /* 0x000007ff0a1b7812 */ /* 0x000fc800078e4811 */
[----:B0-----:R-:W-:Y:S02]  /*e2f0*/  ISETP.GE.U32.AND P0, PT, R27, R20, PT ;  /* 0x000000141b00720c */ /* 0x001fe40003f06070 */
[----:B--2---:R-:W-:-:S11]  /*e300*/  LEA R10, R11, R26, 0x18 ;  /* 0x0000001a0b0a7211 */ /* 0x004fd600078ec0ff */
        /* <DEDUP_REMOVED lines=20> */
.L_x_2395:
[----:B------:R-:W-:Y:S05]  /*e450*/  BSYNC.RECONVERGENT B1 ;  /* 0x0000000000017941 */ /* 0x000fea0003800200 */
.L_x_2394:
        /* <DEDUP_REMOVED lines=12> */
[----:B-1----:R-:W-:-:S04]  /*e520*/  LOP3.LUT R23, R23, UR4, RZ, 0xc0, !PT ;  /* 0x0000000417177c12 */ /* 0x002fc8000f8ec0ff */
[----:B------:R-:W0:Y:S05]  /*e530*/  POPC R24, R23 ;  /* 0x0000001700187309 */ /* 0x000e2a0000000000 */
[----:B--2---:R-:W1:Y:S04]  /*e540*/  @P0 ATOMS.ADD R22, [R22], R17 ;  /* 0x000000111616038c */ /* 0x004e680000000000 */
[----:B-1----:R-:W0:Y:S02]  /*e550*/  SHFL.IDX PT, R11, R22, R21, 0x1f ;  /* 0x00001f15160b7589 */ /* 0x002e2400000e0000 */
[----:B0-----:R-:W-:-:S04]  /*e560*/  IMAD.IADD R11, R11, 0x1, R24 ;  /* 0x000000010b0b7824 */ /* 0x001fc800078e0218 */
[----:B------:R-:W-:-:S05]  /*e570*/  IMAD R11, R11, 0x4, R10 ;  /* 0x000000040b0b7824 */ /* 0x000fca00078e020a */
[----:B------:R3:W-:Y:S04]  /*e580*/  STS [R11+0x2000], R8 ;  /* 0x002000080b007388 */ /* 0x0007e80000000800 */
[----:B------:R3:W-:Y:S02]  /*e590*/  STS [R11], R9 ;  /* 0x000000090b007388 */ /* 0x0007e40000000800 */
.L_x_2345:
[----:B----4-:R-:W-:Y:S05]  /*e5a0*/  BSYNC.RECONVERGENT B0 ;  /* 0x0000000000007941 */ /* 0x010fea0003800200 */
.L_x_2343:
[----:B------:R-:W4:Y:S08]  /*e5b0*/  S2UR UR5, SR_CgaCtaId ;  /* 0x00000000000579c3 */ /* 0x000f300000008800 */
[----:B------:R-:W-:Y:S06]  /*e5c0*/  BAR.SYNC.DEFER_BLOCKING 0x0 ;  /* 0x0000000000007b1d */ /* 0x000fec0000010000 */
[----:B------:R-:W-:-:S02]  /*e5d0*/  UMOV UR4, 0x400 ;  /* 0x0000040000047882 */ /* 0x000fc40000000000 */
[----:B----4-:R-:W-:-:S09]  /*e5e0*/  ULEA UR4, UR5, UR4, 0x18 ;  /* 0x0000000405047291 */ /* 0x010fd2000f8ec0ff */
[----:B--23--:R-:W2:Y:S02]  /*e5f0*/  LDS R8, [UR4+0x4008] ;  /* 0x00400804ff087984 */ /* 0x00cea40008000800 */
[----:B--2---:R-:W-:-:S13]  /*e600*/  ISETP.GE.AND P0, PT, R8, 0x801, PT ;  /* 0x000008010800780c */ /* 0x004fda0003f06270 */
[----:B------:R-:W-:Y:S05]  /*e610*/  @!P0 BRA `(.L_x_2213) ;  /* 0x0000004c008c8947 */ /* 0x000fea0003800000 */
[----:B------:R-:W2:Y:S01]  /*e620*/  LDCU UR5, c[0x0][0x39c] ;  /* 0x00007380ff0577ac */ /* 0x000ea20008000800 */
[----:B------:R-:W-:Y:S01]  /*e630*/  ISETP.GT.U32.AND P0, PT, R13, 0x1ff, PT ;  /* 0x000001ff0d00780c */ /* 0x000fe20003f04070 */
[----:B0-----:R-:W-:Y:S01]  /*e640*/  IMAD.SHL.U32 R9, R20, 0x400, RZ ;  /* 0x0000040014097824 */ /* 0x001fe200078e00ff */
[----:B------:R0:W-:Y:S01]  /*e650*/  STS [R7+0x8a0], RZ ;  /* 0x0008a0ff07007388 */ /* 0x0001e20000000800 */
[----:B------:R-:W-:Y:S03]  /*e660*/  BSSY.RECONVERGENT B0, `(.L_x_2396) ;  /* 0x000019f000007945 */ /* 0x000fe60003800200 */
[----:B------:R0:W-:Y:S01]  /*e670*/  STS [R7+0x10a0], RZ ;  /* 0x0010a0ff07007388 */ /* 0x0001e20000000800 */
[----:B------:R-:W-:-:S03]  /*e680*/  LOP3.LUT R14, R14, 0x1ffc00, R9, 0xf8, !PT ;  /* 0x001ffc000e0e7812 */ /* 0x000fc600078ef809 */
[----:B------:R0:W-:Y:S04]  /*e690*/  STS [R7+0x18a0], RZ ;  /* 0x0018a0ff07007388 */ /* 0x0001e80000000800 */
[----:B------:R0:W-:Y:S01]  /*e6a0*/  @!P0 STS [R7+0x20a0], RZ ;  /* 0x0020a0ff07008388 */ /* 0x0001e20000000800 */
[----:B--2---:R-:W-:Y:S01]  /*e6b0*/  IMAD.U32 R17, RZ, RZ, UR5 ;  /* 0x00000005ff117e24 */ /* 0x004fe2000f8e00ff */
[----:B------:R-:W-:Y:S04]  /*e6c0*/  BAR.SYNC.DEFER_BLOCKING 0x0 ;  /* 0x0000000000007b1d */ /* 0x000fe80000010000 */
[----:B------:R-:W-:-:S13]  /*e6d0*/  ISETP.NE.AND P0, PT, R17, 0x1, PT ;  /* 0x000000011100780c */ /* 0x000fda0003f05270 */
[----:B0-----:R-:W-:Y:S05]  /*e6e0*/  @!P0 BRA `(.L_x_2397) ;  /* 0x00000010008c8947 */ /* 0x001fea0003800000 */
[----:B------:R-:W-:-:S13]  /*e6f0*/  ISETP.GE.U32.AND P0, PT, R13, R12, PT ;  /* 0x0000000c0d00720c */ /* 0x000fda0003f06070 */
[----:B------:R-:W-:Y:S05]  /*e700*/  @P0 BRA `(.L_x_2398) ;  /* 0x0000001800500947 */ /* 0x000fea0003800000 */
[----:B------:R-:W-:Y:S01]  /*e710*/  LOP3.LUT R5, RZ, R13, RZ, 0x33, !PT ;  /* 0x0000000dff057212 */ /* 0x000fe200078e33ff */
[----:B------:R-:W-:Y:S01]  /*e720*/  BSSY.RECONVERGENT B1, `(.L_x_2399) ;  /* 0x0000099000017945 */ /* 0x000fe20003800200 */
[----:B-1----:R-:W-:-:S03]  /*e730*/  IMAD.MOV.U32 R26, RZ, RZ, R13 ;  /* 0x000000ffff1a7224 */ /* 0x002fc600078e000d */
        /* <DEDUP_REMOVED lines=9> */
.L_x_2417:
        /* <DEDUP_REMOVED lines=13> */
[----:B------:R-:W-:Y:S02]  /*e8a0*/  IMAD R19, R17, 0x200, R10 ;  /* 0x0000020011137824 */ /* 0x000fe400078e020a */
[----:B------:R-:W4:Y:S02]  /*e8b0*/  LDG.E R24, desc[UR8][R24.64] ;  /* 0x0000000818187981 */ /* 0x000f24000c1e1900 */
[----:B------:R-:W-:-:S06]  /*e8c0*/  IMAD.WIDE R18, R19, 0x4, R2 ;  /* 0x0000000413127825 */ /* 0x000fcc00078e0202 */
[----:B------:R-:W5:Y:S01]  /*e8d0*/  LDG.E R18, desc[UR8][R18.64] ;  /* 0x0000000812127981 */ /* 0x000f62000c1e1900 */
[----:B------:R-:W-:Y:S02]  /*e8e0*/  IMAD R9, R17, 0x200, R8 ;  /* 0x0000020011097824 */ /* 0x000fe400078e0208 */
[----:B0-----:R-:W-:-:S04]  /*e8f0*/  IMAD.WIDE R4, R8, 0x4, R2 ;  /* 0x0000000408047825 */ /* 0x001fc800078e0202 */
[--C-:B------:R-:W-:Y:S01]  /*e900*/  IMAD.WIDE R8, R9, 0x4, R2.reuse ;  /* 0x0000000409087825 */ /* 0x100fe200078e0202 */
[----:B------:R-:W-:Y:S01]  /*e910*/  BSSY.RECONVERGENT B2, `(.L_x_2401) ;  /* 0x0000017000027945 */ /* 0x000fe20003800200 */
[----:B------:R0:W5:Y:S02]  /*e920*/  LDG.E R4, desc[UR8][R4.64] ;  /* 0x0000000804047981 */ /* 0x000164000c1e1900 */
[----:B------:R-:W-:Y:S02]  /*e930*/  IMAD.WIDE R10, R10, 0x4, R2 ;  /* 0x000000040a0a7825 */ /* 0x000fe400078e0202 */
[----:B------:R4:W5:Y:S04]  /*e940*/  LDG.E R8, desc[UR8][R8.64] ;  /* 0x0000000808087981 */ /* 0x000968000c1e1900 */
[----:B------:R4:W5:Y:S01]  /*e950*/  LDG.E R10, desc[UR8][R10.64] ;  /* 0x000000080a0a7981 */ /* 0x000962000c1e1900 */
[----:B--2---:R-:W-:-:S02]  /*e960*/  ISETP.GE.AND P0, PT, R29, RZ, PT ;  /* 0x000000ff1d00720c */ /* 0x004fc40003f06270 */
[----:B------:R-:W-:-:S04]  /*e970*/  LOP3.LUT R34, R29, 0x7ffffc00, RZ, 0xc, !PT ;  /* 0x7ffffc001d227812 */ /* 0x000fc800078e0cff */
[----:B-1----:R-:W-:-:S04]  /*e980*/  SEL R21, R29, R34, !P0 ;  /* 0x000000221d157207 */ /* 0x002fc80004000000 */
[----:B------:R-:W-:-:S04]  /*e990*/  LOP3.LUT R21, R21, R14, RZ, 0x3c, !PT ;  /* 0x0000000e15157212 */ /* 0x000fc800078e3cff */
[----:B------:R-:W-:Y:S02]  /*e9a0*/  ISETP.GT.U32.AND P0, PT, R21, 0x3ff, PT ;  /* 0x000003ff1500780c */ /* 0x000fe40003f04070 */
[C---:B---3--:R-:W-:Y:S02]  /*e9b0*/  ISETP.GE.AND P1, PT, R20.reuse, RZ, PT ;  /* 0x000000ff1400720c */ /* 0x048fe40003f26270 */
[----:B0-----:R-:W-:Y:S02]  /*e9c0*/  LOP3.LUT R5, R20, 0x7ffffc00, RZ, 0xc, !PT ;  /* 0x7ffffc0014057812 */ /* 0x001fe400078e0cff */
[C---:B----4-:R-:W-:Y:S02]  /*e9d0*/  ISETP.GE.AND P2, PT, R22.reuse, RZ, PT ;  /* 0x000000ff1600720c */ /* 0x050fe40003f46270 */
[----:B------:R-:W-:Y:S02]  /*e9e0*/  LOP3.LUT R9, R22, 0x7ffffc00, RZ, 0xc, !PT ;  /* 0x7ffffc0016097812 */ /* 0x000fe400078e0cff */
[----:B------:R-:W-:-:S02]  /*e9f0*/  ISETP.GE.AND P3, PT, R24, RZ, PT ;  /* 0x000000ff1800720c */ /* 0x000fc40003f66270 */
[----:B------:R-:W-:Y:S01]  /*ea00*/  LOP3.LUT R11, R24, 0x7ffffc00, RZ, 0xc, !PT ;  /* 0x7ffffc00180b7812 */ /* 0x000fe200078e0cff */
[----:B------:R-:W-:Y:S10]  /*ea10*/  @P0 BRA `(.L_x_2402) ;  /* 0x0000000000180947 */ /* 0x000ff40003800000 */
[----:B------:R-:W-:-:S04]  /*ea20*/  LOP3.LUT R34, RZ, R29, RZ, 0x33, !PT ;  /* 0x0000001dff227212 */ /* 0x000fc800078e33ff */
[----:B------:R-:W-:-:S04]  /*ea30*/  SHF.R.S32.HI R34, RZ, 0x1f, R34 ;  /* 0x0000001fff227819 */ /* 0x000fc80000011422 */
[----:B------:R-:W-:-:S05]  /*ea40*/  LOP3.LUT R34, R29, R34, RZ, 0x3c, !PT ;  /* 0x000000221d227212 */ /* 0x000fca00078e3cff */
[----:B------:R-:W-:-:S05]  /*ea50*/  IMAD.SHL.U32 R34, R34, 0x4, RZ ;  /* 0x0000000422227824 */ /* 0x000fca00078e00ff */
[----:B------:R-:W-:-:S05]  /*ea60*/  LOP3.LUT R34, R34, 0xffc, RZ, 0xc0, !PT ;  /* 0x00000ffc22227812 */ /* 0x000fca00078ec0ff */
[----:B------:R0:W-:Y:S02]  /*ea70*/  ATOMS.POPC.INC.32 RZ, [R34+UR4+0x8a0] ;  /* 0x0008a00022ff7f8c */ /* 0x0001e4000d800004 */
.L_x_2402:
[----:B------:R-:W-:Y:S05]  /*ea80*/  BSYNC.RECONVERGENT B2 ;  /* 0x0000000000027941 */ /* 0x000fea0003800200 */
.L_x_2401:
[----:B------:R-:W-:Y:S01]  /*ea90*/  SEL R9, R22, R9, !P2 ;  /* 0x0000000916097207 */ /* 0x000fe20005000000 */
[----:B------:R-:W-:Y:S01]  /*eaa0*/  VIADD R30, R30, 0x8 ;  /* 0x000000081e1e7836 */ /* 0x000fe20000000000 */
[----:B------:R-:W-:Y:S01]  /*eab0*/  SEL R5, R20, R5, !P1 ;  /* 0x0000000514057207 */ /* 0x000fe20004800000 */
[----:B------:R-:W-:Y:S01]  /*eac0*/  BSSY.RECONVERGENT B2, `(.L_x_2403) ;  /* 0x0000025000027945 */ /* 0x000fe20003800200 */
[----:B------:R-:W-:Y:S02]  /*ead0*/  SEL R11, R24, R11, !P3 ;  /* 0x0000000b180b7207 */ /* 0x000fe40005800000 */
[-C--:B------:R-:W-:Y:S02]  /*eae0*/  LOP3.LUT R9, R9, R14.reuse, RZ, 0x3c, !PT ;  /* 0x0000000e09097212 */ /* 0x080fe400078e3cff */
[-C--:B------:R-:W-:Y:S02]  /*eaf0*/  LOP3.LUT R5, R5, R14.reuse, RZ, 0x3c, !PT ;  /* 0x0000000e05057212 */ /* 0x080fe400078e3cff */
[----:B------:R-:W-:-:S02]  /*eb00*/  LOP3.LUT R11, R11, R14, RZ, 0x3c, !PT ;  /* 0x0000000e0b0b7212 */ /* 0x000fc400078e3cff */
[C---:B-----5:R-:W-:Y:S02]  /*eb10*/  ISETP.GE.AND P1, PT, R4.reuse, RZ, PT ;  /* 0x000000ff0400720c */ /* 0x060fe40003f26270 */
[C---:B------:R-:W-:Y:S02]  /*eb20*/  LOP3.LUT R19, R4.reuse, 0x7ffffc00, RZ, 0xc, !PT ;  /* 0x7ffffc0004137812 */ /* 0x040fe400078e0cff */
        /* <DEDUP_REMOVED lines=24> */
[----:B------:R-:W-:-:S04]  /*ecb0*/  LOP3.LUT R5, RZ, R20, RZ, 0x33, !PT ;  /* 0x00000014ff057212 */ /* 0x000fc800078e33ff */
[----:B------:R-:W-:-:S04]  /*ecc0*/  SHF.R.S32.HI R5, RZ, 0x1f, R5 ;  /* 0x0000001fff057819 */ /* 0x000fc80000011405 */
[----:B------:R-:W-:-:S05]  /*ecd0*/  LOP3.LUT R5, R20, R5, RZ, 0x3c, !PT ;  /* 0x0000000514057212 */ /* 0x000fca00078e3cff */
[----:B------:R-:W-:-:S05]  /*ece0*/  IMAD.SHL.U32 R5, R5, 0x4, RZ ;  /* 0x0000000405057824 */ /* 0x000fca00078e00ff */
[----:B------:R-:W-:-:S05]  /*ecf0*/  LOP3.LUT R5, R5, 0xffc, RZ, 0xc0, !PT ;  /* 0x00000ffc05057812 */ /* 0x000fca00078ec0ff */
[----:B------:R1:W-:Y:S02]  /*ed00*/  ATOMS.POPC.INC.32 RZ, [R5+UR4+0x8a0] ;  /* 0x0008a00005ff7f8c */ /* 0x0003e4000d800004 */
.L_x_2404:
[----:B------:R-:W-:Y:S05]  /*ed10*/  BSYNC.RECONVERGENT B2 ;  /* 0x0000000000027941 */ /* 0x000fea0003800200 */
.L_x_2403:
[----:B------:R-:W-:Y:S01]  /*ed20*/  ISETP.NE.AND P6, PT, R11, RZ, PT ;  /* 0x000000ff0b00720c */ /* 0x000fe20003fc5270 */
[----:B------:R-:W-:-:S12]  /*ed30*/  BSSY.RECONVERGENT B2, `(.L_x_2405) ;  /* 0x0000008000027945 */ /* 0x000fd80003800200 */
[----:B------:R-:W-:Y:S05]  /*ed40*/  @P6 BRA `(.L_x_2406) ;  /* 0x0000000000186947 */ /* 0x000fea0003800000 */
[----:B-1----:R-:W-:-:S04]  /*ed50*/  LOP3.LUT R5, RZ, R22, RZ, 0x33, !PT ;  /* 0x00000016ff057212 */ /* 0x002fc800078e33ff */
[----:B------:R-:W-:-:S04]  /*ed60*/  SHF.R.S32.HI R5, RZ, 0x1f, R5 ;  /* 0x0000001fff057819 */ /* 0x000fc80000011405 */
[----:B------:R-:W-:-:S05]  /*ed70*/  LOP3.LUT R5, R22, R5, RZ, 0x3c, !PT ;  /* 0x0000000516057212 */ /* 0x000fca00078e3cff */
[----:B------:R-:W-:-:S05]  /*ed80*/  IMAD.SHL.U32 R5, R5, 0x4, RZ ;  /* 0x0000000405057824 */ /* 0x000fca00078e00ff */
[----:B------:R-:W-:-:S05]  /*ed90*/  LOP3.LUT R5, R5, 0xffc, RZ, 0xc0, !PT ;  /* 0x00000ffc05057812 */ /* 0x000fca00078ec0ff */
[----:B------:R2:W-:Y:S02]  /*eda0*/  ATOMS.POPC.INC.32 RZ, [R5+UR4+0x8a0] ;  /* 0x0008a00005ff7f8c */ /* 0x0005e4000d800004 */
.L_x_2406:
[----:B------:R-:W-:Y:S05]  /*edb0*/  BSYNC.RECONVERGENT B2 ;  /* 0x0000000000027941 */ /* 0x000fea0003800200 */
.L_x_2405:
[----:B------:R-:W-:Y:S04]  /*edc0*/  BSSY.RECONVERGENT B2, `(.L_x_2407) ;  /* 0x0000008000027945 */ /* 0x000fe80003800200 */
[----:B------:R-:W-:Y:S05]  /*edd0*/  @P0 BRA `(.L_x_2408) ;  /* 0x0000000000180947 */ /* 0x000fea0003800000 */
[----:B-12---:R-:W-:-:S04]  /*ede0*/  LOP3.LUT R5, RZ, R24, RZ, 0x33, !PT ;  /* 0x00000018ff057212 */ /* 0x006fc800078e33ff */
[----:B------:R-:W-:-:S04]  /*edf0*/  SHF.R.S32.HI R5, RZ, 0x1f, R5 ;  /* 0x0000001fff057819 */ /* 0x000fc80000011405 */
[----:B------:R-:W-:-:S05]  /*ee00*/  LOP3.LUT R5, R24, R5, RZ, 0x3c, !PT ;  /* 0x0000000518057212 */ /* 0x000fca00078e3cff */
[----:B------:R-:W-:-:S05]  /*ee10*/  IMAD.SHL.U32 R5, R5, 0x4, RZ ;  /* 0x0000000405057824 */ /* 0x000fca00078e00ff */
[----:B------:R-:W-:-:S05]  /*ee20*/  LOP3.LUT R5, R5, 0xffc, RZ, 0xc0, !PT ;  /* 0x00000ffc05057812 */ /* 0x000fca00078ec0ff */
[----:B------:R3:W-:Y:S02]  /*ee30*/  ATOMS.POPC.INC.32 RZ, [R5+UR4+0x8a0] ;  /* 0x0008a00005ff7f8c */ /* 0x0007e4000d800004 */
.L_x_2408:
[----:B------:R-:W-:Y:S05]  /*ee40*/  BSYNC.RECONVERGENT B2 ;  /* 0x0000000000027941 */ /* 0x000fea0003800200 */
.L_x_2407:
[----:B------:R-:W-:Y:S04]  /*ee50*/  BSSY.RECONVERGENT B2, `(.L_x_2409) ;  /* 0x0000008000027945 */ /* 0x000fe80003800200 */
[----:B------:R-:W-:Y:S05]  /*ee60*/  @P1 BRA `(.L_x_2410) ;  /* 0x0000000000181947 */ /* 0x000fea0003800000 */
[----:B-123--:R-:W-:-:S04]  /*ee70*/  LOP3.LUT R5, RZ, R4, RZ, 0x33, !PT ;  /* 0x00000004ff057212 */ /* 0x00efc800078e33ff */
[----:B------:R-:W-:-:S04]  /*ee80*/  SHF.R.S32.HI R5, RZ, 0x1f, R5 ;  /* 0x0000001fff057819 */ /* 0x000fc80000011405 */
[----:B------:R-:W-:-:S05]  /*ee90*/  LOP3.LUT R5, R4, R5, RZ, 0x3c, !PT ;  /* 0x0000000504057212 */ /* 0x000fca00078e3cff */
[----:B------:R-:W-:-:S05]  /*eea0*/  IMAD.SHL.U32 R5, R5, 0x4, RZ ;  /* 0x0000000405057824 */ /* 0x000fca00078e00ff */
[----:B------:R-:W-:-:S05]  /*eeb0*/  LOP3.LUT R5, R5, 0xffc, RZ, 0xc0, !PT ;  /* 0x00000ffc05057812 */ /* 0x000fca00078ec0ff */
[----:B------:R4:W-:Y:S02]  /*eec0*/  ATOMS.POPC.INC.32 RZ, [R5+UR4+0x8a0] ;  /* 0x0008a00005ff7f8c */ /* 0x0009e4000d800004 */
.L_x_2410:
[----:B------:R-:W-:Y:S05]  /*eed0*/  BSYNC.RECONVERGENT B2 ;  /* 0x0000000000027941 */ /* 0x000fea0003800200 */
.L_x_2409:
[----:B------:R-:W-:Y:S04]  /*eee0*/  BSSY.RECONVERGENT B2, `(.L_x_2411) ;  /* 0x0000008000027945 */ /* 0x000fe80003800200 */
[----:B------:R-:W-:Y:S05]  /*eef0*/  @P2 BRA `(.L_x_2412) ;  /* 0x0000000000182947 */ /* 0x000fea0003800000 */
[----:B-1234-:R-:W-:-:S04]  /*ef00*/  LOP3.LUT R5, RZ, R8, RZ, 0x33, !PT ;  /* 0x00000008ff057212 */ /* 0x01efc800078e33ff */
[----:B------:R-:W-:-:S04]  /*ef10*/  SHF.R.S32.HI R5, RZ, 0x1f, R5 ;  /* 0x0000001fff057819 */ /* 0x000fc80000011405 */
[----:B------:R-:W-:-:S05]  /*ef20*/  LOP3.LUT R5, R8, R5, RZ, 0x3c, !PT ;  /* 0x0000000508057212 */ /* 0x000fca00078e3cff */
[----:B------:R-:W-:-:S05]  /*ef30*/  IMAD.SHL.U32 R5, R5, 0x4, RZ ;  /* 0x0000000405057824 */ /* 0x000fca00078e00ff */
[----:B------:R-:W-:-:S05]  /*ef40*/  LOP3.LUT R5, R5, 0xffc, RZ, 0xc0, !PT ;  /* 0x00000ffc05057812 */ /* 0x000fca00078ec0ff */
[----:B------:R1:W-:Y:S02]  /*ef50*/  ATOMS.POPC.INC.32 RZ, [R5+UR4+0x8a0] ;  /* 0x0008a00005ff7f8c */ /* 0x0003e4000d800004 */
.L_x_2412:
[----:B------:R-:W-:Y:S05]  /*ef60*/  BSYNC.RECONVERGENT B2 ;  /* 0x0000000000027941 */ /* 0x000fea0003800200 */
.L_x_2411:
        /* <DEDUP_REMOVED lines=8> */
.L_x_2414:
[----:B------:R-:W-:Y:S05]  /*eff0*/  BSYNC.RECONVERGENT B2 ;  /* 0x0000000000027941 */ /* 0x000fea0003800200 */
.L_x_2413:
        /* <DEDUP_REMOVED lines=8> */
.L_x_2416:
[----:B------:R-:W-:Y:S05]  /*f080*/  BSYNC.RECONVERGENT B2 ;  /* 0x0000000000027941 */ /* 0x000fea0003800200 */
.L_x_2415:
[----:B------:R-:W-:Y:S01]  /*f090*/  VIADD R26, R26, 0x1000 ;  /* 0x000010001a1a7836 */ /* 0x000fe20000000000 */
[----:B------:R-:W-:Y:S06]  /*f0a0*/  @P5 BRA `(.L_x_2417) ;  /* 0xfffffff400c85947 */ /* 0x000fec000383ffff */
.L_x_2400:
[----:B------:R-:W-:Y:S05]  /*f0b0*/  BSYNC.RECONVERGENT B1 ;  /* 0x0000000000017941 */ /* 0x000fea0003800200 */
.L_x_2399:
        /* <DEDUP_REMOVED lines=9> */
[----:B-1234-:R-:W-:Y:S02]  /*f150*/  IMAD R5, R17, 0x200, R8 ;  /* 0x0000020011057824 */ /* 0x01efe400078e0208 */
        /* <DEDUP_REMOVED lines=35> */
.L_x_2421:
[----:B------:R-:W-:Y:S05]  /*f390*/  BSYNC.RECONVERGENT B2 ;  /* 0x0000000000027941 */ /* 0x000fea0003800200 */
.L_x_2420:
        /* <DEDUP_REMOVED lines=8> */
.L_x_2423:
[----:B------:R-:W-:Y:S05]  /*f420*/  BSYNC.RECONVERGENT B2 ;  /* 0x0000000000027941 */ /* 0x000fea0003800200 */
.L_x_2422:
        /* <DEDUP_REMOVED lines=8> */
.L_x_2425:
[----:B------:R-:W-:Y:S05]  /*f4b0*/  BSYNC.RECONVERGENT B2 ;  /* 0x0000000000027941 */ /* 0x000fea0003800200 */
.L_x_2424:
        /* <DEDUP_REMOVED lines=8> */
.L_x_2427:
[----:B------:R-:W-:Y:S05]  /*f540*/  BSYNC.RECONVERGENT B2 ;  /* 0x0000000000027941 */ /* 0x000fea0003800200 */
.L_x_2426:
[----:B------:R-:W-:-:S07]  /*f550*/  VIADD R26, R26, 0x800 ;  /* 0x000008001a1a7836 */ /* 0x000fce0000000000 */
.L_x_2419:
[----:B------:R-:W-:Y:S05]  /*f560*/  BSYNC.RECONVERGENT B1 ;  /* 0x0000000000017941 */ /* 0x000fea0003800200 */
.L_x_2418:
[----:B------:R-:W-:-:S13]  /*f570*/  LOP3.LUT P0, R27, R27, 0x3, RZ, 0xc0, !PT ;  /* 0x000000031b1b7812 */ /* 0x000fda000780c0ff */
[----:B------:R-:W-:Y:S05]  /*f580*/  @!P0 BRA `(.L_x_2398) ;  /* 0x0000000800b08947 */ /* 0x000fea0003800000 */
[----:B------:R-:W-:Y:S01]  /*f590*/  ISETP.NE.AND P0, PT, R27, 0x1, PT ;  /* 0x000000011b00780c */ /* 0x000fe20003f05270 */
[----:B------:R-:W-:-:S12]  /*f5a0*/  BSSY.RECONVERGENT B1, `(.L_x_2428) ;  /* 0x0000025000017945 */ /* 0x000fd80003800200 */
[----:B------:R-:W-:Y:S05]  /*f5b0*/  @!P0 BRA `(.L_x_2429) ;  /* 0x00000000008c8947 */ /* 0x000fea0003800000 */
[----:B------:R-:W-:-:S04]  /*f5c0*/  IMAD R4, R26, R17, RZ ;  /* 0x000000111a047224 */ /* 0x000fc800078e02ff */
[----:B------:R-:W-:Y:S02]  /*f5d0*/  IMAD R9, R17, 0x200, R4 ;  /* 0x0000020011097824 */ /* 0x000fe400078e0204 */
[----:B-1234-:R-:W-:-:S04]  /*f5e0*/  IMAD.WIDE R4, R4, 0x4, R2 ;  /* 0x0000000404047825 */ /* 0x01efc800078e0202 */
        /* <DEDUP_REMOVED lines=21> */
.L_x_2431:
[----:B------:R-:W-:Y:S05]  /*f740*/  BSYNC.RECONVERGENT B2 ;  /* 0x0000000000027941 */ /* 0x000fea0003800200 */
.L_x_2430:
        /* <DEDUP_REMOVED lines=8> */
.L_x_2433:
[----:B------:R-:W-:Y:S05]  /*f7d0*/  BSYNC.RECONVERGENT B2 ;  /* 0x0000000000027941 */ /* 0x000fea0003800200 */
.L_x_2432:
[----:B------:R-:W-:-:S07]  /*f7e0*/  VIADD R26, R26, 0x400 ;  /* 0x000004001a1a7836 */ /* 0x000fce0000000000 */
.L_x_2429:
[----:B------:R-:W-:Y:S05]  /*f7f0*/  BSYNC.RECONVERGENT B1 ;  /* 0x0000000000017941 */ /* 0x000fea0003800200 */
.L_x_2428:
[----:B------:R-:W-:-:S13]  /*f800*/  LOP3.LUT P0, RZ, R28, 0x200, RZ, 0xc0, !PT ;  /* 0x000002001cff7812 */ /* 0x000fda000780c0ff */
[----:B------:R-:W-:Y:S05]  /*f810*/  @P0 BRA `(.L_x_2398) ;  /* 0x00000008000c0947 */ /* 0x000fea0003800000 */
[----:B-1234-:R-:W-:-:S04]  /*f820*/  IMAD R5, R26, R17, RZ ;  /* 0x000000111a057224 */ /* 0x01efc800078e02ff */
[----:B------:R-:W-:-:S06]  /*f830*/  IMAD.WIDE R4, R5, 0x4, R2 ;  /* 0x0000000405047825 */ /* 0x000fcc00078e0202 */
[----:B------:R-:W2:Y:S02]  /*f840*/  LDG.E R5, desc[UR8][R4.64] ;  /* 0x0000000804057981 */ /* 0x000ea4000c1e1900 */
[C---:B--2---:R-:W-:Y:S02]  /*f850*/  ISETP.GE.AND P0, PT, R5.reuse, RZ, PT ;  /* 0x000000ff0500720c */ /* 0x044fe40003f06270 */
        /* <DEDUP_REMOVED lines=12> */
.L_x_2397:
        /* <DEDUP_REMOVED lines=15> */
[----:B-1----:R-:W-:-:S07]  /*fa10*/  IMAD.WIDE.U32 R20, R17, 0x4, R2 ;  /* 0x0000000411147825 */ /* 0x002fce00078e0002 */
.L_x_2444:
        /* <DEDUP_REMOVED lines=32> */
.L_x_2437:
[----:B------:R-:W-:Y:S05]  /*fc20*/  BSYNC.RECONVERGENT B2 ;  /* 0x0000000000027941 */ /* 0x000fea0003800200 */
.L_x_2436:
        /* <DEDUP_REMOVED lines=8> */
.L_x_2439:
[----:B------:R-:W-:Y:S05]  /*fcb0*/  BSYNC.RECONVERGENT B2 ;  /* 0x0000000000027941 */ /* 0x000fea0003800200 */
.L_x_2438:
        /* <DEDUP_REMOVED lines=8> */
.L_x_2441:
[----:B------:R-:W-:Y:S05]  /*fd40*/  BSYNC.RECONVERGENT B2 ;  /* 0x0000000000027941 */ /* 0x000fea0003800200 */
.L_x_2440:
        /* <DEDUP_REMOVED lines=8> */
.L_x_2443:
[----:B------:R-:W-:Y:S05]  /*fdd0*/  BSYNC.RECONVERGENT B2 ;  /* 0x0000000000027941 */ /* 0x000fea0003800200 */
.L_x_2442:
[----:B------:R-:W-:-:S05]  /*fde0*/  VIADD R18, R18, 0x200 ;  /* 0x0000020012127836 */ /* 0x000fca0000000000 */
[----:B------:R-:W-:-:S13]  /*fdf0*/  ISETP.GT.AND P0, PT, R19, R18, PT ;  /* 0x000000121300720c */ /* 0x000fda0003f04270 */
[----:B------:R-:W-:Y:S05]  /*fe00*/  @P0 BRA `(.L_x_2444) ;  /* 0xfffffffc00040947 */ /* 0x000fea000383ffff */
.L_x_2435:
[----:B------:R-:W-:Y:S05]  /*fe10*/  BSYNC.RECONVERGENT B1 ;  /* 0x0000000000017941 */ /* 0x000fea0003800200 */
.L_x_2434:
[C---:B------:R-:W-:Y:S01]  /*fe20*/  ISETP.GE.U32.AND P0, PT, R13.reuse, R17, PT ;  /* 0x000000110d00720c */ /* 0x040fe20003f06070 */
[----:B-1-3--:R-:W-:Y:S01]  /*fe30*/  IMAD.IADD R8, R13, 0x1, R17 ;  /* 0x000000010d087824 */ /* 0x00afe200078e0211 */
[----:B------:R-:W-:Y:S03]  /*fe40*/  BSSY.RECONVERGENT B1, `(.L_x_2445) ;  /* 0x0000011000017945 */ /* 0x000fe60003800200 */
[----:B------:R-:W-:-:S05]  /*fe50*/  IMAD R19, R19, 0x4, R8 ;  /* 0x0000000413137824 */ /* 0x000fca00078e0208 */
[----:B------:R-:W-:-:S03]  /*fe60*/  ISETP.GE.AND P1, PT, R19, R12, PT ;  /* 0x0000000c1300720c */ /* 0x000fc60003f26270 */
[----:B------:R-:W-:Y:S10]  /*fe70*/  @P0 BRA `(.L_x_2446) ;  /* 0x0000000000340947 */ /* 0x000ff40003800000 */
[----:B------:R-:W3:Y:S02]  /*fe80*/  LDG.E R5, desc[UR8][R4.64] ;  /* 0x0000000804057981 */ /* 0x000ee4000c1e1900 */
[C---:B---3--:R-:W-:Y:S02]  /*fe90*/  ISETP.GE.AND P0, PT, R5.reuse, RZ, PT ;  /* 0x000000ff0500720c */ /* 0x048fe40003f06270 */
[----:B------:R-:W-:-:S04]  /*fea0*/  LOP3.LUT R8, R5, 0x7ffffc00, RZ, 0xc, !PT ;  /* 0x7ffffc0005087812 */ /* 0x000fc800078e0cff */
[----:B--2---:R-:W-:-:S04]  /*feb0*/  SEL R9, R5, R8, !P0 ;  /* 0x0000000805097207 */ /* 0x004fc80004000000 */
        /* <DEDUP_REMOVED lines=9> */
.L_x_2446:
[----:B------:R-:W-:Y:S05]  /*ff50*/  BSYNC.RECONVERGENT B1 ;  /* 0x0000000000017941 */ /* 0x000fea0003800200 */
.L_x_2445:
[----:B------:R-:W-:Y:S05]  /*ff60*/  @P1 BRA `(.L_x_2398) ;  /* 0x0000000000381947 */ /* 0x000fea0003800000 */
[----:B-1----:R-:W-:-:S06]  /*ff70*/  IMAD.WIDE R4, R19, 0x4, R2 ;  /* 0x0000000413047825 */ /* 0x002fcc00078e0202 */
        /* <DEDUP_REMOVED lines=13> */
.L_x_2398:
[----:B------:R-:W-:Y:S05]  /*10050*/  BSYNC.RECONVERGENT B0 ;  /* 0x0000000000007941 */ /* 0x000fea0003800200 */
.L_x_2396:
[----:B------:R-:W5:Y:S08]  /*10060*/  S2UR UR5, SR_CgaCtaId ;  /* 0x00000000000579c3 */ /* 0x000f700000008800 */
[----:B------:R-:W-:Y:S01]  /*10070*/  BAR.SYNC.DEFER_BLOCKING 0x0 ;  /* 0x0000000000007b1d */ /* 0x000fe20000010000 */
[----:B------:R-:W-:-:S05]  /*10080*/  IMAD.MOV.U32 R18, RZ, RZ, RZ ;  /* 0x000000ffff127224 */ /* 0x000fca00078e00ff */
[----:B------:R-:W-:Y:S01]  /*10090*/  UMOV UR4, 0x400 ;  /* 0x0000040000047882 */ /* 0x000fe20000000000 */
[----:B------:R-:W0:Y:S01]  /*100a0*/  LDCU UR6, c[0x0][0x3a0] ;  /* 0x00007400ff0677ac */ /* 0x000e220008000800 */
[----:B-----5:R-:W-:-:S09]  /*100b0*/  ULEA UR4, UR5, UR4, 0x18 ;  /* 0x0000000405047291 */ /* 0x020fd2000f8ec0ff */
[----:B0123--:R-:W1:Y:S03]  /*100c0*/  LDS R4, [UR4+0x400c] ;  /* 0x00400c04ff047984 */ /* 0x00fe660008000800 */
.L_x_2451:
[----:B0---4-:R-:W-:Y:S01]  /*100d0*/  IMAD R5, R18, 0x800, R7 ;  /* 0x0000080012057824 */ /* 0x011fe200078e0207 */
        /* <DEDUP_REMOVED lines=19> */
[----:B0-----:R-:W0:Y:S04]  /*10210*/  LDS R5, [R0+0x38] ;  /* 0x0000380000057984 */ /* 0x001e280000000800 */
[----:B------:R-:W-:Y:S04]  /*10220*/  LDS R28, [R0+0x3c] ;  /* 0x00003c00001c7984 */ /* 0x000fe80000000800 */
[----:B------:R-:W1:Y:S01]  /*10230*/  LDS R25, [R0+0x40] ;  /* 0x0000400000197984 */ /* 0x000e620000000800 */
[----:B--2---:R-:W-:-:S03]  /*10240*/  IADD3 R8, PT, PT, R29, R32, R34 ;  /* 0x000000201d087210 */ /* 0x004fc60007ffe022 */
[----:B------:R-:W-:Y:S04]  /*10250*/  LDS R24, [R0+0x44] ;  /* 0x0000440000187984 */ /* 0x000fe80000000800 */
[----:B------:R-:W2:Y:S01]  /*10260*/  LDS R21, [R0+0x48] ;  /* 0x0000480000157984 */ /* 0x000ea20000000800 */
[----:B---3--:R-:W-:-:S03]  /*10270*/  IADD3 R8, PT, PT, R27, R8, R30 ;  /* 0x000000081b087210 */ /* 0x008fc60007ffe01e */
[----:B------:R-:W3:Y:S01]  /*10280*/  LDS R36, [R0+0x4c] ;  /* 0x00004c0000247984 */ /* 0x000ee20000000800 */
[----:B----4-:R-:W-:-:S04]  /*10290*/  IADD3 R8, PT, PT, R23, R8, R20 ;  /* 0x0000000817087210 */ /* 0x010fc80007ffe014 */
[----:B-----5:R-:W-:-:S04]  /*102a0*/  IADD3 R8, PT, PT, R19, R8, R26 ;  /* 0x0000000813087210 */ /* 0x020fc80007ffe01a */
[----:B0-----:R-:W-:-:S04]  /*102b0*/  IADD3 R8, PT, PT, R5, R8, R22 ;  /* 0x0000000805087210 */ /* 0x001fc80007ffe016 */
[----:B-1----:R-:W-:-:S04]  /*102c0*/  IADD3 R8, PT, PT, R25, R8, R28 ;  /* 0x0000000819087210 */ /* 0x002fc80007ffe01c */
        /* <DEDUP_REMOVED lines=12> */
.L_x_2554:
        /* <DEDUP_REMOVED lines=39> */
.L_x_2447:
[----:B------:R-:W-:Y:S05]  /*10600*/  WARPSYNC.ALL ;  /* 0x0000000000007948 */ /* 0x000fea0003800000 */
[----:B---3--:R-:W-:Y:S01]  /*10610*/  IMAD R11, R18, 0x800, R16 ;  /* 0x00000800120b7824 */ /* 0x008fe200078e0210 */
[----:B------:R-:W-:Y:S01]  /*10620*/  BAR.SYNC.DEFER_BLOCKING 0x0 ;  /* 0x0000000000007b1d */ /* 0x000fe20000010000 */
[----:B------:R-:W-:-:S07]  /*10630*/  PLOP3.LUT P0, PT, PT, PT, PT, 0x8, 0x80 ;  /* 0x000000000080781c */ /* 0x000fce0003f0e170 */
[----:B------:R-:W2:Y:S01]  /*10640*/  S2UR UR5, SR_CgaCtaId ;  /* 0x00000000000579c3 */ /* 0x000ea20000008800 */
[----:B------:R-:W-:Y:S01]  /*10650*/  UMOV UR4, 0x400 ;  /* 0x0000040000047882 */ /* 0x000fe20000000000 */
[----:B------:R-:W-:Y:S01]  /*10660*/  BSSY.RECONVERGENT B0, `(.L_x_2449) ;  /* 0x0000013000007945 */ /* 0x000fe20003800200 */
[----:B0-----:R-:W1:Y:S01]  /*10670*/  LDS R5, [R6+0x10] ;  /* 0x0000100006057984 */ /* 0x001e620000000800 */
[----:B--2---:R-:W-:-:S09]  /*10680*/  ULEA UR4, UR5, UR4, 0x18 ;  /* 0x0000000405047291 */ /* 0x004fd2000f8ec0ff */
[----:B------:R-:W0:Y:S01]  /*10690*/  LDS R9, [UR4+0x890] ;  /* 0x00089004ff097984 */ /* 0x000e220008000800 */
[----:B-1----:R-:W-:-:S05]  /*106a0*/  IMAD.IADD R8, R5, 0x1, R4 ;  /* 0x0000000105087824 */ /* 0x002fca00078e0204 */
[----:B------:R-:W-:Y:S01]  /*106b0*/  ISETP.GE.AND P1, PT, R8, UR6, PT ;  /* 0x0000000608007c0c */ /* 0x000fe2000bf26270 */
[----:B------:R1:W-:Y:S01]  /*106c0*/  STS [R11], R8 ;  /* 0x000000080b007388 */ /* 0x0003e20000000800 */
        /* <DEDUP_REMOVED lines=10> */
[----:B------:R0:W-:Y:S04]  /*10770*/  @P1 STS [UR4+0x4008], R8 ;  /* 0x00400808ff001988 */ /* 0x0001e80008000804 */
[----:B------:R0:W-:Y:S05]  /*10780*/  @P1 STS [UR4+0x4000], R5 ;  /* 0x00400005ff001988 */ /* 0x0001ea0008000804 */
.L_x_2450:
[----:B------:R-:W-:Y:S05]  /*10790*/  BSYNC.RECONVERGENT B0 ;  /* 0x0000000000007941 */ /* 0x000fea0003800200 */
.L_x_2449:
[----:B------:R-:W-:Y:S06]  /*107a0*/  BAR.RED.OR.DEFER_BLOCKING 0x0, P0 ;  /* 0x0000000000007b1d */ /* 0x000fec0000014800 */
[----:B------:R-:W1:Y:S01]  /*107b0*/  B2R.RESULT RZ, P0 ;  /* 0x0000000000ff731c */ /* 0x000e620000004000 */
[C---:B------:R-:W-:Y:S01]  /*107c0*/  ISETP.LT.U32.AND P1, PT, R18.reuse, 0x3, PT ;  /* 0x000000031200780c */ /* 0x040fe20003f21070 */
[----:B------:R-:W-:-:S12]  /*107d0*/  VIADD R18, R18, 0x1 ;  /* 0x0000000112127836 */ /* 0x000fd80000000000 */
[----:B-1----:R-:W-:Y:S05]  /*107e0*/  @!P0 BRA P1, `(.L_x_2451) ;  /* 0xfffffff800388947 */ /* 0x002fea000083ffff */
[----:B------:R-:W1:Y:S01]  /*107f0*/  LDC R0, c[0x0][0x39c] ;  /* 0x0000e700ff007b82 */ /* 0x000e620000000800 */
[----:B------:R-:W-:Y:S05]  /*10800*/  WARPSYNC.ALL ;  /* 0x0000000000007948 */ /* 0x000fea0003800000 */
[----:B-1----:R-:W-:Y:S02]  /*10810*/  ISETP.NE.AND P0, PT, R0, 0x1, PT ;  /* 0x000000010000780c */ /* 0x002fe40003f05270 */
[----:B------:R-:W-:Y:S06]  /*10820*/  BAR.SYNC.DEFER_BLOCKING 0x0 ;  /* 0x0000000000007b1d */ /* 0x000fec0000010000 */
[----:B------:R-:W-:Y:S01]  /*10830*/  BSSY.RECONVERGENT B0, `(.L_x_2452) ;  /* 0x00002bf000007945 */ /* 0x000fe20003800200 */
[----:B------:R-:W1:Y:S04]  /*10840*/  LDS R0, [UR4+0x4000] ;  /* 0x00400004ff007984 */ /* 0x000e680008000800 */
[----:B------:R-:W-:Y:S05]  /*10850*/  @!P0 BRA `(.L_x_2453) ;  /* 0x0000001000fc8947 */ /* 0x000fea0003800000 */
[----:B------:R-:W-:Y:S01]  /*10860*/  ISETP.GE.U32.AND P0, PT, R13, R12, PT ;  /* 0x0000000c0d00720c */ /* 0x000fe20003f06070 */
[----:B------:R-:W2:Y:S01]  /*10870*/  LDCU UR13, c[0x0][0x3a0] ;  /* 0x00007400ff0d77ac */ /* 0x000ea20008000800 */
[----:B------:R-:W3:Y:S01]  /*10880*/  LDCU UR12, c[0x0][0x3a0] ;  /* 0x00007400ff0c77ac */ /* 0x000ee20008000800 */
[----:B------:R-:W4:Y:S10]  /*10890*/  LDCU UR11, c[0x0][0x39c] ;  /* 0x00007380ff0b77ac */ /* 0x000f340008000800 */
[----:B------:R-:W-:Y:S05]  /*108a0*/  @P0 BRA `(.L_x_2454) ;  /* 0x0000002800dc0947 */ /* 0x000fea0003800000 */
[----:B------:R-:W-:Y:S01]  /*108b0*/  LOP3.LUT R7, RZ, R13, RZ, 0x33, !PT ;  /* 0x0000000dff077212 */ /* 0x000fe200078e33ff */
[----:B------:R-:W-:Y:S01]  /*108c0*/  BSSY.RECONVERGENT B1, `(.L_x_2455) ;  /* 0x0000048000017945 */ /* 0x000fe20003800200 */
[----:B0-----:R-:W-:-:S03]  /*108d0*/  IMAD.MOV.U32 R5, RZ, RZ, R13 ;  /* 0x000000ffff057224 */ /* 0x001fc600078e000d */
[----:B------:R-:W-:-:S05]  /*108e0*/  IMAD.IADD R7, R7, 0x1, R12 ;  /* 0x0000000107077824 */ /* 0x000fca00078e020c */
[----:B------:R-:W-:-:S04]  /*108f0*/  LOP3.LUT R4, R7, 0x600, RZ, 0xc0, !PT ;  /* 0x0000060007047812 */ /* 0x000fc800078ec0ff */
[----:B------:R-:W-:Y:S02]  /*10900*/  ISETP.NE.AND P0, PT, R4, 0x600, PT ;  /* 0x000006000400780c */ /* 0x000fe40003f05270 */
[----:B-1----:R-:W-:-:S11]  /*10910*/  LEA R4, R0, UR4, 0x2 ;  /* 0x0000000400047c11 */ /* 0x002fd6000f8e10ff */
[----:B------:R-:W-:Y:S05]  /*10920*/  @!P0 BRA `(.L_x_2456) ;  /* 0x0000000400048947 */ /* 0x000fea0003800000 */
[----:B------:R-:W-:Y:S01]  /*10930*/  LEA.HI R9, R7, 0x1, RZ, 0x17 ;  /* 0x0000000107097811 */ /* 0x000fe200078fb8ff */
[----:B------:R-:W-:Y:S02]  /*10940*/  IMAD.MOV.U32 R6, RZ, RZ, RZ ;  /* 0x000000ffff067224 */ /* 0x000fe400078e00ff */
[----:B------:R-:W-:Y:S01]  /*10950*/  IMAD.MOV.U32 R5, RZ, RZ, R13 ;  /* 0x000000ffff057224 */ /* 0x000fe200078e000d */
[----:B------:R-:W-:-:S07]  /*10960*/  LOP3.LUT R9, R9, 0x3, RZ, 0xc0, !PT ;  /* 0x0000000309097812 */ /* 0x000fce00078ec0ff */
.L_x_2461:
[----:B----4-:R-:W-:-:S04]  /*10970*/  IMAD R11, R5, UR11, RZ ;  /* 0x0000000b050b7c24 */ /* 0x010fc8000f8e02ff */
        /* <DEDUP_REMOVED lines=24> */
[----:B------:R-:W4:Y:S01]  /*10b00*/  S2R R16, SR_LTMASK ;  /* 0x0000000000107919 */ /* 0x000f220000003900 */
[----:B------:R-:W-:Y:S01]  /*10b10*/  UIADD3 UR5, UPT, UPT, UR5, 0x4010, URZ ;  /* 0x0000401005057890 */ /* 0x000fe2000fffe0ff */
[----:B------:R-:W5:Y:S01]  /*10b20*/  POPC R10, UR10 ;  /* 0x0000000a000a7d09 */ /* 0x000f620008000000 */
[----:B-1----:R-:W-:Y:S02]  /*10b30*/  ULEA UR6, UR7, UR6, 0x18 ;  /* 0x0000000607067291 */ /* 0x002fe4000f8ec0ff */
[----:B------:R-:W-:Y:S01]  /*10b40*/  ULEA UR5, UR7, UR5, 0x18 ;  /* 0x0000000507057291 */ /* 0x000fe2000f8ec0ff */
[----:B0-----:R-:W-:-:S02]  /*10b50*/  ISETP.EQ.U32.AND P0, PT, R11, R8, PT ;  /* 0x000000080b00720c */ /* 0x001fc40003f02070 */
[----:B----4-:R-:W-:-:S04]  /*10b60*/  LOP3.LUT R16, R16, UR10, RZ, 0xc0, !PT ;  /* 0x0000000a10107c12 */ /* 0x010fc8000f8ec0ff */
[----:B------:R-:W0:Y:S07]  /*10b70*/  POPC R17, R16 ;  /* 0x0000001000117309 */ /* 0x000e2e0000000000 */
[----:B-----5:R-:W1:Y:S04]  /*10b80*/  @P0 ATOMS.ADD R10, [UR6], R10 ;  /* 0x0000000aff0a098c */ /* 0x020e680008000006 */
[----:B-1----:R-:W0:Y:S02]  /*10b90*/  SHFL.IDX PT, R8, R10, R11, 0x1f ;  /* 0x00001f0b0a087589 */ /* 0x002e2400000e0000 */
[----:B0-----:R-:W-:-:S05]  /*10ba0*/  IMAD.IADD R8, R8, 0x1, R17 ;  /* 0x0000000108087824 */ /* 0x001fca00078e0211 */
[----:B------:R-:W-:-:S05]  /*10bb0*/  LEA R8, R8, UR5, 0x2 ;  /* 0x0000000508087c11 */ /* 0x000fca000f8e10ff */
[----:B------:R0:W-:Y:S02]  /*10bc0*/  STS [R8], R5 ;  /* 0x0000000508007388 */ /* 0x0001e40000000800 */
.L_x_2460:
[----:B--23--:R-:W-:Y:S05]  /*10bd0*/  BSYNC.RECONVERGENT B3 ;  /* 0x0000000000037941 */ /* 0x00cfea0003800200 */
.L_x_2459:
        /* <DEDUP_REMOVED lines=19> */
.L_x_2458:
[----:B--23--:R-:W-:Y:S05]  /*10d10*/  BSYNC.RECONVERGENT B2 ;  /* 0x0000000000027941 */ /* 0x00cfea0003800200 */
.L_x_2457:
[----:B01----:R-:W-:Y:S01]  /*10d20*/  VIADD R5, R5, 0x200 ;  /* 0x0000020005057836 */ /* 0x003fe20000000000 */
[----:B------:R-:W-:Y:S06]  /*10d30*/  @P2 BRA `(.L_x_2461) ;  /* 0xfffffffc000c2947 */ /* 0x000fec000383ffff */
.L_x_2456:
[----:B--234-:R-:W-:Y:S05]  /*10d40*/  BSYNC.RECONVERGENT B1 ;  /* 0x0000000000017941 */ /* 0x01cfea0003800200 */
.L_x_2455:
[----:B------:R-:W0:Y:S01]  /*10d50*/  LDC R6, c[0x0][0x39c] ;  /* 0x0000e700ff067b82 */ /* 0x000e220000000800 */
[----:B------:R-:W-:-:S13]  /*10d60*/  ISETP.GE.U32.AND P0, PT, R7, 0x600, PT ;  /* 0x000006000700780c */ /* 0x000fda0003f06070 */
[----:B------:R-:W-:Y:S05]  /*10d70*/  @!P0 BRA `(.L_x_2454) ;  /* 0x0000002400a88947 */ /* 0x000fea0003800000 */
[----:B------:R-:W-:Y:S01]  /*10d80*/  BSSY.RECONVERGENT B1, `(.L_x_2462) ;  /* 0x00000eb000017945 */ /* 0x000fe20003800200 */
.L_x_2479:
[----:B01----:R-:W-:-:S04]  /*10d90*/  IMAD R7, R5, R6, RZ ;  /* 0x0000000605077224 */ /* 0x003fc800078e02ff */
        /* <DEDUP_REMOVED lines=35> */
.L_x_2466:
[----:B------:R-:W-:Y:S05]  /*10fd0*/  BSYNC.RECONVERGENT B3 ;  /* 0x0000000000037941 */ /* 0x000fea0003800200 */
.L_x_2465:
        /* <DEDUP_REMOVED lines=19> */
.L_x_2464:
[----:B------:R-:W-:Y:S05]  /*11110*/  BSYNC.RECONVERGENT B2 ;  /* 0x0000000000027941 */ /* 0x000fea0003800200 */
.L_x_2463:
[----:B------:R-:W-:-:S04]  /*11120*/  IMAD R9, R6, 0x200, R7 ;  /* 0x0000020006097824 */ /* 0x000fc800078e0207 */
[----:B01----:R-:W-:-:S06]  /*11130*/  IMAD.WIDE R8, R9, 0x4, R2 ;  /* 0x0000000409087825 */ /* 0x003fcc00078e0202 */
        /* <DEDUP_REMOVED lines=35> */
.L_x_2470:
[----:B------:R-:W-:Y:S05]  /*11370*/  BSYNC.RECONVERGENT B3 ;  /* 0x0000000000037941 */ /* 0x000fea0003800200 */
.L_x_2469:
        /* <DEDUP_REMOVED lines=19> */
.L_x_2468:
[----:B------:R-:W-:Y:S05]  /*114b0*/  BSYNC.RECONVERGENT B2 ;  /* 0x0000000000027941 */ /* 0x000fea0003800200 */
.L_x_2467:
        /* <DEDUP_REMOVED lines=37> */
.L_x_2474:
[----:B------:R-:W-:Y:S05]  /*11710*/  BSYNC.RECONVERGENT B3 ;  /* 0x0000000000037941 */ /* 0x000fea0003800200 */
.L_x_2473:
        /* <DEDUP_REMOVED lines=19> */
.L_x_2472:
[----:B------:R-:W-:Y:S05]  /*11850*/  BSYNC.RECONVERGENT B2 ;  /* 0x0000000000027941 */ /* 0x000fea0003800200 */
.L_x_2471:
        /* <DEDUP_REMOVED lines=37> */
.L_x_2478:
[----:B------:R-:W-:Y:S05]  /*11ab0*/  BSYNC.RECONVERGENT B3 ;  /* 0x0000000000037941 */ /* 0x000fea0003800200 */
.L_x_2477:
        /* <DEDUP_REMOVED lines=19> */
.L_x_2476:
[----:B------:R-:W-:Y:S05]  /*11bf0*/  BSYNC.RECONVERGENT B2 ;  /* 0x0000000000027941 */ /* 0x000fea0003800200 */
.L_x_2475:
[----:B------:R-:W-:-:S05]  /*11c00*/  VIADD R5, R5, 0x800 ;  /* 0x0000080005057836 */ /* 0x000fca0000000000 */
[----:B------:R-:W-:-:S13]  /*11c10*/  ISETP.GE.U32.AND P0, PT, R5, R12, PT ;  /* 0x0000000c0500720c */ /* 0x000fda0003f06070 */
[----:B------:R-:W-:Y:S05]  /*11c20*/  @!P0 BRA `(.L_x_2479) ;  /* 0xfffffff000588947 */ /* 0x000fea000383ffff */
[----:B------:R-:W-:Y:S05]  /*11c30*/  BSYNC.RECONVERGENT B1 ;  /* 0x0000000000017941 */ /* 0x000fea0003800200 */
.L_x_2462:
[----:B------:R-:W-:Y:S05]  /*11c40*/  BRA `(.L_x_2454) ;  /* 0x0000001400f47947 */ /* 0x000fea0003800000 */
.L_x_2453:
[----:B0-----:R-:W0:Y:S01]  /*11c50*/  LDC R5, c[0x0][0x380] ;  /* 0x0000e000ff057b82 */ /* 0x001e220000000800 */
[----:B------:R-:W2:Y:S01]  /*11c60*/  LDCU UR5, c[0x0][0x398] ;  /* 0x00007300ff0577ac */ /* 0x000ea20008000800 */
[----:B------:R-:W-:Y:S01]  /*11c70*/  BSSY.RECONVERGENT B1, `(.L_x_2480) ;  /* 0x00000fa000017945 */ /* 0x000fe20003800200 */
[----:B-1----:R-:W-:Y:S01]  /*11c80*/  LEA R11, R0, UR4, 0x2 ;  /* 0x00000004000b7c11 */ /* 0x002fe2000f8e10ff */
[----:B------:R-:W1:Y:S01]  /*11c90*/  LDCU UR10, c[0x0][0x3a0] ;  /* 0x00007400ff0a77ac */ /* 0x000e620008000800 */
[----:B--2---:R-:W-:-:S04]  /*11ca0*/  IMAD R4, R15, UR5, RZ ;  /* 0x000000050f047c24 */ /* 0x004fc8000f8e02ff */
[----:B0-----:R-:W-:-:S05]  /*11cb0*/  IMAD.U32 R4, R4, 0x4, R5 ;  /* 0x0000000404047824 */ /* 0x001fca00078e0005 */
[----:B------:R-:W-:-:S04]  /*11cc0*/  LOP3.LUT R4, R4, 0xf, RZ, 0xc0, !PT ;  /* 0x0000000f04047812 */ /* 0x000fc800078ec0ff */
        /* <DEDUP_REMOVED lines=12> */
[----:B-1----:R-:W-:Y:S05]  /*11d90*/  @!P0 BRA `(.L_x_2481) ;  /* 0x0000000c009c8947 */ /* 0x002fea0003800000 */
[--C-:B------:R-:W-:Y:S02]  /*11da0*/  IMAD.MOV.U32 R19, RZ, RZ, R13.reuse ;  /* 0x000000ffff137224 */ /* 0x100fe400078e000d */
[----:B------:R-:W-:Y:S02]  /*11db0*/  IMAD.MOV.U32 R17, RZ, RZ, R13 ;  /* 0x000000ffff117224 */ /* 0x000fe400078e000d */
[----:B------:R-:W-:-:S07]  /*11dc0*/  IMAD.WIDE.U32 R8, R10, 0x4, R2 ;  /* 0x000000040a087825 */ /* 0x000fce00078e0002 */
.L_x_2498:
[----:B01----:R-:W-:-:S04]  /*11dd0*/  SHF.R.S64 R5, RZ, 0x1c, R17 ;  /* 0x0000001cff057819 */ /* 0x003fc80000001011 */
        /* <DEDUP_REMOVED lines=37> */
.L_x_2485:
[----:B------:R-:W-:Y:S05]  /*12030*/  BSYNC.RECONVERGENT B3 ;  /* 0x0000000000037941 */ /* 0x000fea0003800200 */
.L_x_2484:
        /* <DEDUP_REMOVED lines=19> */
.L_x_2483:
[----:B------:R-:W-:Y:S05]  /*12170*/  BSYNC.RECONVERGENT B2 ;  /* 0x0000000000027941 */ /* 0x000fea0003800200 */
.L_x_2482:
[C---:B------:R-:W-:Y:S01]  /*12180*/  ISETP.GE.AND P0, PT, R5.reuse, RZ, PT ;  /* 0x000000ff0500720c */ /* 0x040fe20003f06270 */
[----:B------:R-:W-:Y:S01]  /*12190*/  BSSY.RECONVERGENT B2, `(.L_x_2486) ;  /* 0x0000035000027945 */ /* 0x000fe20003800200 */
[----:B------:R-:W-:-:S04]  /*121a0*/  LOP3.LUT R4, R5, 0x7ffffc00, RZ, 0xc, !PT ;  /* 0x7ffffc0005047812 */ /* 0x000fc800078e0cff */
[----:B01----:R-:W-:-:S04]  /*121b0*/  SEL R19, R5, R4, !P0 ;  /* 0x0000000405137207 */ /* 0x003fc80004000000 */
        /* <DEDUP_REMOVED lines=30> */
.L_x_2489:
[----:B------:R-:W-:Y:S05]  /*123a0*/  BSYNC.RECONVERGENT B3 ;  /* 0x0000000000037941 */ /* 0x000fea0003800200 */
.L_x_2488:
        /* <DEDUP_REMOVED lines=19> */
.L_x_2487:
[----:B------:R-:W-:Y:S05]  /*124e0*/  BSYNC.RECONVERGENT B2 ;  /* 0x0000000000027941 */ /* 0x000fea0003800200 */
.L_x_2486:
        /* <DEDUP_REMOVED lines=34> */
.L_x_2493:
[----:B------:R-:W-:Y:S05]  /*12710*/  BSYNC.RECONVERGENT B3 ;  /* 0x0000000000037941 */ /* 0x000fea0003800200 */
.L_x_2492:
        /* <DEDUP_REMOVED lines=19> */
.L_x_2491:
[----:B------:R-:W-:Y:S05]  /*12850*/  BSYNC.RECONVERGENT B2 ;  /* 0x0000000000027941 */ /* 0x000fea0003800200 */
.L_x_2490:
        /* <DEDUP_REMOVED lines=34> */
.L_x_2497:
[----:B------:R-:W-:Y:S05]  /*12a80*/  BSYNC.RECONVERGENT B3 ;  /* 0x0000000000037941 */ /* 0x000fea0003800200 */
.L_x_2496:
[----:B------:R-:W-:Y:S05]  /*12a90*/  @P1 BRA `(.L_x_2495) ;  /* 0x0000000000481947 */ /* 0x000fea0003800000 */
[----:B------:R-:W1:Y:S01]  /*12aa0*/  S2R R4, SR_LANEID ;  /* 0x0000000000047919 */ /* 0x000e620000000000 */
        /* <DEDUP_REMOVED lines=12> */
[----:B0-----:R-:W-:-:S05]  /*12b70*/  @!P0 MOV R5, 0x400 ;  /* 0x0000040000058802 */ /* 0x001fca0000000f00 */
[----:B------:R-:W-:-:S05]  /*12b80*/  @!P0 VIADD R5, R5, 0x4010 ;  /* 0x0000401005058836 */ /* 0x000fca0000000000 */
[----:B-1----:R-:W-:-:S05]  /*12b90*/  @!P0 LEA R5, R20, R5, 0x18 ;  /* 0x0000000514058211 */ /* 0x002fca00078ec0ff */
[----:B------:R-:W-:-:S05]  /*12ba0*/  @!P0 IMAD R5, R4, 0x4, R5 ;  /* 0x0000000404058824 */ /* 0x000fca00078e0205 */
[----:B------:R1:W-:Y:S02]  /*12bb0*/  @!P0 STS [R5], R18 ;  /* 0x0000001205008388 */ /* 0x0003e40000000800 */
.L_x_2495:
[----:B------:R-:W-:Y:S05]  /*12bc0*/  BSYNC.RECONVERGENT B2 ;  /* 0x0000000000027941 */ /* 0x000fea0003800200 */
.L_x_2494:
[----:B------:R-:W-:-:S04]  /*12bd0*/  VIADD R19, R17, 0x200 ;  /* 0x0000020011137836 */ /* 0x000fc80000000000 */
[----:B------:R-:W-:Y:S01]  /*12be0*/  IMAD.MOV.U32 R17, RZ, RZ, R19 ;  /* 0x000000ffff117224 */ /* 0x000fe200078e0013 */
[----:B------:R-:W-:-:S13]  /*12bf0*/  ISETP.GT.AND P0, PT, R16, R19, PT ;  /* 0x000000131000720c */ /* 0x000fda0003f04270 */
[----:B------:R-:W-:Y:S05]  /*12c00*/  @P0 BRA `(.L_x_2498) ;  /* 0xfffffff000700947 */ /* 0x000fea000383ffff */
.L_x_2481:
[----:B------:R-:W-:Y:S05]  /*12c10*/  BSYNC.RECONVERGENT B1 ;  /* 0x0000000000017941 */ /* 0x000fea0003800200 */
.L_x_2480:
[----:B------:R-:W-:Y:S01]  /*12c20*/  ISETP.GE.U32.AND P0, PT, R13, R10, PT ;  /* 0x0000000a0d00720c */ /* 0x000fe20003f06070 */
[----:B------:R-:W-:-:S12]  /*12c30*/  BSSY.RECONVERGENT B1, `(.L_x_2499) ;  /* 0x0000043000017945 */ /* 0x000fd80003800200 */
[----:B------:R-:W-:Y:S05]  /*12c40*/  @P0 BRA `(.L_x_2500) ;  /* 0x0000000400040947 */ /* 0x000fea0003800000 */
[----:B------:R-:W2:Y:S01]  /*12c50*/  LDCU UR4, c[0x0][0x398] ;  /* 0x00007300ff0477ac */ /* 0x000ea20008000800 */
[----:B------:R-:W3:Y:S01]  /*12c60*/  LDC.64 R8, c[0x0][0x380] ;  /* 0x0000e000ff087b82 */ /* 0x000ee20000000a00 */
[----:B--2---:R-:W-:Y:S02]  /*12c70*/  USHF.R.S32.HI UR5, URZ, 0x1f, UR4 ;  /* 0x0000001fff057899 */ /* 0x004fe40008011404 */
[----:B01----:R-:W-:-:S04]  /*12c80*/  IMAD.WIDE.U32 R4, R15, UR4, RZ ;  /* 0x000000040f047c25 */ /* 0x003fc8000f8e00ff */
[----:B------:R-:W-:Y:S01]  /*12c90*/  IMAD R7, R15, UR5, RZ ;  /* 0x000000050f077c24 */ /* 0x000fe2000f8e02ff */
[----:B---3--:R-:W-:-:S03]  /*12ca0*/  LEA R8, P1, R4, R8, 0x2 ;  /* 0x0000000804087211 */ /* 0x008fc600078210ff */
[----:B------:R-:W-:-:S05]  /*12cb0*/  IMAD.IADD R7, R5, 0x1, R7 ;  /* 0x0000000105077824 */ /* 0x000fca00078e0207 */
[----:B------:R-:W-:Y:S02]  /*12cc0*/  SHF.L.U64.HI R6, R4, 0x2, R7 ;  /* 0x0000000204067819 */ /* 0x000fe40000010207 */
[----:B------:R-:W-:-:S03]  /*12cd0*/  LEA R4, P0, R13, R8, 0x2 ;  /* 0x000000080d047211 */ /* 0x000fc600078010ff */
[----:B------:R-:W-:-:S05]  /*12ce0*/  IMAD.X R6, R6, 0x1, R9, P1 ;  /* 0x0000000106067824 */ /* 0x000fca00008e0609 */
[----:B------:R-:W-:-:S06]  /*12cf0*/  LEA.HI.X R5, R13, R6, RZ, 0x2, P0 ;  /* 0x000000060d057211 */ /* 0x000fcc00000f14ff */
        /* <DEDUP_REMOVED lines=33> */
.L_x_2502:
[----:B------:R-:W-:Y:S05]  /*12f10*/  BSYNC.RECONVERGENT B2 ;  /* 0x0000000000027941 */ /* 0x000fea0003800200 */
.L_x_2501:
        /* <DEDUP_REMOVED lines=20> */
.L_x_2500:
[----:B------:R-:W-:Y:S05]  /*13060*/  BSYNC.RECONVERGENT B1 ;  /* 0x0000000000017941 */ /* 0x000fea0003800200 */
.L_x_2499:
[----:B01----:R-:W-:-:S04]  /*13070*/  IMAD.IADD R5, R13, 0x1, R10 ;  /* 0x000000010d057824 */ /* 0x003fc800078e020a */
[----:B------:R-:W-:-:S05]  /*13080*/  IMAD R5, R16, 0x4, R5 ;  /* 0x0000000410057824 */ /* 0x000fca00078e0205 */
[----:B------:R-:W-:-:S13]  /*13090*/  ISETP.GE.AND P0, PT, R5, R12, PT ;  /* 0x0000000c0500720c */ /* 0x000fda0003f06270 */
[----:B------:R-:W-:Y:S05]  /*130a0*/  @P0 BRA `(.L_x_2454) ;  /* 0x0000000000dc0947 */ /* 0x000fea0003800000 */
[----:B------:R-:W-:-:S06]  /*130b0*/  IMAD.WIDE R2, R5, 0x4, R2 ;  /* 0x0000000405027825 */ /* 0x000fcc00078e0202 */
[----:B------:R-:W3:Y:S02]  /*130c0*/  LDG.E R3, desc[UR8][R2.64] ;  /* 0x0000000802037981 */ /* 0x000ee4000c1e1900 */
[C---:B---3--:R-:W-:Y:S02]  /*130d0*/  ISETP.GE.AND P0, PT, R3.reuse, RZ, PT ;  /* 0x000000ff0300720c */ /* 0x048fe40003f06270 */
[----:B--2---:R-:W-:-:S04]  /*130e0*/  LOP3.LUT R4, R3, 0x7ffffc00, RZ, 0xc, !PT ;  /* 0x7ffffc0003047812 */ /* 0x004fc800078e0cff */
        /* <DEDUP_REMOVED lines=30> */
.L_x_2504:
[----:B------:R-:W-:Y:S05]  /*132d0*/  BSYNC.RECONVERGENT B1 ;  /* 0x0000000000017941 */ /* 0x000fea0003800200 */
.L_x_2503:
        /* <DEDUP_REMOVED lines=20> */
.L_x_2454:
[----:B--234-:R-:W-:Y:S05]  /*13420*/  BSYNC.RECONVERGENT B0 ;  /* 0x0000000000007941 */ /* 0x01cfea0003800200 */
.L_x_2452:
[----:B------:R-:W-:Y:S06]  /*13430*/  BAR.SYNC.DEFER_BLOCKING 0x0 ;  /* 0x0000000000007b1d */ /* 0x000fec0000010000 */
[----:B------:R-:W-:Y:S05]  /*13440*/  BRA `(.L_x_2505) ;  /* 0x00000008007c7947 */ /* 0x000fea0003800000 */
.L_x_2213:
[----:B------:R-:W2:Y:S01]  /*13450*/  LDS R0, [UR4+0x4004] ;  /* 0x00400404ff007984 */ /* 0x000ea20008000800 */
[----:B------:R-:W-:Y:S01]  /*13460*/  BSSY.RECONVERGENT B0, `(.L_x_2506) ;  /* 0x000009c000007945 */ /* 0x000fe20003800200 */
[----:B--2---:R-:W-:-:S13]  /*13470*/  ISETP.GE.AND P0, PT, R13, R0, PT ;  /* 0x000000000d00720c */ /* 0x004fda0003f06270 */
[----:B------:R-:W-:Y:S05]  /*13480*/  @P0 BRA `(.L_x_2507) ;  /* 0x0000000800640947 */ /* 0x000fea0003800000 */
[----:B------:R-:W2:Y:S01]  /*13490*/  LDS R2, [UR4+0x400c] ;  /* 0x00400c04ff027984 */ /* 0x000ea20008000800 */
[C---:B01----:R-:W-:Y:S01]  /*134a0*/  LOP3.LUT R20, R0.reuse, 0x7, RZ, 0xc0, !PT ;  /* 0x0000000700147812 */ /* 0x043fe200078ec0ff */
[----:B------:R-:W-:Y:S01]  /*134b0*/  IMAD.MOV.U32 R17, RZ, RZ, R13 ;  /* 0x000000ffff117224 */ /* 0x000fe200078e000d */
[----:B------:R-:W-:-:S03]  /*134c0*/  LOP3.LUT R21, R0, 0x3, RZ, 0xc0, !PT ;  /* 0x0000000300157812 */ /* 0x000fc600078ec0ff */
[----:B------:R-:W-:-:S05]  /*134d0*/  VIADD R3, R20, 0xffffffff ;  /* 0xffffffff14037836 */ /* 0x000fca0000000000 */
[----:B------:R-:W-:Y:S02]  /*134e0*/  ISETP.GE.U32.AND P3, PT, R3, 0x3, PT ;  /* 0x000000030300780c */ /* 0x000fe40003f66070 */
[----:B------:R-:W-:-:S11]  /*134f0*/  LOP3.LUT R3, R0, 0x7ffffff8, RZ, 0xc0, !PT ;  /* 0x7ffffff800037812 */ /* 0x000fd600078ec0ff */
.L_x_2513:
[----:B------:R-:W-:Y:S01]  /*13500*/  LEA R12, R17, UR4, 0x2 ;  /* 0x00000004110c7c11 */ /* 0x000fe2000f8e10ff */
[----:B------:R-:W-:Y:S01]  /*13510*/  IMAD.MOV.U32 R4, RZ, RZ, RZ ;  /* 0x000000ffff047224 */ /* 0x000fe200078e00ff */
[----:B------:R-:W-:Y:S01]  /*13520*/  ISETP.GE.U32.AND P0, PT, R0, 0x8, PT ;  /* 0x000000080000780c */ /* 0x000fe20003f06070 */
[----:B------:R-:W-:Y:S02]  /*13530*/  IMAD.MOV.U32 R19, RZ, RZ, RZ ;  /* 0x000000ffff137224 */ /* 0x000fe400078e00ff */
[----:B-1----:R0:W1:Y:S10]  /*13540*/  LDS R14, [R12+0x2000] ;  /* 0x002000000c0e7984 */ /* 0x0020740000000800 */
[----:B0-----:R-:W-:Y:S05]  /*13550*/  @!P0 BRA `(.L_x_2508) ;  /* 0x0000000400008947 */ /* 0x001fea0003800000 */
[----:B------:R-:W-:Y:S01]  /*13560*/  UIADD3 UR5, UPT, UPT, UR4, 0x2010, URZ ;  /* 0x0000201004057890 */ /* 0x000fe2000fffe0ff */
[----:B------:R-:W-:-:S05]  /*13570*/  CS2R R18, SRZ ;  /* 0x0000000000127805 */ /* 0x000fca000001ff00 */
[----:B------:R-:W-:-:S07]  /*13580*/  IMAD.U32 R16, RZ, RZ, UR5 ;  /* 0x00000005ff107e24 */ /* 0x000fce000f8e00ff */
.L_x_2509:
[----:B------:R-:W1:Y:S04]  /*13590*/  LDS.128 R4, [R16+-0x10] ;  /* 0xfffff00010047984 */ /* 0x000e680000000c00 */
[----:B------:R0:W3:Y:S02]  /*135a0*/  LDS.128 R8, [R16] ;  /* 0x0000000010087984 */ /* 0x0000e40000000c00 */
[----:B0-----:R-:W-:Y:S01]  /*135b0*/  VIADD R16, R16, 0x20 ;  /* 0x0000002010107836 */ /* 0x001fe20000000000 */
[CC--:B-1----:R-:W-:Y:S02]  /*135c0*/  FSETP.NEU.FTZ.AND P0, PT, R14.reuse, R4.reuse, PT ;  /* 0x000000040e00720b */ /* 0x0c2fe40003f1d000 */
[----:B------:R-:W-:Y:S01]  /*135d0*/  FSETP.GEU.FTZ.AND P1, PT, R14, R4, PT ;  /* 0x000000040e00720b */ /* 0x000fe20003f3e000 */
[----:B------:R-:W-:Y:S01]  /*135e0*/  VIADD R4, R18, 0x2 ;  /* 0x0000000212047836 */ /* 0x000fe20000000000 */
[----:B------:R-:W-:-:S02]  /*135f0*/  ISETP.LT.U32.AND P0, PT, R17, R18, !P0 ;  /* 0x000000121100720c */ /* 0x000fc40004701070 */
[CC--:B------:R-:W-:Y:S02]  /*13600*/  FSETP.NEU.FTZ.AND P4, PT, R14.reuse, R5.reuse, PT ;  /* 0x000000050e00720b */ /* 0x0c0fe40003f9d000 */
[----:B------:R-:W-:Y:S02]  /*13610*/  PLOP3.LUT P0, PT, P1, P0, PT, 0x8f, 0xf8 ;  /* 0x0000000000f8781c */ /* 0x000fe40000f01177 */
[C---:B------:R-:W-:Y:S01]  /*13620*/  FSETP.GEU.FTZ.AND P2, PT, R14.reuse, R5, PT ;  /* 0x000000050e00720b */ /* 0x040fe20003f5e000 */
[----:B------:R-:W-:Y:S01]  /*13630*/  VIADD R5, R19, 0x1 ;  /* 0x0000000113057836 */ /* 0x000fe20000000000 */
[----:B------:R-:W-:Y:S02]  /*13640*/  ISETP.LE.U32.AND P1, PT, R17, R18, !P4 ;  /* 0x000000121100720c */ /* 0x000fe40006723070 */
[----:B------:R-:W-:Y:S02]  /*13650*/  FSETP.NEU.FTZ.AND P5, PT, R14, R6, PT ;  /* 0x000000060e00720b */ /* 0x000fe40003fbd000 */
[----:B------:R-:W-:-:S02]  /*13660*/  PLOP3.LUT P1, PT, P2, P1, PT, 0x8f, 0xf8 ;  /* 0x0000000000f8781c */ /* 0x000fc40001723177 */
[----:B------:R-:W-:Y:S02]  /*13670*/  FSETP.GEU.FTZ.AND P4, PT, R14, R6, PT ;  /* 0x000000060e00720b */ /* 0x000fe40003f9e000 */
[----:B------:R-:W-:Y:S01]  /*13680*/  ISETP.LT.U32.AND P2, PT, R17, R4, !P5 ;  /* 0x000000041100720c */ /* 0x000fe20006f41070 */
[----:B------:R-:W-:Y:S01]  /*13690*/  VIADD R4, R18, 0x3 ;  /* 0x0000000312047836 */ /* 0x000fe20000000000 */
[CC--:B------:R-:W-:Y:S01]  /*136a0*/  FSETP.NEU.FTZ.AND P5, PT, R14.reuse, R7.reuse, PT ;  /* 0x000000070e00720b */ /* 0x0c0fe20003fbd000 */
[----:B------:R-:W-:Y:S01]  /*136b0*/  @!P0 IMAD.MOV R5, RZ, RZ, R19 ;  /* 0x000000ffff058224 */ /* 0x000fe200078e0213 */
[----:B------:R-:W-:Y:S02]  /*136c0*/  PLOP3.LUT P0, PT, P4, P2, PT, 0x8f, 0xf8 ;  /* 0x0000000000f8781c */ /* 0x000fe40002705177 */
[C---:B------:R-:W-:Y:S01]  /*136d0*/  FSETP.GEU.FTZ.AND P4, PT, R14.reuse, R7, PT ;  /* 0x000000070e00720b */ /* 0x040fe20003f9e000 */
[----:B------:R-:W-:Y:S01]  /*136e0*/  VIADD R6, R5, 0x1 ;  /* 0x0000000105067836 */ /* 0x000fe20000000000 */
[----:B------:R-:W-:Y:S01]  /*136f0*/  ISETP.LT.U32.AND P2, PT, R17, R4, !P5 ;  /* 0x000000041100720c */ /* 0x000fe20006f41070 */
[----:B------:R-:W-:Y:S01]  /*13700*/  @!P1 IMAD.MOV R6, RZ, RZ, R5 ;  /* 0x000000ffff069224 */ /* 0x000fe200078e0205 */
[-C--:B---3--:R-:W-:Y:S01]  /*13710*/  FSETP.NEU.FTZ.AND P5, PT, R14, R8.reuse, PT ;  /* 0x000000080e00720b */ /* 0x088fe20003fbd000 */
[----:B------:R-:W-:Y:S01]  /*13720*/  VIADD R4, R18, 0x4 ;  /* 0x0000000412047836 */ /* 0x000fe20000000000 */
[----:B------:R-:W-:Y:S01]  /*13730*/  PLOP3.LUT P1, PT, P4, P2, PT, 0x8f, 0xf8 ;  /* 0x0000000000f8781c */ /* 0x000fe20002725177 */
[----:B------:R-:W-:Y:S01]  /*13740*/  VIADD R5, R6, 0x1 ;  /* 0x0000000106057836 */ /* 0x000fe20000000000 */
[----:B------:R-:W-:-:S02]  /*13750*/  FSETP.GEU.FTZ.AND P4, PT, R14, R8, PT ;  /* 0x000000080e00720b */ /* 0x000fc40003f9e000 */
        /* <DEDUP_REMOVED lines=9> */
[-C--:B------:R-:W-:Y:S01]  /*137f0*/  FSETP.NEU.FTZ.AND P5, PT, R14, R10.reuse, PT ;  /* 0x0000000a0e00720b */ /* 0x080fe20003fbd000 */
[----:B------:R-:W-:Y:S01]  /*13800*/  VIADD R4, R18, 0x6 ;  /* 0x0000000612047836 */ /* 0x000fe20000000000 */
[----:B------:R-:W-:Y:S01]  /*13810*/  PLOP3.LUT P1, PT, P4, P2, PT, 0x8f, 0xf8 ;  /* 0x0000000000f8781c */ /* 0x000fe20002725177 */
[----:B------:R-:W-:Y:S01]  /*13820*/  VIADD R5, R6, 0x1 ;  /* 0x0000000106057836 */ /* 0x000fe20000000000 */
[----:B------:R-:W-:-:S02]  /*13830*/  FSETP.GEU.FTZ.AND P4, PT, R14, R10, PT ;  /* 0x0000000a0e00720b */ /* 0x000fc40003f9e000 */
[----:B------:R-:W-:Y:S01]  /*13840*/  ISETP.LT.U32.AND P2, PT, R17, R4, !P5 ;  /* 0x000000041100720c */ /* 0x000fe20006f41070 */
[----:B------:R-:W-:Y:S01]  /*13850*/  @!P0 IMAD.MOV R5, RZ, RZ, R6 ;  /* 0x000000ffff058224 */ /* 0x000fe200078e0206 */
[-C--:B------:R-:W-:Y:S01]  /*13860*/  FSETP.NEU.FTZ.AND P0, PT, R14, R11.reuse, PT ;  /* 0x0000000b0e00720b */ /* 0x080fe20003f1d000 */
        /* <DEDUP_REMOVED lines=15> */
.L_x_2508:
[----:B------:R-:W-:-:S13]  /*13960*/  ISETP.NE.AND P0, PT, R20, RZ, PT ;  /* 0x000000ff1400720c */ /* 0x000fda0003f05270 */
[----:B------:R-:W-:Y:S05]  /*13970*/  @!P0 BRA `(.L_x_2510) ;  /* 0x0000000000f48947 */ /* 0x000fea0003800000 */
[----:B------:R-:W-:Y:S01]  /*13980*/  ISETP.NE.AND P5, PT, R21, RZ, PT ;  /* 0x000000ff1500720c */ /* 0x000fe20003fa5270 */
[----:B------:R-:W-:-:S12]  /*13990*/  @!P3 BRA `(.L_x_2511) ;  /* 0x000000000078b947 */ /* 0x000fd80003800000 */
[----:B------:R-:W-:-:S05]  /*139a0*/  LEA R5, R4, UR4, 0x2 ;  /* 0x0000000404057c11 */ /* 0x000fca000f8e10ff */
[----:B------:R-:W1:Y:S04]  /*139b0*/  LDS.64 R6, [R5+0x2000] ;  /* 0x0020000005067984 */ /* 0x000e680000000a00 */
[----:B------:R0:W3:Y:S02]  /*139c0*/  LDS.64 R8, [R5+0x2008] ;  /* 0x0020080005087984 */ /* 0x0000e40000000a00 */
[----:B0-----:R-:W-:Y:S01]  /*139d0*/  VIADD R5, R19, 0x1 ;  /* 0x0000000113057836 */ /* 0x001fe20000000000 */
[CC--:B-1----:R-:W-:Y:S02]  /*139e0*/  FSETP.NEU.FTZ.AND P2, PT, R14.reuse, R6.reuse, PT ;  /* 0x000000060e00720b */ /* 0x0c2fe40003f5d000 */
[----:B------:R-:W-:Y:S01]  /*139f0*/  FSETP.GEU.FTZ.AND P0, PT, R14, R6, PT ;  /* 0x000000060e00720b */ /* 0x000fe20003f1e000 */
[----:B------:R-:W-:Y:S01]  /*13a00*/  VIADD R6, R4, 0x2 ;  /* 0x0000000204067836 */ /* 0x000fe20000000000 */
[----:B------:R-:W-:-:S02]  /*13a10*/  ISETP.LT.U32.AND P2, PT, R17, R4, !P2 ;  /* 0x000000041100720c */ /* 0x000fc40005741070 */
[CC--:B------:R-:W-:Y:S02]  /*13a20*/  FSETP.NEU.FTZ.AND P4, PT, R14.reuse, R7.reuse, PT ;  /* 0x000000070e00720b */ /* 0x0c0fe40003f9d000 */
[----:B------:R-:W-:Y:S02]  /*13a30*/  PLOP3.LUT P2, PT, P0, P2, PT, 0x8f, 0xf8 ;  /* 0x0000000000f8781c */ /* 0x000fe40000745177 */
[----:B------:R-:W-:Y:S02]  /*13a40*/  ISETP.LE.U32.AND P0, PT, R17, R4, !P4 ;  /* 0x000000041100720c */ /* 0x000fe40006703070 */
[C---:B------:R-:W-:Y:S02]  /*13a50*/  FSETP.GEU.FTZ.AND P1, PT, R14.reuse, R7, PT ;  /* 0x000000070e00720b */ /* 0x040fe40003f3e000 */
[----:B---3--:R-:W-:Y:S02]  /*13a60*/  FSETP.NEU.FTZ.AND P4, PT, R14, R8, PT ;  /* 0x000000080e00720b */ /* 0x008fe40003f9d000 */
[----:B------:R-:W-:-:S02]  /*13a70*/  PLOP3.LUT P0, PT, P1, P0, PT, 0x8f, 0xf8 ;  /* 0x0000000000f8781c */ /* 0x000fc40000f01177 */
[----:B------:R-:W-:Y:S01]  /*13a80*/  ISETP.LT.U32.AND P4, PT, R17, R6, !P4 ;  /* 0x000000061100720c */ /* 0x000fe20006781070 */
[----:B------:R-:W-:Y:S01]  /*13a90*/  VIADD R6, R4, 0x3 ;  /* 0x0000000304067836 */ /* 0x000fe20000000000 */
        /* <DEDUP_REMOVED lines=14> */
.L_x_2511:
[----:B------:R-:W-:Y:S05]  /*13b80*/  @!P5 BRA `(.L_x_2510) ;  /* 0x000000000070d947 */ /* 0x000fea0003800000 */
[----:B------:R-:W-:Y:S02]  /*13b90*/  ISETP.NE.AND P0, PT, R21, 0x1, PT ;  /* 0x000000011500780c */ /* 0x000fe40003f05270 */
[----:B------:R-:W-:-:S11]  /*13ba0*/  LOP3.LUT P2, RZ, R0, 0x1, RZ, 0xc0, !PT ;  /* 0x0000000100ff7812 */ /* 0x000fd6000784c0ff */
[----:B------:R-:W-:Y:S05]  /*13bb0*/  @!P0 BRA `(.L_x_2512) ;  /* 0x00000000003c8947 */ /* 0x000fea0003800000 */
[----:B------:R-:W-:Y:S01]  /*13bc0*/  LEA R6, R4, UR4, 0x2 ;  /* 0x0000000404067c11 */ /* 0x000fe2000f8e10ff */
[----:B------:R-:W-:-:S05]  /*13bd0*/  VIADD R5, R19, 0x1 ;  /* 0x0000000113057836 */ /* 0x000fca0000000000 */
[----:B------:R-:W1:Y:S02]  /*13be0*/  LDS.64 R6, [R6+0x2000] ;  /* 0x0020000006067984 */ /* 0x000e640000000a00 */
[CC--:B-1----:R-:W-:Y:S02]  /*13bf0*/  FSETP.NEU.FTZ.AND P1, PT, R14.reuse, R6.reuse, PT ;  /* 0x000000060e00720b */ /* 0x0c2fe40003f3d000 */
[C---:B------:R-:W-:Y:S02]  /*13c00*/  FSETP.GEU.FTZ.AND P0, PT, R14.reuse, R6, PT ;  /* 0x000000060e00720b */ /* 0x040fe40003f1e000 */
        /* <DEDUP_REMOVED lines=10> */
.L_x_2512:
[----:B------:R-:W-:Y:S05]  /*13cb0*/  @!P2 BRA `(.L_x_2510) ;  /* 0x000000000024a947 */ /* 0x000fea0003800000 */
[----:B------:R-:W-:-:S06]  /*13cc0*/  LEA R5, R4, UR4, 0x2 ;  /* 0x0000000404057c11 */ /* 0x000fcc000f8e10ff */
[----:B------:R-:W1:Y:S02]  /*13cd0*/  LDS R5, [R5+0x2000] ;  /* 0x0020000005057984 */ /* 0x000e640000000800 */
[CC--:B-1----:R-:W-:Y:S02]  /*13ce0*/  FSETP.NEU.FTZ.AND P0, PT, R14.reuse, R5.reuse, PT ;  /* 0x000000050e00720b */ /* 0x0c2fe40003f1d000 */
[----:B------:R-:W-:Y:S02]  /*13cf0*/  FSETP.GEU.FTZ.AND P1, PT, R14, R5, PT ;  /* 0x000000050e00720b */ /* 0x000fe40003f3e000 */
[----:B------:R-:W-:Y:S01]  /*13d00*/  ISETP.LT.U32.AND P0, PT, R17, R4, !P0 ;  /* 0x000000041100720c */ /* 0x000fe20004701070 */
[----:B------:R-:W-:-:S03]  /*13d10*/  VIADD R4, R19, 0x1 ;  /* 0x0000000113047836 */ /* 0x000fc60000000000 */
[----:B------:R-:W-:-:S13]  /*13d20*/  PLOP3.LUT P0, PT, P1, P0, PT, 0x8f, 0xf8 ;  /* 0x0000000000f8781c */ /* 0x000fda0000f01177 */
[----:B------:R-:W-:-:S04]  /*13d30*/  @!P0 IMAD.MOV R4, RZ, RZ, R19 ;  /* 0x000000ffff048224 */ /* 0x000fc800078e0213 */
[----:B------:R-:W-:-:S07]  /*13d40*/  IMAD.MOV.U32 R19, RZ, RZ, R4 ;  /* 0x000000ffff137224 */ /* 0x000fce00078e0004 */
.L_x_2510:
[----:B------:R-:W0:Y:S01]  /*13d50*/  LDCU UR5, c[0x0][0x3a0] ;  /* 0x00007400ff0577ac */ /* 0x000e220008000800 */
[----:B--2---:R-:W-:Y:S02]  /*13d60*/  IMAD.IADD R5, R19, 0x1, R2 ;  /* 0x0000000113057824 */ /* 0x004fe400078e0202 */
[----:B------:R-:W-:-:S03]  /*13d70*/  VIADD R17, R17, 0x200 ;  /* 0x0000020011117836 */ /* 0x000fc60000000000 */
[----:B0-----:R-:W-:-:S13]  /*13d80*/  ISETP.GE.AND P0, PT, R5, UR5, PT ;  /* 0x0000000505007c0c */ /* 0x001fda000bf06270 */
[----:B------:R-:W0:Y:S01]  /*13d90*/  @!P0 S2R R7, SR_CgaCtaId ;  /* 0x0000000000078919 */ /* 0x000e220000008800 */
[----:B------:R-:W-:Y:S01]  /*13da0*/  @!P0 MOV R4, 0x400 ;  /* 0x0000040000048802 */ /* 0x000fe20000000f00 */
[----:B------:R-:W2:Y:S04]  /*13db0*/  @!P0 LDS R12, [R12] ;  /* 0x000000000c0c8984 */ /* 0x000ea80000000800 */
[----:B------:R-:W-:-:S05]  /*13dc0*/  @!P0 VIADD R4, R4, 0x4010 ;  /* 0x0000401004048836 */ /* 0x000fca0000000000 */
[----:B0-----:R-:W-:-:S05]  /*13dd0*/  @!P0 LEA R4, R7, R4, 0x18 ;  /* 0x0000000407048211 */ /* 0x001fca00078ec0ff */
[----:B------:R-:W-:-:S05]  /*13de0*/  @!P0 IMAD R5, R5, 0x4, R4 ;  /* 0x0000000405058824 */ /* 0x000fca00078e0204 */
[----:B--2---:R3:W-:Y:S01]  /*13df0*/  @!P0 STS [R5], R12 ;  /* 0x0000000c05008388 */ /* 0x0047e20000000800 */
[----:B------:R-:W-:-:S13]  /*13e00*/  ISETP.GE.AND P0, PT, R17, R0, PT ;  /* 0x000000001100720c */ /* 0x000fda0003f06270 */
[----:B---3--:R-:W-:Y:S05]  /*13e10*/  @!P0 BRA `(.L_x_2513) ;  /* 0xfffffff400b88947 */ /* 0x008fea000383ffff */
.L_x_2507:
[----:B------:R-:W-:Y:S05]  /*13e20*/  BSYNC.RECONVERGENT B0 ;  /* 0x0000000000007941 */ /* 0x000fea0003800200 */
.L_x_2506:
[----:B------:R-:W-:Y:S06]  /*13e30*/  BAR.SYNC.DEFER_BLOCKING 0x0 ;  /* 0x0000000000007b1d */ /* 0x000fec0000010000 */
.L_x_2505:
[----:B01----:R-:W0:Y:S02]  /*13e40*/  LDC R0, c[0x0][0x3a0] ;  /* 0x0000e800ff007b82 */ /* 0x003e240000000800 */
[----:B0-----:R-:W-:-:S13]  /*13e50*/  ISETP.GE.AND P0, PT, R13, R0, PT ;  /* 0x000000000d00720c */ /* 0x001fda0003f06270 */
[----:B------:R-:W-:Y:S05]  /*13e60*/  @P0 EXIT ;  /* 0x000000000000094d */ /* 0x000fea0003800000 */
[----:B------:R-:W0:Y:S01]  /*13e70*/  LDCU UR4, c[0x0][0x39c] ;  /* 0x00007380ff0477ac */ /* 0x000e220008000800 */
[----:B------:R-:W-:Y:S01]  /*13e80*/  SHF.R.S32.HI R4, RZ, 0x1f, R0 ;  /* 0x0000001fff047819 */ /* 0x000fe20000011400 */
[----:B------:R-:W-:-:S04]  /*13e90*/  IMAD.WIDE.U32 R2, R15, R0, RZ ;  /* 0x000000000f027225 */ /* 0x000fc800078e00ff */
[----:B------:R-:W-:-:S04]  /*13ea0*/  IMAD R5, R4, R15, RZ ;  /* 0x0000000f04057224 */ /* 0x000fc800078e02ff */
[----:B------:R-:W-:Y:S01]  /*13eb0*/  IMAD.IADD R5, R3, 0x1, R5 ;  /* 0x0000000103057824 */ /* 0x000fe200078e0205 */
[----:B0-----:R-:W-:-:S09]  /*13ec0*/  UISETP.NE.AND UP0, UPT, UR4, 0x1, UPT ;  /* 0x000000010400788c */ /* 0x001fd2000bf05270 */
[----:B------:R-:W-:Y:S05]  /*13ed0*/  BRA.U UP0, `(.L_x_2514) ;  /* 0x0000000900247547 */ /* 0x000fea000b800000 */
        /* <DEDUP_REMOVED lines=25> */
.L_x_2517:
        /* <DEDUP_REMOVED lines=10> */
.L_x_2516:
[----:B------:R-:W-:Y:S05]  /*14110*/  BSYNC.RECONVERGENT B0 ;  /* 0x0000000000007941 */ /* 0x000fea0003800200 */
.L_x_2515:
        /* <DEDUP_REMOVED lines=21> */
.L_x_2520:
        /* <DEDUP_REMOVED lines=40> */
.L_x_2519:
[----:B------:R-:W-:Y:S05]  /*144f0*/  BSYNC.RECONVERGENT B0 ;  /* 0x0000000000007941 */ /* 0x000fea0003800200 */
.L_x_2518:
        /* <DEDUP_REMOVED lines=27> */
.L_x_2522:
[----:B------:R-:W-:Y:S05]  /*146b0*/  BSYNC.RECONVERGENT B0 ;  /* 0x0000000000007941 */ /* 0x000fea0003800200 */
.L_x_2521:
        /* <DEDUP_REMOVED lines=11> */
.L_x_2514:
        /* <DEDUP_REMOVED lines=25> */
.L_x_2525:
        /* <DEDUP_REMOVED lines=10> */
.L_x_2524:
[----:B------:R-:W-:Y:S05]  /*149a0*/  BSYNC.RECONVERGENT B0 ;  /* 0x0000000000007941 */ /* 0x000fea0003800200 */
.L_x_2523:
        /* <DEDUP_REMOVED lines=21> */
.L_x_2528:
        /* <DEDUP_REMOVED lines=40> */
.L_x_2527:
[----:B------:R-:W-:Y:S05]  /*14d80*/  BSYNC.RECONVERGENT B0 ;  /* 0x0000000000007941 */ /* 0x000fea0003800200 */
.L_x_2526:
        /* <DEDUP_REMOVED lines=27> */
.L_x_2530:
[----:B------:R-:W-:Y:S05]  /*14f40*/  BSYNC.RECONVERGENT B0 ;  /* 0x0000000000007941 */ /* 0x000fea0003800200 */
.L_x_2529:
        /* <DEDUP_REMOVED lines=11> */
.L_x_2156:
[----:B------:R-:W-:Y:S02]  /*15000*/  IMAD.MOV.U32 R11, RZ, RZ, R36 ;  /* 0x000000ffff0b7224 */ /* 0x000fe400078e0024 */
[----:B------:R-:W-:Y:S02]  /*15010*/  IMAD.MOV.U32 R10, RZ, RZ, 0x1 ;  /* 0x00000001ff0a7424 */ /* 0x000fe400078e00ff */
[----:B------:R-:W-:Y:S02]  /*15020*/  IMAD.MOV.U32 R9, RZ, RZ, RZ ;  /* 0x000000ffff097224 */ /* 0x000fe400078e00ff */
[----:B------:R-:W-:-:S07]  /*15030*/  IMAD.MOV.U32 R8, RZ, RZ, -0x1 ;  /* 0xffffffffff087424 */ /* 0x000fce00078e00ff */
[----:B------:R-:W-:Y:S05]  /*15040*/  WARPSYNC.COLLECTIVE R8, `(.L_x_2531) ;  /* 0x0000000008087348 */ /* 0x000fea0003c00000 */
[----:B------:R0:W1:Y:S02]  /*15050*/  SHFL.UP P0, R17, R11, R10, R9 ;  /* 0x0400000a0b117389 */ /* 0x0000640000000009 */
[----:B01----:R-:W-:Y:S05]  /*15060*/  ENDCOLLECTIVE ;  /* 0x000000000000791b */ /* 0x003fea0003800000 */
.L_x_2531:
[----:B------:R-:W-:Y:S02]  /*15070*/  IMAD.MOV.U32 R10, RZ, RZ, 0x2 ;  /* 0x00000002ff0a7424 */ /* 0x000fe400078e00ff */
[----:B------:R-:W-:-:S04]  /*15080*/  IMAD.MOV.U32 R33, RZ, RZ, R17 ;  /* 0x000000ffff217224 */ /* 0x000fc800078e0011 */
[----:B------:R-:W-:-:S04]  /*15090*/  @P0 IMAD.IADD R33, R36, 0x1, R33 ;  /* 0x0000000124210824 */ /* 0x000fc800078e0221 */
[----:B------:R-:W-:-:S07]  /*150a0*/  IMAD.MOV.U32 R11, RZ, RZ, R33 ;  /* 0x000000ffff0b7224 */ /* 0x000fce00078e0021 */
[----:B------:R-:W-:Y:S05]  /*150b0*/  WARPSYNC.COLLECTIVE R8, `(.L_x_2532) ;  /* 0x0000000008087348 */ /* 0x000fea0003c00000 */
[----:B------:R0:W1:Y:S02]  /*150c0*/  SHFL.UP P0, R17, R11, R10, R9 ;  /* 0x0400000a0b117389 */ /* 0x0000640000000009 */
[----:B01----:R-:W-:Y:S05]  /*150d0*/  ENDCOLLECTIVE ;  /* 0x000000000000791b */ /* 0x003fea0003800000 */
.L_x_2532:
[----:B------:R-:W-:Y:S02]  /*150e0*/  IMAD.MOV.U32 R10, RZ, RZ, 0x4 ;  /* 0x00000004ff0a7424 */ /* 0x000fe400078e00ff */
[----:B------:R-:W-:-:S04]  /*150f0*/  IMAD.MOV.U32 R35, RZ, RZ, R17 ;  /* 0x000000ffff237224 */ /* 0x000fc800078e0011 */
[----:B------:R-:W-:-:S04]  /*15100*/  @P0 IMAD.IADD R35, R33, 0x1, R35 ;  /* 0x0000000121230824 */ /* 0x000fc800078e0223 */
[----:B------:R-:W-:-:S07]  /*15110*/  IMAD.MOV.U32 R11, RZ, RZ, R35 ;  /* 0x000000ffff0b7224 */ /* 0x000fce00078e0023 */
[----:B------:R-:W-:Y:S05]  /*15120*/  WARPSYNC.COLLECTIVE R8, `(.L_x_2533) ;  /* 0x0000000008087348 */ /* 0x000fea0003c00000 */
[----:B------:R0:W1:Y:S02]  /*15130*/  SHFL.UP P0, R17, R11, R10, R9 ;  /* 0x0400000a0b117389 */ /* 0x0000640000000009 */
[----:B01----:R-:W-:Y:S05]  /*15140*/  ENDCOLLECTIVE ;  /* 0x000000000000791b */ /* 0x003fea0003800000 */
.L_x_2533:
[----:B------:R-:W-:Y:S02]  /*15150*/  IMAD.MOV.U32 R10, RZ, RZ, 0x8 ;  /* 0x00000008ff0a7424 */ /* 0x000fe400078e00ff */
[----:B------:R-:W-:-:S04]  /*15160*/  IMAD.MOV.U32 R37, RZ, RZ, R17 ;  /* 0x000000ffff257224 */ /* 0x000fc800078e0011 */
[----:B------:R-:W-:-:S04]  /*15170*/  @P0 IMAD.IADD R37, R35, 0x1, R37 ;  /* 0x0000000123250824 */ /* 0x000fc800078e0225 */
[----:B------:R-:W-:-:S07]  /*15180*/  IMAD.MOV.U32 R11, RZ, RZ, R37 ;  /* 0x000000ffff0b7224 */ /* 0x000fce00078e0025 */
[----:B------:R-:W-:Y:S05]  /*15190*/  WARPSYNC.COLLECTIVE R8, `(.L_x_2534) ;  /* 0x0000000008087348 */ /* 0x000fea0003c00000 */
[----:B------:R0:W1:Y:S02]  /*151a0*/  SHFL.UP P0, R17, R11, R10, R9 ;  /* 0x0400000a0b117389 */ /* 0x0000640000000009 */
[----:B01----:R-:W-:Y:S05]  /*151b0*/  ENDCOLLECTIVE ;  /* 0x000000000000791b */ /* 0x003fea0003800000 */
.L_x_2534:
[----:B------:R-:W-:Y:S02]  /*151c0*/  IMAD.MOV.U32 R10, RZ, RZ, 0x10 ;  /* 0x00000010ff0a7424 */ /* 0x000fe400078e00ff */
[----:B------:R-:W-:-:S04]  /*151d0*/  IMAD.MOV.U32 R33, RZ, RZ, R17 ;  /* 0x000000ffff217224 */ /* 0x000fc800078e0011 */
[----:B------:R-:W-:-:S04]  /*151e0*/  @P0 IMAD.IADD R33, R37, 0x1, R33 ;  /* 0x0000000125210824 */ /* 0x000fc800078e0221 */
[----:B------:R-:W-:-:S07]  /*151f0*/  IMAD.MOV.U32 R11, RZ, RZ, R33 ;  /* 0x000000ffff0b7224 */ /* 0x000fce00078e0021 */
[----:B------:R-:W-:Y:S05]  /*15200*/  WARPSYNC.COLLECTIVE R8, `(.L_x_2535) ;  /* 0x0000000008087348 */ /* 0x000fea0003c00000 */
[----:B------:R0:W1:Y:S02]  /*15210*/  SHFL.UP P0, R17, R11, R10, R9 ;  /* 0x0400000a0b117389 */ /* 0x0000640000000009 */
[----:B01----:R-:W-:Y:S05]  /*15220*/  ENDCOLLECTIVE ;  /* 0x000000000000791b */ /* 0x003fea0003800000 */
.L_x_2535:
[----:B------:R-:W-:Y:S05]  /*15230*/  BRA `(.L_x_2536) ;  /* 0xfffffed4003c7947 */ /* 0x000fea000383ffff */
.L_x_2230:
[----:B------:R-:W-:Y:S02]  /*15240*/  IMAD.MOV.U32 R11, RZ, RZ, R36 ;  /* 0x000000ffff0b7224 */ /* 0x000fe400078e0024 */
[----:B------:R-:W-:Y:S02]  /*15250*/  IMAD.MOV.U32 R10, RZ, RZ, 0x1 ;  /* 0x00000001ff0a7424 */ /* 0x000fe400078e00ff */
[----:B------:R-:W-:Y:S02]  /*15260*/  IMAD.MOV.U32 R9, RZ, RZ, RZ ;  /* 0x000000ffff097224 */ /* 0x000fe400078e00ff */
[----:B------:R-:W-:-:S07]  /*15270*/  IMAD.MOV.U32 R8, RZ, RZ, -0x1 ;  /* 0xffffffffff087424 */ /* 0x000fce00078e00ff */
[----:B------:R-:W-:Y:S05]  /*15280*/  WARPSYNC.COLLECTIVE R8, `(.L_x_2537) ;  /* 0x0000000008087348 */ /* 0x000fea0003c00000 */
[----:B------:R0:W1:Y:S02]  /*15290*/  SHFL.UP P0, R17, R11, R10, R9 ;  /* 0x0400000a0b117389 */ /* 0x0000640000000009 */
[----:B01----:R-:W-:Y:S05]  /*152a0*/  ENDCOLLECTIVE ;  /* 0x000000000000791b */ /* 0x003fea0003800000 */
.L_x_2537:
[----:B------:R-:W-:Y:S02]  /*152b0*/  IMAD.MOV.U32 R10, RZ, RZ, 0x2 ;  /* 0x00000002ff0a7424 */ /* 0x000fe400078e00ff */
[----:B------:R-:W-:-:S04]  /*152c0*/  IMAD.MOV.U32 R33, RZ, RZ, R17 ;  /* 0x000000ffff217224 */ /* 0x000fc800078e0011 */
[----:B------:R-:W-:-:S04]  /*152d0*/  @P0 IMAD.IADD R33, R36, 0x1, R33 ;  /* 0x0000000124210824 */ /* 0x000fc800078e0221 */
[----:B------:R-:W-:-:S07]  /*152e0*/  IMAD.MOV.U32 R11, RZ, RZ, R33 ;  /* 0x000000ffff0b7224 */ /* 0x000fce00078e0021 */
[----:B------:R-:W-:Y:S05]  /*152f0*/  WARPSYNC.COLLECTIVE R8, `(.L_x_2538) ;  /* 0x0000000008087348 */ /* 0x000fea0003c00000 */
[----:B------:R0:W1:Y:S02]  /*15300*/  SHFL.UP P0, R17, R11, R10, R9 ;  /* 0x0400000a0b117389 */ /* 0x0000640000000009 */
[----:B01----:R-:W-:Y:S05]  /*15310*/  ENDCOLLECTIVE ;  /* 0x000000000000791b */ /* 0x003fea0003800000 */
.L_x_2538:
[----:B------:R-:W-:Y:S02]  /*15320*/  IMAD.MOV.U32 R10, RZ, RZ, 0x4 ;  /* 0x00000004ff0a7424 */ /* 0x000fe400078e00ff */
[----:B------:R-:W-:-:S04]  /*15330*/  IMAD.MOV.U32 R35, RZ, RZ, R17 ;  /* 0x000000ffff237224 */ /* 0x000fc800078e0011 */
[----:B------:R-:W-:-:S04]  /*15340*/  @P0 IMAD.IADD R35, R33, 0x1, R35 ;  /* 0x0000000121230824 */ /* 0x000fc800078e0223 */
[----:B------:R-:W-:-:S07]  /*15350*/  IMAD.MOV.U32 R11, RZ, RZ, R35 ;  /* 0x000000ffff0b7224 */ /* 0x000fce00078e0023 */
[----:B------:R-:W-:Y:S05]  /*15360*/  WARPSYNC.COLLECTIVE R8, `(.L_x_2539) ;  /* 0x0000000008087348 */ /* 0x000fea0003c00000 */
[----:B------:R0:W1:Y:S02]  /*15370*/  SHFL.UP P0, R17, R11, R10, R9 ;  /* 0x0400000a0b117389 */ /* 0x0000640000000009 */
[----:B01----:R-:W-:Y:S05]  /*15380*/  ENDCOLLECTIVE ;  /* 0x000000000000791b */ /* 0x003fea0003800000 */
.L_x_2539:
[----:B------:R-:W-:Y:S02]  /*15390*/  IMAD.MOV.U32 R10, RZ, RZ, 0x8 ;  /* 0x00000008ff0a7424 */ /* 0x000fe400078e00ff */
[----:B------:R-:W-:-:S04]  /*153a0*/  IMAD.MOV.U32 R37, RZ, RZ, R17 ;  /* 0x000000ffff257224 */ /* 0x000fc800078e0011 */
[----:B------:R-:W-:-:S04]  /*153b0*/  @P0 IMAD.IADD R37, R35, 0x1, R37 ;  /* 0x0000000123250824 */ /* 0x000fc800078e0225 */
[----:B------:R-:W-:-:S07]  /*153c0*/  IMAD.MOV.U32 R11, RZ, RZ, R37 ;  /* 0x000000ffff0b7224 */ /* 0x000fce00078e0025 */
[----:B------:R-:W-:Y:S05]  /*153d0*/  WARPSYNC.COLLECTIVE R8, `(.L_x_2540) ;  /* 0x0000000008087348 */ /* 0x000fea0003c00000 */
[----:B------:R0:W1:Y:S02]  /*153e0*/  SHFL.UP P0, R17, R11, R10, R9 ;  /* 0x0400000a0b117389 */ /* 0x0000640000000009 */
[----:B01----:R-:W-:Y:S05]  /*153f0*/  ENDCOLLECTIVE ;  /* 0x000000000000791b */ /* 0x003fea0003800000 */
.L_x_2540:
[----:B------:R-:W-:Y:S02]  /*15400*/  IMAD.MOV.U32 R10, RZ, RZ, 0x10 ;  /* 0x00000010ff0a7424 */ /* 0x000fe400078e00ff */
[----:B------:R-:W-:-:S04]  /*15410*/  IMAD.MOV.U32 R33, RZ, RZ, R17 ;  /* 0x000000ffff217224 */ /* 0x000fc800078e0011 */
[----:B------:R-:W-:-:S04]  /*15420*/  @P0 IMAD.IADD R33, R37, 0x1, R33 ;  /* 0x0000000125210824 */ /* 0x000fc800078e0221 */
[----:B------:R-:W-:-:S07]  /*15430*/  IMAD.MOV.U32 R11, RZ, RZ, R33 ;  /* 0x000000ffff0b7224 */ /* 0x000fce00078e0021 */
[----:B------:R-:W-:Y:S05]  /*15440*/  WARPSYNC.COLLECTIVE R8, `(.L_x_2541) ;  /* 0x0000000008087348 */ /* 0x000fea0003c00000 */
[----:B------:R0:W1:Y:S02]  /*15450*/  SHFL.UP P0, R17, R11, R10, R9 ;  /* 0x0400000a0b117389 */ /* 0x0000640000000009 */
[----:B01----:R-:W-:Y:S05]  /*15460*/  ENDCOLLECTIVE ;  /* 0x000000000000791b */ /* 0x003fea0003800000 */
.L_x_2541:
[----:B------:R-:W-:Y:S05]  /*15470*/  BRA `(.L_x_2542) ;  /* 0xffffff1400007947 */ /* 0x000fea000383ffff */
.L_x_2339:
[----:B------:R-:W-:Y:S02]  /*15480*/  IMAD.MOV.U32 R11, RZ, RZ, R36 ;  /* 0x000000ffff0b7224 */ /* 0x000fe400078e0024 */
[----:B------:R-:W-:Y:S02]  /*15490*/  IMAD.MOV.U32 R10, RZ, RZ, 0x1 ;  /* 0x00000001ff0a7424 */ /* 0x000fe400078e00ff */
[----:B------:R-:W-:Y:S02]  /*154a0*/  IMAD.MOV.U32 R9, RZ, RZ, RZ ;  /* 0x000000ffff097224 */ /* 0x000fe400078e00ff */
[----:B------:R-:W-:-:S07]  /*154b0*/  IMAD.MOV.U32 R8, RZ, RZ, -0x1 ;  /* 0xffffffffff087424 */ /* 0x000fce00078e00ff */
[----:B------:R-:W-:Y:S05]  /*154c0*/  WARPSYNC.COLLECTIVE R8, `(.L_x_2543) ;  /* 0x0000000008087348 */ /* 0x000fea0003c00000 */
[----:B------:R0:W1:Y:S02]  /*154d0*/  SHFL.UP P0, R17, R11, R10, R9 ;  /* 0x0400000a0b117389 */ /* 0x0000640000000009 */
[----:B01----:R-:W-:Y:S05]  /*154e0*/  ENDCOLLECTIVE ;  /* 0x000000000000791b */ /* 0x003fea0003800000 */
.L_x_2543:
[----:B------:R-:W-:Y:S02]  /*154f0*/  IMAD.MOV.U32 R10, RZ, RZ, 0x2 ;  /* 0x00000002ff0a7424 */ /* 0x000fe400078e00ff */
[----:B------:R-:W-:-:S04]  /*15500*/  IMAD.MOV.U32 R33, RZ, RZ, R17 ;  /* 0x000000ffff217224 */ /* 0x000fc800078e0011 */
[----:B------:R-:W-:-:S04]  /*15510*/  @P0 IMAD.IADD R33, R36, 0x1, R33 ;  /* 0x0000000124210824 */ /* 0x000fc800078e0221 */
[----:B------:R-:W-:-:S07]  /*15520*/  IMAD.MOV.U32 R11, RZ, RZ, R33 ;  /* 0x000000ffff0b7224 */ /* 0x000fce00078e0021 */
[----:B------:R-:W-:Y:S05]  /*15530*/  WARPSYNC.COLLECTIVE R8, `(.L_x_2544) ;  /* 0x0000000008087348 */ /* 0x000fea0003c00000 */
[----:B------:R0:W1:Y:S02]  /*15540*/  SHFL.UP P0, R17, R11, R10, R9 ;  /* 0x0400000a0b117389 */ /* 0x0000640000000009 */
[----:B01----:R-:W-:Y:S05]  /*15550*/  ENDCOLLECTIVE ;  /* 0x000000000000791b */ /* 0x003fea0003800000 */
.L_x_2544:
[----:B------:R-:W-:Y:S02]  /*15560*/  IMAD.MOV.U32 R10, RZ, RZ, 0x4 ;  /* 0x00000004ff0a7424 */ /* 0x000fe400078e00ff */
[----:B------:R-:W-:-:S04]  /*15570*/  IMAD.MOV.U32 R35, RZ, RZ, R17 ;  /* 0x000000ffff237224 */ /* 0x000fc800078e0011 */
[----:B------:R-:W-:-:S04]  /*15580*/  @P0 IMAD.IADD R35, R33, 0x1, R35 ;  /* 0x0000000121230824 */ /* 0x000fc800078e0223 */
[----:B------:R-:W-:-:S07]  /*15590*/  IMAD.MOV.U32 R11, RZ, RZ, R35 ;  /* 0x000000ffff0b7224 */ /* 0x000fce00078e0023 */
[----:B------:R-:W-:Y:S05]  /*155a0*/  WARPSYNC.COLLECTIVE R8, `(.L_x_2545) ;  /* 0x0000000008087348 */ /* 0x000fea0003c00000 */
[----:B------:R0:W1:Y:S02]  /*155b0*/  SHFL.UP P0, R17, R11, R10, R9 ;  /* 0x0400000a0b117389 */ /* 0x0000640000000009 */
[----:B01----:R-:W-:Y:S05]  /*155c0*/  ENDCOLLECTIVE ;  /* 0x000000000000791b */ /* 0x003fea0003800000 */
.L_x_2545:
[----:B------:R-:W-:Y:S02]  /*155d0*/  IMAD.MOV.U32 R10, RZ, RZ, 0x8 ;  /* 0x00000008ff0a7424 */ /* 0x000fe400078e00ff */
[----:B------:R-:W-:-:S04]  /*155e0*/  IMAD.MOV.U32 R37, RZ, RZ, R17 ;  /* 0x000000ffff257224 */ /* 0x000fc800078e0011 */
[----:B------:R-:W-:-:S04]  /*155f0*/  @P0 IMAD.IADD R37, R35, 0x1, R37 ;  /* 0x0000000123250824 */ /* 0x000fc800078e0225 */
[----:B------:R-:W-:-:S07]  /*15600*/  IMAD.MOV.U32 R11, RZ, RZ, R37 ;  /* 0x000000ffff0b7224 */ /* 0x000fce00078e0025 */
[----:B------:R-:W-:Y:S05]  /*15610*/  WARPSYNC.COLLECTIVE R8, `(.L_x_2546) ;  /* 0x0000000008087348 */ /* 0x000fea0003c00000 */
[----:B------:R0:W1:Y:S02]  /*15620*/  SHFL.UP P0, R17, R11, R10, R9 ;  /* 0x0400000a0b117389 */ /* 0x0000640000000009 */
[----:B01----:R-:W-:Y:S05]  /*15630*/  ENDCOLLECTIVE ;  /* 0x000000000000791b */ /* 0x003fea0003800000 */
.L_x_2546:
[----:B------:R-:W-:Y:S02]  /*15640*/  IMAD.MOV.U32 R10, RZ, RZ, 0x10 ;  /* 0x00000010ff0a7424 */ /* 0x000fe400078e00ff */
[----:B------:R-:W-:-:S04]  /*15650*/  IMAD.MOV.U32 R33, RZ, RZ, R17 ;  /* 0x000000ffff217224 */ /* 0x000fc800078e0011 */
[----:B------:R-:W-:-:S04]  /*15660*/  @P0 IMAD.IADD R33, R37, 0x1, R33 ;  /* 0x0000000125210824 */ /* 0x000fc800078e0221 */
[----:B------:R-:W-:-:S07]  /*15670*/  IMAD.MOV.U32 R11, RZ, RZ, R33 ;  /* 0x000000ffff0b7224 */ /* 0x000fce00078e0021 */
[----:B------:R-:W-:Y:S05]  /*15680*/  WARPSYNC.COLLECTIVE R8, `(.L_x_2547) ;  /* 0x0000000008087348 */ /* 0x000fea0003c00000 */
[----:B------:R0:W1:Y:S02]  /*15690*/  SHFL.UP P0, R17, R11, R10, R9 ;  /* 0x0400000a0b117389 */ /* 0x0000640000000009 */
[----:B01----:R-:W-:Y:S05]  /*156a0*/  ENDCOLLECTIVE ;  /* 0x000000000000791b */ /* 0x003fea0003800000 */
.L_x_2547:
[----:B------:R-:W-:Y:S05]  /*156b0*/  BRA `(.L_x_2548) ;  /* 0xffffff5c00687947 */ /* 0x000fea000383ffff */
.L_x_2448:
[----:B------:R-:W-:Y:S02]  /*156c0*/  IMAD.MOV.U32 R11, RZ, RZ, R36 ;  /* 0x000000ffff0b7224 */ /* 0x000fe400078e0024 */
[----:B------:R-:W-:Y:S02]  /*156d0*/  IMAD.MOV.U32 R10, RZ, RZ, 0x1 ;  /* 0x00000001ff0a7424 */ /* 0x000fe400078e00ff */
[----:B------:R-:W-:Y:S02]  /*156e0*/  IMAD.MOV.U32 R9, RZ, RZ, RZ ;  /* 0x000000ffff097224 */ /* 0x000fe400078e00ff */
[----:B------:R-:W-:-:S07]  /*156f0*/  IMAD.MOV.U32 R8, RZ, RZ, -0x1 ;  /* 0xffffffffff087424 */ /* 0x000fce00078e00ff */
[----:B------:R-:W-:Y:S05]  /*15700*/  WARPSYNC.COLLECTIVE R8, `(.L_x_2549) ;  /* 0x0000000008087348 */ /* 0x000fea0003c00000 */
[----:B------:R0:W1:Y:S02]  /*15710*/  SHFL.UP P0, R17, R11, R10, R9 ;  /* 0x0400000a0b117389 */ /* 0x0000640000000009 */
[----:B01----:R-:W-:Y:S05]  /*15720*/  ENDCOLLECTIVE ;  /* 0x000000000000791b */ /* 0x003fea0003800000 */
.L_x_2549:
[----:B------:R-:W-:Y:S02]  /*15730*/  IMAD.MOV.U32 R10, RZ, RZ, 0x2 ;  /* 0x00000002ff0a7424 */ /* 0x000fe400078e00ff */
[----:B------:R-:W-:-:S04]  /*15740*/  IMAD.MOV.U32 R31, RZ, RZ, R17 ;  /* 0x000000ffff1f7224 */ /* 0x000fc800078e0011 */
[----:B------:R-:W-:-:S04]  /*15750*/  @P0 IMAD.IADD R31, R36, 0x1, R31 ;  /* 0x00000001241f0824 */ /* 0x000fc800078e021f */
[----:B------:R-:W-:-:S07]  /*15760*/  IMAD.MOV.U32 R11, RZ, RZ, R31 ;  /* 0x000000ffff0b7224 */ /* 0x000fce00078e001f */
[----:B------:R-:W-:Y:S05]  /*15770*/  WARPSYNC.COLLECTIVE R8, `(.L_x_2550) ;  /* 0x0000000008087348 */ /* 0x000fea0003c00000 */
[----:B------:R0:W1:Y:S02]  /*15780*/  SHFL.UP P0, R17, R11, R10, R9 ;  /* 0x0400000a0b117389 */ /* 0x0000640000000009 */
[----:B01----:R-:W-:Y:S05]  /*15790*/  ENDCOLLECTIVE ;  /* 0x000000000000791b */ /* 0x003fea0003800000 */
.L_x_2550:
[----:B------:R-:W-:Y:S02]  /*157a0*/  IMAD.MOV.U32 R10, RZ, RZ, 0x4 ;  /* 0x00000004ff0a7424 */ /* 0x000fe400078e00ff */
[----:B------:R-:W-:-:S04]  /*157b0*/  IMAD.MOV.U32 R33, RZ, RZ, R17 ;  /* 0x000000ffff217224 */ /* 0x000fc800078e0011 */
[----:B------:R-:W-:-:S04]  /*157c0*/  @P0 IMAD.IADD R33, R31, 0x1, R33 ;  /* 0x000000011f210824 */ /* 0x000fc800078e0221 */
[----:B------:R-:W-:-:S07]  /*157d0*/  IMAD.MOV.U32 R11, RZ, RZ, R33 ;  /* 0x000000ffff0b7224 */ /* 0x000fce00078e0021 */
[----:B------:R-:W-:Y:S05]  /*157e0*/  WARPSYNC.COLLECTIVE R8, `(.L_x_2551) ;  /* 0x0000000008087348 */ /* 0x000fea0003c00000 */
[----:B------:R0:W1:Y:S02]  /*157f0*/  SHFL.UP P0, R17, R11, R10, R9 ;  /* 0x0400000a0b117389 */ /* 0x0000640000000009 */
[----:B01----:R-:W-:Y:S05]  /*15800*/  ENDCOLLECTIVE ;  /* 0x000000000000791b */ /* 0x003fea0003800000 */
.L_x_2551:
[----:B------:R-:W-:Y:S02]  /*15810*/  IMAD.MOV.U32 R10, RZ, RZ, 0x8 ;  /* 0x00000008ff0a7424 */ /* 0x000fe400078e00ff */
[----:B------:R-:W-:-:S04]  /*15820*/  IMAD.MOV.U32 R35, RZ, RZ, R17 ;  /* 0x000000ffff237224 */ /* 0x000fc800078e0011 */
[----:B------:R-:W-:-:S04]  /*15830*/  @P0 IMAD.IADD R35, R33, 0x1, R35 ;  /* 0x0000000121230824 */ /* 0x000fc800078e0223 */
[----:B------:R-:W-:-:S07]  /*15840*/  IMAD.MOV.U32 R11, RZ, RZ, R35 ;  /* 0x000000ffff0b7224 */ /* 0x000fce00078e0023 */
[----:B------:R-:W-:Y:S05]  /*15850*/  WARPSYNC.COLLECTIVE R8, `(.L_x_2552) ;  /* 0x0000000008087348 */ /* 0x000fea0003c00000 */
[----:B------:R0:W1:Y:S02]  /*15860*/  SHFL.UP P0, R17, R11, R10, R9 ;  /* 0x0400000a0b117389 */ /* 0x0000640000000009 */
[----:B01----:R-:W-:Y:S05]  /*15870*/  ENDCOLLECTIVE ;  /* 0x000000000000791b */ /* 0x003fea0003800000 */
.L_x_2552:
[----:B------:R-:W-:Y:S02]  /*15880*/  IMAD.MOV.U32 R10, RZ, RZ, 0x10 ;  /* 0x00000010ff0a7424 */ /* 0x000fe400078e00ff */
[----:B------:R-:W-:-:S04]  /*15890*/  IMAD.MOV.U32 R37, RZ, RZ, R17 ;  /* 0x000000ffff257224 */ /* 0x000fc800078e0011 */
[----:B------:R-:W-:-:S04]  /*158a0*/  @P0 IMAD.IADD R37, R35, 0x1, R37 ;  /* 0x0000000123250824 */ /* 0x000fc800078e0225 */
[----:B------:R-:W-:-:S07]  /*158b0*/  IMAD.MOV.U32 R11, RZ, RZ, R37 ;  /* 0x000000ffff0b7224 */ /* 0x000fce00078e0025 */
[----:B------:R-:W-:Y:S05]  /*158c0*/  WARPSYNC.COLLECTIVE R8, `(.L_x_2553) ;  /* 0x0000000008087348 */ /* 0x000fea0003c00000 */
[----:B------:R0:W1:Y:S02]  /*158d0*/  SHFL.UP P0, R17, R11, R10, R9 ;  /* 0x0400000a0b117389 */ /* 0x0000640000000009 */
[----:B01----:R-:W-:Y:S05]  /*158e0*/  ENDCOLLECTIVE ;  /* 0x000000000000791b */ /* 0x003fea0003800000 */
.L_x_2553:
[----:B------:R-:W-:Y:S05]  /*158f0*/  BRA `(.L_x_2554) ;  /* 0xffffffa800a47947 */ /* 0x000fea000383ffff */
.L_x_2555:
        /* <DEDUP_REMOVED lines=16> */
.L_x_2580:


//--------------------- .text._ZN4vllm33apply_repetition_penalties_kernelIN3c108BFloat16EEEvPT_PKbS6_PKS3_iii --------------------------
	.section	.text._ZN4vllm33apply_repetition_penalties_kernelIN3c108BFloat16EEEvPT_PKbS6_PKS3_iii,"ax",@progbits
	.align	128
        .global         _ZN4vllm33apply_repetition_penalties_kernelIN3c108BFloat16EEEvPT_PKbS6_PKS3_iii
        .type           _ZN4vllm33apply_repetition_penalties_kernelIN3c108BFloat16EEEvPT_PKbS6_PKS3_iii,@function
        .size           _ZN4vllm33apply_repetition_penalties_kernelIN3c108BFloat16EEEvPT_PKbS6_PKS3_iii,(.L_x_2581 - _ZN4vllm33apply_repetition_penalties_kernelIN3c108BFloat16EEEvPT_PKbS6_PKS3_iii)
        .other          _ZN4vllm33apply_repetition_penalties_kernelIN3c108BFloat16EEEvPT_PKbS6_PKS3_iii,@"STO_CUDA_ENTRY STV_DEFAULT"
_ZN4vllm33apply_repetition_penalties_kernelIN3c108BFloat16EEEvPT_PKbS6_PKS3_iii:
.text._ZN4vllm33apply_repetition_penalties_kernelIN3c108BFloat16EEEvPT_PKbS6_PKS3_iii:
[----:B------:R-:W-:Y:S01]  /*0000*/  LDC R1, c[0x0][0x37c] ;  /* 0x0000df00ff017b82 */ /* 0x000fe20000000800 */
[----:B------:R-:W0:Y:S01]  /*0010*/  S2R R9, SR_CTAID.X ;  /* 0x0000000000097919 */ /* 0x000e220000002500 */
[----:B------:R-:W0:Y:S02]  /*0020*/  LDCU UR4, c[0x0][0x3a0] ;  /* 0x00007400ff0477ac */ /* 0x000e240008000800 */
[----:B0-----:R-:W-:-:S13]  /*0030*/  ISETP.GE.AND P0, PT, R9, UR4, PT ;  /* 0x0000000409007c0c */ /* 0x001fda000bf06270 */
[----:B------:R-:W-:Y:S05]  /*0040*/  @P0 EXIT ;  /* 0x000000000000094d */ /* 0x000fea0003800000 */
[----:B------:R-:W0:Y:S01]  /*0050*/  S2R R7, SR_TID.X ;  /* 0x0000000000077919 */ /* 0x000e220000002100 */
[----:B------:R-:W1:Y:S01]  /*0060*/  S2UR UR4, SR_CTAID.Y ;  /* 0x00000000000479c3 */ /* 0x000e620000002600 */
[----:B------:R-:W2:Y:S07]  /*0070*/  LDCU UR8, c[0x0][0x3a4] ;  /* 0x00007480ff0877ac */ /* 0x000eae0008000800 */
[----:B------:R-:W1:Y:S02]  /*0080*/  LDC R2, c[0x0][0x3a8] ;  /* 0x0000ea00ff027b82 */ /* 0x000e640000000800 */
[----:B-1----:R-:W-:-:S02]  /*0090*/  IMAD R0, R2, UR4, R2 ;  /* 0x0000000402007c24 */ /* 0x002fc4000f8e0202 */
[----:B0-----:R-:W-:-:S03]  /*00a0*/  IMAD R7, R2, UR4, R7 ;  /* 0x0000000402077c24 */ /* 0x001fc6000f8e0207 */
[----:B--2---:R-:W-:-:S04]  /*00b0*/  VIMNMX R0, PT, PT, R0, UR8, PT ;  /* 0x0000000800007c48 */ /* 0x004fc8000bfe0100 */
[----:B------:R-:W-:-:S13]  /*00c0*/  ISETP.GE.AND P0, PT, R7, R0, PT ;  /* 0x000000000700720c */ /* 0x000fda0003f06270 */
[----:B------:R-:W-:Y:S05]  /*00d0*/  @P0 EXIT ;  /* 0x000000000000094d */ /* 0x000fea0003800000 */
[----:B------:R-:W0:Y:S01]  /*00e0*/  LDC.64 R4, c[0x0][0x398] ;  /* 0x0000e600ff047b82 */ /* 0x000e220000000a00 */
[----:B------:R-:W1:Y:S01]  /*00f0*/  LDCU.64 UR4, c[0x0][0x358] ;  /* 0x00006b00ff0477ac */ /* 0x000e620008000a00 */
[----:B------:R-:W-:Y:S01]  /*0100*/  USHF.R.S32.HI UR7, URZ, 0x1f, UR8 ;  /* 0x0000001fff077899 */ /* 0x000fe20008011408 */
[----:B------:R-:W2:Y:S01]  /*0110*/  LDCU UR6, c[0x0][0x360] ;  /* 0x00006c00ff0677ac */ /* 0x000ea20008000800 */
[----:B------:R-:W3:Y:S01]  /*0120*/  LDCU.64 UR10, c[0x0][0x388] ;  /* 0x00007100ff0a77ac */ /* 0x000ee20008000a00 */
[----:B------:R-:W4:Y:S01]  /*0130*/  LDCU.64 UR12, c[0x0][0x390] ;  /* 0x00007200ff0c77ac */ /* 0x000f220008000a00 */
[----:B------:R-:W0:Y:S02]  /*0140*/  LDCU.64 UR14, c[0x0][0x380] ;  /* 0x00007000ff0e77ac */ /* 0x000e240008000a00 */
[----:B0-----:R-:W-:-:S05]  /*0150*/  IMAD.WIDE.U32 R4, R9, 0x2, R4 ;  /* 0x0000000209047825 */ /* 0x001fca00078e0004 */
[----:B-1----:R0:W5:Y:S01]  /*0160*/  LDG.E.U16.CONSTANT R6, desc[UR4][R4.64] ;  /* 0x0000000404067981 */ /* 0x002162000c1e9500 */
[----:B------:R-:W-:-:S04]  /*0170*/  IMAD.WIDE.U32 R2, R9, UR8, RZ ;  /* 0x0000000809027c25 */ /* 0x000fc8000f8e00ff */
[----:B------:R-:W-:-:S04]  /*0180*/  IMAD R9, R9, UR7, RZ ;  /* 0x0000000709097c24 */ /* 0x000fc8000f8e02ff */
[----:B--234-:R-:W-:-:S07]  /*0190*/  IMAD.IADD R12, R3, 0x1, R9 ;  /* 0x00000001030c7824 */ /* 0x01cfce00078e0209 */
.L_x_2560:
[----:B------:R-:W-:-:S04]  /*01a0*/  IADD3 R8, P0, PT, R7, R2, RZ ;  /* 0x0000000207087210 */ /* 0x000fc80007f1e0ff */
[----:B0-----:R-:W-:Y:S02]  /*01b0*/  LEA.HI.X.SX32 R9, R7, R12, 0x1, P0 ;  /* 0x0000000c07097211 */ /* 0x001fe400000f0eff */
[----:B0-----:R-:W-:-:S04]  /*01c0*/  IADD3 R4, P0, PT, R8, UR10, RZ ;  /* 0x0000000a08047c10 */ /* 0x001fc8000ff1e0ff */
[----:B------:R-:W-:-:S05]  /*01d0*/  IADD3.X R5, PT, PT, R9, UR11, RZ, P0, !PT ;  /* 0x0000000b09057c10 */ /* 0x000fca00087fe4ff */
[----:B------:R-:W2:Y:S01]  /*01e0*/  LDG.E.U8.CONSTANT R4, desc[UR4][R4.64] ;  /* 0x0000000404047981 */ /* 0x000ea2000c1e9100 */
[----:B------:R-:W-:Y:S01]  /*01f0*/  VIADD R7, R7, UR6 ;  /* 0x0000000607077c36 */ /* 0x000fe20008000000 */
[----:B------:R-:W-:Y:S04]  /*0200*/  BSSY.RECONVERGENT B0, `(.L_x_2556) ;  /* 0x0000019000007945 */ /* 0x000fe80003800200 */
[----:B------:R-:W-:Y:S01]  /*0210*/  BSSY.RELIABLE B1, `(.L_x_2557) ;  /* 0x000000a000017945 */ /* 0x000fe20003800100 */
[----:B------:R-:W-:Y:S02]  /*0220*/  ISETP.GE.AND P0, PT, R7, R0, PT ;  /* 0x000000000700720c */ /* 0x000fe40003f06270 */
[----:B--2---:R-:W-:-:S13]  /*0230*/  ISETP.NE.AND P1, PT, R4, RZ, PT ;  /* 0x000000ff0400720c */ /* 0x004fda0003f25270 */
[----:B------:R-:W-:Y:S05]  /*0240*/  @P1 BRA `(.L_x_2558) ;  /* 0x0000000000181947 */ /* 0x000fea0003800000 */
[----:B------:R-:W-:-:S04]  /*0250*/  IADD3 R4, P1, PT, R8, UR12, RZ ;  /* 0x0000000c08047c10 */ /* 0x000fc8000ff3e0ff */
[----:B------:R-:W-:-:S05]  /*0260*/  IADD3.X R5, PT, PT, R9, UR13, RZ, P1, !PT ;  /* 0x0000000d09057c10 */ /* 0x000fca0008ffe4ff */
[----:B------:R-:W2:Y:S02]  /*0270*/  LDG.E.U8.CONSTANT R4, desc[UR4][R4.64] ;  /* 0x0000000404047981 */ /* 0x000ea4000c1e9100 */
[----:B--2---:R-:W-:-:S13]  /*0280*/  ISETP.NE.AND P1, PT, R4, RZ, PT ;  /* 0x000000ff0400720c */ /* 0x004fda0003f25270 */
[----:B------:R-:W-:Y:S05]  /*0290*/  @!P1 BREAK.RELIABLE B1 ;  /* 0x0000000000019942 */ /* 0x000fea0003800100 */
[----:B------:R-:W-:Y:S05]  /*02a0*/  @!P1 BRA `(.L_x_2559) ;  /* 0x0000000000389947 */ /* 0x000fea0003800000 */
.L_x_2558:
[----:B------:R-:W-:Y:S05]  /*02b0*/  BSYNC.RELIABLE B1 ;  /* 0x0000000000017941 */ /* 0x000fea0003800100 */
.L_x_2557:
[----:B------:R-:W-:-:S04]  /*02c0*/  LEA R4, P1, R8, UR14, 0x1 ;  /* 0x0000000e08047c11 */ /* 0x000fc8000f8208ff */
[----:B------:R-:W-:-:S05]  /*02d0*/  LEA.HI.X R5, R8, UR15, R9, 0x1, P1 ;  /* 0x0000000f08057c11 */ /* 0x000fca00088f0c09 */
[----:B------:R-:W2:Y:S02]  /*02e0*/  LDG.E.U16 R8, desc[UR4][R4.64] ;  /* 0x0000000404087981 */ /* 0x000ea4000c1e1500 */
[----:B--2---:R-:W-:Y:S02]  /*02f0*/  IMAD.U32 R10, R8, 0x10000, RZ ;  /* 0x00010000080a7824 */ /* 0x004fe400078e00ff */
[----:B-----5:R-:W-:-:S03]  /*0300*/  IMAD.U32 R8, R6, 0x10000, RZ ;  /* 0x0001000006087824 */ /* 0x020fc600078e00ff */
[----:B------:R-:W-:-:S13]  /*0310*/  FSETP.GT.FTZ.AND P1, PT, R10, RZ, PT ;  /* 0x000000ff0a00720b */ /* 0x000fda0003f34000 */
[----:B------:R-:W0:Y:S02]  /*0320*/  @P1 MUFU.RCP R9, R8 ;  /* 0x0000000800091308 */ /* 0x000e240000001000 */
[C---:B0-----:R-:W-:Y:S01]  /*0330*/  @P1 FMUL.FTZ R9, R10.reuse, R9 ;  /* 0x000000090a091220 */ /* 0x041fe20000410000 */
[----:B------:R-:W-:-:S04]  /*0340*/  @!P1 FMUL.FTZ R10, R10, R8 ;  /* 0x000000080a0a9220 */ /* 0x000fc80000410000 */
[----:B------:R-:W-:Y:S02]  /*0350*/  @P1 F2FP.BF16.F32.PACK_AB R9, RZ, R9 ;  /* 0x00000009ff09123e */ /* 0x000fe400000010ff */
[----:B------:R-:W-:-:S03]  /*0360*/  @!P1 F2FP.BF16.F32.PACK_AB R10, RZ, R10 ;  /* 0x0000000aff0a923e */ /* 0x000fc600000010ff */
[----:B------:R0:W-:Y:S04]  /*0370*/  @P1 STG.E.U16 desc[UR4][R4.64], R9 ;  /* 0x0000000904001986 */ /* 0x0001e8000c101504 */
[----:B------:R0:W-:Y:S02]  /*0380*/  @!P1 STG.E.U16 desc[UR4][R4.64], R10 ;  /* 0x0000000a04009986 */ /* 0x0001e4000c101504 */
.L_x_2559:
[----:B------:R-:W-:Y:S05]  /*0390*/  BSYNC.RECONVERGENT B0 ;  /* 0x0000000000007941 */ /* 0x000fea0003800200 */
.L_x_2556:
[----:B------:R-:W-:Y:S05]  /*03a0*/  @!P0 BRA `(.L_x_2560) ;  /* 0xfffffffc007c8947 */ /* 0x000fea000383ffff */
[----:B------:R-:W-:Y:S05]  /*03b0*/  EXIT ;  /* 0x000000000000794d */ /* 0x000fea0003800000 */
.L_x_2561:
        /* <DEDUP_REMOVED lines=12> */
.L_x_2581:


//--------------------- .text._ZN4vllm33apply_repetition_penalties_kernelIN3c104HalfEEEvPT_PKbS6_PKS3_iii --------------------------
	.section	.text._ZN4vllm33apply_repetition_penalties_kernelIN3c104HalfEEEvPT_PKbS6_PKS3_iii,"ax",@progbits
	.align	128
        .global         _ZN4vllm33apply_repetition_penalties_kernelIN3c104HalfEEEvPT_PKbS6_PKS3_iii
        .type           _ZN4vllm33apply_repetition_penalties_kernelIN3c104HalfEEEvPT_PKbS6_PKS3_iii,@function
        .size           _ZN4vllm33apply_repetition_penalties_kernelIN3c104HalfEEEvPT_PKbS6_PKS3_iii,(.L_x_2582 - _ZN4vllm33apply_repetition_penalties_kernelIN3c104HalfEEEvPT_PKbS6_PKS3_iii)
        .other          _ZN4vllm33apply_repetition_penalties_kernelIN3c104HalfEEEvPT_PKbS6_PKS3_iii,@"STO_CUDA_ENTRY STV_DEFAULT"
_ZN4vllm33apply_repetition_penalties_kernelIN3c104HalfEEEvPT_PKbS6_PKS3_iii:
.text._ZN4vllm33apply_repetition_penalties_kernelIN3c104HalfEEEvPT_PKbS6_PKS3_iii:
        /* <DEDUP_REMOVED lines=26> */
.L_x_2566:
        /* <DEDUP_REMOVED lines=17> */
.L_x_2564:
[----:B------:R-:W-:Y:S05]  /*02b0*/  BSYNC.RELIABLE B1 ;  /* 0x0000000000017941 */ /* 0x000fea0003800100 */
.L_x_2563:
[----:B------:R-:W-:-:S04]  /*02c0*/  LEA R4, P1, R8, UR14, 0x1 ;  /* 0x0000000e08047c11 */ /* 0x000fc8000f8208ff */
[----:B------:R-:W-:-:S05]  /*02d0*/  LEA.HI.X R5, R8, UR15, R9, 0x1, P1 ;  /* 0x0000000f08057c11 */ /* 0x000fca00088f0c09 */
[----:B------:R-:W2:Y:S02]  /*02e0*/  LDG.E.U16 R8, desc[UR4][R4.64] ;  /* 0x0000000404087981 */ /* 0x000ea4000c1e1500 */
[----:B--2---:R-:W-:Y:S02]  /*02f0*/  HADD2.F32 R10, -RZ, R8.H0_H0 ;  /* 0x20000008ff0a7230 */ /* 0x004fe40000004100 */
[----:B-----5:R-:W-:-:S03]  /*0300*/  HADD2.F32 R8, -RZ, R6.H0_H0 ;  /* 0x20000006ff087230 */ /* 0x020fc60000004100 */
[----:B------:R-:W-:-:S13]  /*0310*/  FSETP.GT.FTZ.AND P1, PT, R10, RZ, PT ;  /* 0x000000ff0a00720b */ /* 0x000fda0003f34000 */
[----:B------:R-:W0:Y:S02]  /*0320*/  @P1 MUFU.RCP R9, R8 ;  /* 0x0000000800091308 */ /* 0x000e240000001000 */
[C---:B0-----:R-:W-:Y:S01]  /*0330*/  @P1 FMUL.FTZ R9, R10.reuse, R9 ;  /* 0x000000090a091220 */ /* 0x041fe20000410000 */
[----:B------:R-:W-:-:S04]  /*0340*/  @!P1 FMUL.FTZ R10, R10, R8 ;  /* 0x000000080a0a9220 */ /* 0x000fc80000410000 */
[----:B------:R-:W-:Y:S02]  /*0350*/  @P1 F2FP.F16.F32.PACK_AB R9, RZ, R9 ;  /* 0x00000009ff09123e */ /* 0x000fe400000000ff */
[----:B------:R-:W-:-:S03]  /*0360*/  @!P1 F2FP.F16.F32.PACK_AB R10, RZ, R10 ;  /* 0x0000000aff0a923e */ /* 0x000fc600000000ff */
[----:B------:R0:W-:Y:S04]  /*0370*/  @P1 STG.E.U16 desc[UR4][R4.64], R9 ;  /* 0x0000000904001986 */ /* 0x0001e8000c101504 */
[----:B------:R0:W-:Y:S02]  /*0380*/  @!P1 STG.E.U16 desc[UR4][R4.64], R10 ;  /* 0x0000000a04009986 */ /* 0x0001e4000c101504 */
.L_x_2565:
[----:B------:R-:W-:Y:S05]  /*0390*/  BSYNC.RECONVERGENT B0 ;  /* 0x0000000000007941 */ /* 0x000fea0003800200 */
.L_x_2562:
[----:B------:R-:W-:Y:S05]  /*03a0*/  @!P0 BRA `(.L_x_2566) ;  /* 0xfffffffc007c8947 */ /* 0x000fea000383ffff */
[----:B------:R-:W-:Y:S05]  /*03b0*/  EXIT ;  /* 0x000000000000794d */ /* 0x000fea0003800000 */
.L_x_2567:
        /* <DEDUP_REMOVED lines=12> */
.L_x_2582:


//--------------------- .text._ZN4vllm33apply_repetition_penalties_kernelIfEEvPT_PKbS4_PKS1_iii --------------------------
	.section	.text._ZN4vllm33apply_repetition_penalties_kernelIfEEvPT_PKbS4_PKS1_iii,"ax",@progbits
	.align	128
        .global         _ZN4vllm33apply_repetition_penalties_kernelIfEEvPT_PKbS4_PKS1_iii
        .type           _ZN4vllm33apply_repetition_penalties_kernelIfEEvPT_PKbS4_PKS1_iii,@function
        .size           _ZN4vllm33apply_repetition_penalties_kernelIfEEvPT_PKbS4_PKS1_iii,(.L_x_2583 - _ZN4vllm33apply_repetition_penalties_kernelIfEEvPT_PKbS4_PKS1_iii)
        .other          _ZN4vllm33apply_repetition_penalties_kernelIfEEvPT_PKbS4_PKS1_iii,@"STO_CUDA_ENTRY STV_DEFAULT"
_ZN4vllm33apply_repetition_penalties_kernelIfEEvPT_PKbS4_PKS1_iii:
.text._ZN4vllm33apply_repetition_penalties_kernelIfEEvPT_PKbS4_PKS1_iii:
        /* <DEDUP_REMOVED lines=22> */
[----:B-1----:R0:W5:Y:S01]  /*0160*/  LDG.E.CONSTANT R6, desc[UR4][R4.64] ;  /* 0x0000000404067981 */ /* 0x002162000c1e9900 */
[----:B------:R-:W-:-:S04]  /*0170*/  IMAD.WIDE.U32 R2, R9, UR8, RZ ;  /* 0x0000000809027c25 */ /* 0x000fc8000f8e00ff */
[----:B------:R-:W-:-:S04]  /*0180*/  IMAD R9, R9, UR7, RZ ;  /* 0x0000000709097c24 */ /* 0x000fc8000f8e02ff */
[----:B--234-:R-:W-:-:S07]  /*0190*/  IMAD.IADD R8, R3, 0x1, R9 ;  /* 0x0000000103087824 */ /* 0x01cfce00078e0209 */
.L_x_2572:
[----:B0-----:R-:W-:-:S04]  /*01a0*/  IADD3 R9, P0, PT, R7, R2, RZ ;  /* 0x0000000207097210 */ /* 0x001fc80007f1e0ff */
[----:B------:R-:W-:Y:S02]  /*01b0*/  LEA.HI.X.SX32 R10, R7, R8, 0x1, P0 ;  /* 0x00000008070a7211 */ /* 0x000fe400000f0eff */
        /* <DEDUP_REMOVED lines=15> */
.L_x_2570:
[----:B------:R-:W-:Y:S05]  /*02b0*/  BSYNC.RELIABLE B1 ;  /* 0x0000000000017941 */ /* 0x000fea0003800100 */
.L_x_2569:
[----:B------:R-:W-:-:S04]  /*02c0*/  LEA R4, P1, R9, UR14, 0x2 ;  /* 0x0000000e09047c11 */ /* 0x000fc8000f8210ff */
[----:B------:R-:W-:-:S05]  /*02d0*/  LEA.HI.X R5, R9, UR15, R10, 0x2, P1 ;  /* 0x0000000f09057c11 */ /* 0x000fca00088f140a */
[----:B------:R-:W2:Y:S02]  /*02e0*/  LDG.E R11, desc[UR4][R4.64] ;  /* 0x00000004040b7981 */ /* 0x000ea4000c1e1900 */
[----:B--2---:R-:W-:-:S13]  /*02f0*/  FSETP.GT.FTZ.AND P1, PT, R11, RZ, PT ;  /* 0x000000ff0b00720b */ /* 0x004fda0003f34000 */
[----:B-----5:R-:W0:Y:S02]  /*0300*/  @P1 MUFU.RCP R9, R6 ;  /* 0x0000000600091308 */ /* 0x020e240000001000 */
[----:B0-----:R-:W-:Y:S01]  /*0310*/  @P1 FMUL.FTZ R9, R11, R9 ;  /* 0x000000090b091220 */ /* 0x001fe20000410000 */
[----:B------:R-:W-:-:S04]  /*0320*/  @!P1 FMUL.FTZ R11, R6, R11 ;  /* 0x0000000b060b9220 */ /* 0x000fc80000410000 */
[----:B------:R0:W-:Y:S04]  /*0330*/  @P1 STG.E desc[UR4][R4.64], R9 ;  /* 0x0000000904001986 */ /* 0x0001e8000c101904 */
[----:B------:R0:W-:Y:S02]  /*0340*/  @!P1 STG.E desc[UR4][R4.64], R11 ;  /* 0x0000000b04009986 */ /* 0x0001e4000c101904 */
.L_x_2571:
[----:B------:R-:W-:Y:S05]  /*0350*/  BSYNC.RECONVERGENT B0 ;  /* 0x0000000000007941 */ /* 0x000fea0003800200 */
.L_x_2568:
[----:B------:R-:W-:Y:S05]  /*0360*/  @!P0 BRA `(.L_x_2572) ;  /* 0xfffffffc008c8947 */ /* 0x000fea000383ffff */
[----:B------:R-:W-:Y:S05]  /*0370*/  EXIT ;  /* 0x000000000000794d */ /* 0x000fea0003800000 */
.L_x_2573:
        /* <DEDUP_REMOVED lines=16> */
.L_x_2583:


//--------------------- .text._ZN3cub18CUB_300001_SM_10306detail11EmptyKernelIvEEvv --------------------------
	.section	.text._ZN3cub18CUB_300001_SM_10306detail11EmptyKernelIvEEvv,"ax",@progbits
	.align	128
        .global         _ZN3cub18CUB_300001_SM_10306detail11EmptyKernelIvEEvv
        .type           _ZN3cub18CUB_300001_SM_10306detail11EmptyKernelIvEEvv,@function
        .size           _ZN3cub18CUB_300001_SM_10306detail11EmptyKernelIvEEvv,(.L_x_2584 - _ZN3cub18CUB_300001_SM_10306detail11EmptyKernelIvEEvv)
        .other          _ZN3cub18CUB_300001_SM_10306detail11EmptyKernelIvEEvv,@"STO_CUDA_ENTRY STV_DEFAULT"
_ZN3cub18CUB_300001_SM_10306detail11EmptyKernelIvEEvv:
.text._ZN3cub18CUB_300001_SM_10306detail11EmptyKernelIvEEvv:
[----:B------:R-:W-:Y:S01]  /*0000*/  LDC R1, c[0x0][0x37c] ;  /* 0x0000df00ff017b82 */ /* 0x000fe20000000800 */
[----:B------:R-:W-:Y:S05]  /*0010*/  EXIT ;  /* 0x000000000000794d */ /* 0x000fea0003800000 */
.L_x_2574:
        /* <DEDUP_REMOVED lines=14> */
.L_x_2584:


//--------------------- .nv.shared._ZN4vllm17topKPerRowPrefillILi512ELb1EEEvPKfPKiS4_Piiiii --------------------------
	.section	.nv.shared._ZN4vllm17topKPerRowPrefillILi512ELb1EEEvPKfPKiS4_Piiiii,"aw",@nobits
	.sectionflags	@""
	.align	16
.nv.shared._ZN4vllm17topKPerRowPrefillILi512ELb1EEEvPKfPKiS4_Piiiii:
	.zero		19568


//--------------------- .nv.shared.reserved.0     --------------------------
	.section	.nv.shared.reserved.0,"aw",@nobits
	.weak		__nv_reservedSMEM_offset_0_alias
	.size		__nv_reservedSMEM_offset_0_alias, 0, 64
	.other		__nv_reservedSMEM_offset_0_alias,@"STO_CUDA_RESERVED_SHARED STV_DEFAULT"
__nv_reservedSMEM_offset_0_alias:
	.zero		0
	.zero		64


//--------------------- .nv.global                --------------------------
	.section	.nv.global,"aw",@nobits
.nv.global:
	.type		_ZN41_INTERNAL_907cbfd8_10_sampler_cu_83dab9b36thrust24THRUST_300001_SM_1030_NS12placeholders2_5E,@object
	.size		_ZN41_INTERNAL_907cbfd8_10_sampler_cu_83dab9b36thrust24THRUST_300001_SM_1030_NS12placeholders2_5E,(_ZN41_INTERNAL_907cbfd8_10_sampler_cu_83dab9b34cuda3std3__45__cpo6cbeginE - _ZN41_INTERNAL_907cbfd8_10_sampler_cu_83dab9b36thrust24THRUST_300001_SM_1030_NS12placeholders2_5E)
_ZN41_INTERNAL_907cbfd8_10_sampler_cu_83dab9b36thrust24THRUST_300001_SM_1030_NS12placeholders2_5E:
	.zero		1
	.type		_ZN41_INTERNAL_907cbfd8_10_sampler_cu_83dab9b34cuda3std3__45__cpo6cbeginE,@object
	.size		_ZN41_INTERNAL_907cbfd8_10_sampler_cu_83dab9b34cuda3std3__45__cpo6cbeginE,(_ZN41_INTERNAL_907cbfd8_10_sampler_cu_83dab9b34cuda3std6ranges3__45__cpo6cbeginE - _ZN41_INTERNAL_907cbfd8_10_sampler_cu_83dab9b34cuda3std3__45__cpo6cbeginE)
_ZN41_INTERNAL_907cbfd8_10_sampler_cu_83dab9b34cuda3std3__45__cpo6cbeginE:
	.zero		1
	.type		_ZN41_INTERNAL_907cbfd8_10_sampler_cu_83dab9b34cuda3std6ranges3__45__cpo6cbeginE,@object
	.size		_ZN41_INTERNAL_907cbfd8_10_sampler_cu_83dab9b34cuda3std6ranges3__45__cpo6cbeginE,(_ZN41_INTERNAL_907cbfd8_10_sampler_cu_83dab9b34cuda3std3__48in_placeE - _ZN41_INTERNAL_907cbfd8_10_sampler_cu_83dab9b34cuda3std6ranges3__45__cpo6cbeginE)
_ZN41_INTERNAL_907cbfd8_10_sampler_cu_83dab9b34cuda3std6ranges3__45__cpo6cbeginE:
	.zero		1
	.type		_ZN41_INTERNAL_907cbfd8_10_sampler_cu_83dab9b34cuda3std3__48in_placeE,@object
	.size		_ZN41_INTERNAL_907cbfd8_10_sampler_cu_83dab9b34cuda3std3__48in_placeE,(_ZN41_INTERNAL_907cbfd8_10_sampler_cu_83dab9b34cuda3std6ranges3__45__cpo4sizeE - _ZN41_INTERNAL_907cbfd8_10_sampler_cu_83dab9b34cuda3std3__48in_placeE)
_ZN41_INTERNAL_907cbfd8_10_sampler_cu_83dab9b34cuda3std3__48in_placeE:
	.zero		1
	.type		_ZN41_INTERNAL_907cbfd8_10_sampler_cu_83dab9b34cuda3std6ranges3__45__cpo4sizeE,@object
	.size		_ZN41_INTERNAL_907cbfd8_10_sampler_cu_83dab9b34cuda3std6ranges3__45__cpo4sizeE,(_ZN41_INTERNAL_907cbfd8_10_sampler_cu_83dab9b36thrust24THRUST_300001_SM_1030_NS12placeholders2_9E - _ZN41_INTERNAL_907cbfd8_10_sampler_cu_83dab9b34cuda3std6ranges3__45__cpo4sizeE)
_ZN41_INTERNAL_907cbfd8_10_sampler_cu_83dab9b34cuda3std6ranges3__45__cpo4sizeE:
	.zero		1
	.type		_ZN41_INTERNAL_907cbfd8_10_sampler_cu_83dab9b36thrust24THRUST_300001_SM_1030_NS12placeholders2_9E,@object
	.size		_ZN41_INTERNAL_907cbfd8_10_sampler_cu_83dab9b36thrust24THRUST_300001_SM_1030_NS12placeholders2_9E,(_ZN41_INTERNAL_907cbfd8_10_sampler_cu_83dab9b34cuda3std3__45__cpo7crbeginE - _ZN41_INTERNAL_907cbfd8_10_sampler_cu_83dab9b36thrust24THRUST_300001_SM_1030_NS12placeholders2_9E)
_ZN41_INTERNAL_907cbfd8_10_sampler_cu_83dab9b36thrust24THRUST_300001_SM_1030_NS12placeholders2_9E:
	.zero		1
	.type		_ZN41_INTERNAL_907cbfd8_10_sampler_cu_83dab9b34cuda3std3__45__cpo7crbeginE,@object
	.size		_ZN41_INTERNAL_907cbfd8_10_sampler_cu_83dab9b34cuda3std3__45__cpo7crbeginE,(_ZN41_INTERNAL_907cbfd8_10_sampler_cu_83dab9b34cuda3std6ranges3__45__cpo4nextE - _ZN41_INTERNAL_907cbfd8_10_sampler_cu_83dab9b34cuda3std3__45__cpo7crbeginE)
_ZN41_INTERNAL_907cbfd8_10_sampler_cu_83dab9b34cuda3std3__45__cpo7crbeginE:
	.zero		1
	.type		_ZN41_INTERNAL_907cbfd8_10_sampler_cu_83dab9b34cuda3std6ranges3__45__cpo4nextE,@object
	.size		_ZN41_INTERNAL_907cbfd8_10_sampler_cu_83dab9b34cuda3std6ranges3__45__cpo4nextE,(_ZN41_INTERNAL_907cbfd8_10_sampler_cu_83dab9b34cuda3std6ranges3__45__cpo4swapE - _ZN41_INTERNAL_907cbfd8_10_sampler_cu_83dab9b34cuda3std6ranges3__45__cpo4nextE)
_ZN41_INTERNAL_907cbfd8_10_sampler_cu_83dab9b34cuda3std6ranges3__45__cpo4nextE:
	.zero		1
	.type		_ZN41_INTERNAL_907cbfd8_10_sampler_cu_83dab9b34cuda3std6ranges3__45__cpo4swapE,@object
	.size		_ZN41_INTERNAL_907cbfd8_10_sampler_cu_83dab9b34cuda3std6ranges3__45__cpo4swapE,(_ZN41_INTERNAL_907cbfd8_10_sampler_cu_83dab9b36thrust24THRUST_300001_SM_1030_NS12placeholders2_1E - _ZN41_INTERNAL_907cbfd8_10_sampler_cu_83dab9b34cuda3std6ranges3__45__cpo4swapE)
_ZN41_INTERNAL_907cbfd8_10_sampler_cu_83dab9b34cuda3std6ranges3__45__cpo4swapE:
	.zero		1
	.type		_ZN41_INTERNAL_907cbfd8_10_sampler_cu_83dab9b36thrust24THRUST_300001_SM_1030_NS12placeholders2_1E,@object
	.size		_ZN41_INTERNAL_907cbfd8_10_sampler_cu_83dab9b36thrust24THRUST_300001_SM_1030_NS12placeholders2_1E,(_ZN41_INTERNAL_907cbfd8_10_sampler_cu_83dab9b36thrust24THRUST_300001_SM_1030_NS12placeholders2_3E - _ZN41_INTERNAL_907cbfd8_10_sampler_cu_83dab9b36thrust24THRUST_300001_SM_1030_NS12placeholders2_1E)
_ZN41_INTERNAL_907cbfd8_10_sampler_cu_83dab9b36thrust24THRUST_300001_SM_1030_NS12placeholders2_1E:
	.zero		1
	.type		_ZN41_INTERNAL_907cbfd8_10_sampler_cu_83dab9b36thrust24THRUST_300001_SM_1030_NS12placeholders2_3E,@object
	.size		_ZN41_INTERNAL_907cbfd8_10_sampler_cu_83dab9b36thrust24THRUST_300001_SM_1030_NS12placeholders2_3E,(_ZN41_INTERNAL_907cbfd8_10_sampler_cu_83dab9b34cuda3std3__45__cpo5beginE - _ZN41_INTERNAL_907cbfd8_10_sampler_cu_83dab9b36thrust24THRUST_300001_SM_1030_NS12placeholders2_3E)
_ZN41_INTERNAL_907cbfd8_10_sampler_cu_83dab9b36thrust24THRUST_300001_SM_1030_NS12placeholders2_3E:
	.zero		1
	.type		_ZN41_INTERNAL_907cbfd8_10_sampler_cu_83dab9b34cuda3std3__45__cpo5beginE,@object
	.size		_ZN41_INTERNAL_907cbfd8_10_sampler_cu_83dab9b34cuda3std3__45__cpo5beginE,(_ZN41_INTERNAL_907cbfd8_10_sampler_cu_83dab9b34cuda3std6ranges3__45__cpo5beginE - _ZN41_INTERNAL_907cbfd8_10_sampler_cu_83dab9b34cuda3std3__45__cpo5beginE)
_ZN41_INTERNAL_907cbfd8_10_sampler_cu_83dab9b34cuda3std3__45__cpo5beginE:
	.zero		1
	.type		_ZN41_INTERNAL_907cbfd8_10_sampler_cu_83dab9b34cuda3std6ranges3__45__cpo5beginE,@object
	.size		_ZN41_INTERNAL_907cbfd8_10_sampler_cu_83dab9b34cuda3std6ranges3__45__cpo5beginE,(_ZN41_INTERNAL_907cbfd8_10_sampler_cu_83dab9b34cuda3std3__443_GLOBAL__N__907cbfd8_10_sampler_cu_83dab9b36ignoreE - _ZN41_INTERNAL_907cbfd8_10_sampler_cu_83dab9b34cuda3std6ranges3__45__cpo5beginE)
_ZN41_INTERNAL_907cbfd8_10_sampler_cu_83dab9b34cuda3std6ranges3__45__cpo5beginE:
	.zero		1
	.type		_ZN41_INTERNAL_907cbfd8_10_sampler_cu_83dab9b34cuda3std3__443_GLOBAL__N__907cbfd8_10_sampler_cu_83dab9b36ignoreE,@object
	.size		_ZN41_INTERNAL_907cbfd8_10_sampler_cu_83dab9b34cuda3std3__443_GLOBAL__N__907cbfd8_10_sampler_cu_83dab9b36ignoreE,(_ZN41_INTERNAL_907cbfd8_10_sampler_cu_83dab9b34cuda3std6ranges3__45__cpo4dataE - _ZN41_INTERNAL_907cbfd8_10_sampler_cu_83dab9b34cuda3std3__443_GLOBAL__N__907cbfd8_10_sampler_cu_83dab9b36ignoreE)
_ZN41_INTERNAL_907cbfd8_10_sampler_cu_83dab9b34cuda3std3__443_GLOBAL__N__907cbfd8_10_sampler_cu_83dab9b36ignoreE:
	.zero		1
	.type		_ZN41_INTERNAL_907cbfd8_10_sampler_cu_83dab9b34cuda3std6ranges3__45__cpo4dataE,@object
	.size		_ZN41_INTERNAL_907cbfd8_10_sampler_cu_83dab9b34cuda3std6ranges3__45__cpo4dataE,(_ZN41_INTERNAL_907cbfd8_10_sampler_cu_83dab9b36thrust24THRUST_300001_SM_1030_NS12placeholders2_7E - _ZN41_INTERNAL_907cbfd8_10_sampler_cu_83dab9b34cuda3std6ranges3__45__cpo4dataE)
_ZN41_INTERNAL_907cbfd8_10_sampler_cu_83dab9b34cuda3std6ranges3__45__cpo4dataE:
	.zero		1
	.type		_ZN41_INTERNAL_907cbfd8_10_sampler_cu_83dab9b36thrust24THRUST_300001_SM_1030_NS12placeholders2_7E,@object
	.size		_ZN41_INTERNAL_907cbfd8_10_sampler_cu_83dab9b36thrust24THRUST_300001_SM_1030_NS12placeholders2_7E,(_ZN41_INTERNAL_907cbfd8_10_sampler_cu_83dab9b34cuda3std3__45__cpo6rbeginE - _ZN41_INTERNAL_907cbfd8_10_sampler_cu_83dab9b36thrust24THRUST_300001_SM_1030_NS12placeholders2_7E)
_ZN41_INTERNAL_907cbfd8_10_sampler_cu_83dab9b36thrust24THRUST_300001_SM_1030_NS12placeholders2_7E:
	.zero		1
	.type		_ZN41_INTERNAL_907cbfd8_10_sampler_cu_83dab9b34cuda3std3__45__cpo6rbeginE,@object
	.size		_ZN41_INTERNAL_907cbfd8_10_sampler_cu_83dab9b34cuda3std3__45__cpo6rbeginE,(_ZN41_INTERNAL_907cbfd8_10_sampler_cu_83dab9b34cuda3std6ranges3__45__cpo7advanceE - _ZN41_INTERNAL_907cbfd8_10_sampler_cu_83dab9b34cuda3std3__45__cpo6rbeginE)
_ZN41_INTERNAL_907cbfd8_10_sampler_cu_83dab9b34cuda3std3__45__cpo6rbeginE:
	.zero		1
	.type		_ZN41_INTERNAL_907cbfd8_10_sampler_cu_83dab9b34cuda3std6ranges3__45__cpo7advanceE,@object
	.size		_ZN41_INTERNAL_907cbfd8_10_sampler_cu_83dab9b34cuda3std6ranges3__45__cpo7advanceE,(_ZN41_INTERNAL_907cbfd8_10_sampler_cu_83dab9b34cuda3std3__47nulloptE - _ZN41_INTERNAL_907cbfd8_10_sampler_cu_83dab9b34cuda3std6ranges3__45__cpo7advanceE)
_ZN41_INTERNAL_907cbfd8_10_sampler_cu_83dab9b34cuda3std6ranges3__45__cpo7advanceE:
	.zero		1
	.type		_ZN41_INTERNAL_907cbfd8_10_sampler_cu_83dab9b34cuda3std3__47nulloptE,@object
	.size		_ZN41_INTERNAL_907cbfd8_10_sampler_cu_83dab9b34cuda3std3__47nulloptE,(_ZN41_INTERNAL_907cbfd8_10_sampler_cu_83dab9b34cuda3std6ranges3__45__cpo8distanceE - _ZN41_INTERNAL_907cbfd8_10_sampler_cu_83dab9b34cuda3std3__47nulloptE)
_ZN41_INTERNAL_907cbfd8_10_sampler_cu_83dab9b34cuda3std3__47nulloptE:
	.zero		1
	.type		_ZN41_INTERNAL_907cbfd8_10_sampler_cu_83dab9b34cuda3std6ranges3__45__cpo8distanceE,@object
	.size		_ZN41_INTERNAL_907cbfd8_10_sampler_cu_83dab9b34cuda3std6ranges3__45__cpo8distanceE,(_ZN41_INTERNAL_907cbfd8_10_sampler_cu_83dab9b36thrust24THRUST_300001_SM_1030_NS12placeholders2_6E - _ZN41_INTERNAL_907cbfd8_10_sampler_cu_83dab9b34cuda3std6ranges3__45__cpo8distanceE)
_ZN41_INTERNAL_907cbfd8_10_sampler_cu_83dab9b34cuda3std6ranges3__45__cpo8distanceE:
	.zero		1
	.type		_ZN41_INTERNAL_907cbfd8_10_sampler_cu_83dab9b36thrust24THRUST_300001_SM_1030_NS12placeholders2_6E,@object
	.size		_ZN41_INTERNAL_907cbfd8_10_sampler_cu_83dab9b36thrust24THRUST_300001_SM_1030_NS12placeholders2_6E,(_ZN41_INTERNAL_907cbfd8_10_sampler_cu_83dab9b34cuda3std3__45__cpo4cendE - _ZN41_INTERNAL_907cbfd8_10_sampler_cu_83dab9b36thrust24THRUST_300001_SM_1030_NS12placeholders2_6E)
_ZN41_INTERNAL_907cbfd8_10_sampler_cu_83dab9b36thrust24THRUST_300001_SM_1030_NS12placeholders2_6E:
	.zero		1
	.type		_ZN41_INTERNAL_907cbfd8_10_sampler_cu_83dab9b34cuda3std3__45__cpo4cendE,@object
	.size		_ZN41_INTERNAL_907cbfd8_10_sampler_cu_83dab9b34cuda3std3__45__cpo4cendE,(_ZN41_INTERNAL_907cbfd8_10_sampler_cu_83dab9b34cuda3std6ranges3__45__cpo4cendE - _ZN41_INTERNAL_907cbfd8_10_sampler_cu_83dab9b34cuda3std3__45__cpo4cendE)
_ZN41_INTERNAL_907cbfd8_10_sampler_cu_83dab9b34cuda3std3__45__cpo4cendE:
	.zero		1
	.type		_ZN41_INTERNAL_907cbfd8_10_sampler_cu_83dab9b34cuda3std6ranges3__45__cpo4cendE,@object
	.size		_ZN41_INTERNAL_907cbfd8_10_sampler_cu_83dab9b34cuda3std6ranges3__45__cpo4cendE,(_ZN41_INTERNAL_907cbfd8_10_sampler_cu_83dab9b34cuda3std3__420unreachable_sentinelE - _ZN41_INTERNAL_907cbfd8_10_sampler_cu_83dab9b34cuda3std6ranges3__45__cpo4cendE)
_ZN41_INTERNAL_907cbfd8_10_sampler_cu_83dab9b34cuda3std6ranges3__45__cpo4cendE:
	.zero		1
	.type		_ZN41_INTERNAL_907cbfd8_10_sampler_cu_83dab9b34cuda3std3__420unreachable_sentinelE,@object
	.size		_ZN41_INTERNAL_907cbfd8_10_sampler_cu_83dab9b34cuda3std3__420unreachable_sentinelE,(_ZN41_INTERNAL_907cbfd8_10_sampler_cu_83dab9b34cuda3std6ranges3__45__cpo5ssizeE - _ZN41_INTERNAL_907cbfd8_10_sampler_cu_83dab9b34cuda3std3__420unreachable_sentinelE)
_ZN41_INTERNAL_907cbfd8_10_sampler_cu_83dab9b34cuda3std3__420unreachable_sentinelE:
	.zero		1
	.type		_ZN41_INTERNAL_907cbfd8_10_sampler_cu_83dab9b34cuda3std6ranges3__45__cpo5ssizeE,@object
	.size		_ZN41_INTERNAL_907cbfd8_10_sampler_cu_83dab9b34cuda3std6ranges3__45__cpo5ssizeE,(_ZN41_INTERNAL_907cbfd8_10_sampler_cu_83dab9b36thrust24THRUST_300001_SM_1030_NS12placeholders3_10E - _ZN41_INTERNAL_907cbfd8_10_sampler_cu_83dab9b34cuda3std6ranges3__45__cpo5ssizeE)
_ZN41_INTERNAL_907cbfd8_10_sampler_cu_83dab9b34cuda3std6ranges3__45__cpo5ssizeE:
	.zero		1
	.type		_ZN41_INTERNAL_907cbfd8_10_sampler_cu_83dab9b36thrust24THRUST_300001_SM_1030_NS12placeholders3_10E,@object
	.size		_ZN41_INTERNAL_907cbfd8_10_sampler_cu_83dab9b36thrust24THRUST_300001_SM_1030_NS12placeholders3_10E,(_ZN41_INTERNAL_907cbfd8_10_sampler_cu_83dab9b34cuda3std3__45__cpo5crendE - _ZN41_INTERNAL_907cbfd8_10_sampler_cu_83dab9b36thrust24THRUST_300001_SM_1030_NS12placeholders3_10E)
_ZN41_INTERNAL_907cbfd8_10_sampler_cu_83dab9b36thrust24THRUST_300001_SM_1030_NS12placeholders3_10E:
	.zero		1
	.type		_ZN41_INTERNAL_907cbfd8_10_sampler_cu_83dab9b34cuda3std3__45__cpo5crendE,@object
	.size		_ZN41_INTERNAL_907cbfd8_10_sampler_cu_83dab9b34cuda3std3__45__cpo5crendE,(_ZN41_INTERNAL_907cbfd8_10_sampler_cu_83dab9b34cuda3std6ranges3__45__cpo4prevE - _ZN41_INTERNAL_907cbfd8_10_sampler_cu_83dab9b34cuda3std3__45__cpo5crendE)
_ZN41_INTERNAL_907cbfd8_10_sampler_cu_83dab9b34cuda3std3__45__cpo5crendE:
	.zero		1
	.type		_ZN41_INTERNAL_907cbfd8_10_sampler_cu_83dab9b34cuda3std6ranges3__45__cpo4prevE,@object
	.size		_ZN41_INTERNAL_907cbfd8_10_sampler_cu_83dab9b34cuda3std6ranges3__45__cpo4prevE,(_ZN41_INTERNAL_907cbfd8_10_sampler_cu_83dab9b34cuda3std6ranges3__45__cpo9iter_moveE - _ZN41_INTERNAL_907cbfd8_10_sampler_cu_83dab9b34cuda3std6ranges3__45__cpo4prevE)
_ZN41_INTERNAL_907cbfd8_10_sampler_cu_83dab9b34cuda3std6ranges3__45__cpo4prevE:
	.zero		1
	.type		_ZN41_INTERNAL_907cbfd8_10_sampler_cu_83dab9b34cuda3std6ranges3__45__cpo9iter_moveE,@object
	.size		_ZN41_INTERNAL_907cbfd8_10_sampler_cu_83dab9b34cuda3std6ranges3__45__cpo9iter_moveE,(_ZN41_INTERNAL_907cbfd8_10_sampler_cu_83dab9b36thrust24THRUST_300001_SM_1030_NS12placeholders2_2E - _ZN41_INTERNAL_907cbfd8_10_sampler_cu_83dab9b34cuda3std6ranges3__45__cpo9iter_moveE)
_ZN41_INTERNAL_907cbfd8_10_sampler_cu_83dab9b34cuda3std6ranges3__45__cpo9iter_moveE:
	.zero		1
	.type		_ZN41_INTERNAL_907cbfd8_10_sampler_cu_83dab9b36thrust24THRUST_300001_SM_1030_NS12placeholders2_2E,@object
	.size		_ZN41_INTERNAL_907cbfd8_10_sampler_cu_83dab9b36thrust24THRUST_300001_SM_1030_NS12placeholders2_2E,(_ZN41_INTERNAL_907cbfd8_10_sampler_cu_83dab9b36thrust24THRUST_300001_SM_1030_NS12placeholders2_4E - _ZN41_INTERNAL_907cbfd8_10_sampler_cu_83dab9b36thrust24THRUST_300001_SM_1030_NS12placeholders2_2E)
_ZN41_INTERNAL_907cbfd8_10_sampler_cu_83dab9b36thrust24THRUST_300001_SM_1030_NS12placeholders2_2E:
	.zero		1
	.type		_ZN41_INTERNAL_907cbfd8_10_sampler_cu_83dab9b36thrust24THRUST_300001_SM_1030_NS12placeholders2_4E,@object
	.size		_ZN41_INTERNAL_907cbfd8_10_sampler_cu_83dab9b36thrust24THRUST_300001_SM_1030_NS12placeholders2_4E,(_ZN41_INTERNAL_907cbfd8_10_sampler_cu_83dab9b34cuda3std3__45__cpo3endE - _ZN41_INTERNAL_907cbfd8_10_sampler_cu_83dab9b36thrust24THRUST_300001_SM_1030_NS12placeholders2_4E)
_ZN41_INTERNAL_907cbfd8_10_sampler_cu_83dab9b36thrust24THRUST_300001_SM_1030_NS12placeholders2_4E:
	.zero		1
	.type		_ZN41_INTERNAL_907cbfd8_10_sampler_cu_83dab9b34cuda3std3__45__cpo3endE,@object
	.size		_ZN41_INTERNAL_907cbfd8_10_sampler_cu_83dab9b34cuda3std3__45__cpo3endE,(_ZN41_INTERNAL_907cbfd8_10_sampler_cu_83dab9b34cuda3std6ranges3__45__cpo3endE - _ZN41_INTERNAL_907cbfd8_10_sampler_cu_83dab9b34cuda3std3__45__cpo3endE)
_ZN41_INTERNAL_907cbfd8_10_sampler_cu_83dab9b34cuda3std3__45__cpo3endE:
	.zero		1
	.type		_ZN41_INTERNAL_907cbfd8_10_sampler_cu_83dab9b34cuda3std6ranges3__45__cpo3endE,@object
	.size		_ZN41_INTERNAL_907cbfd8_10_sampler_cu_83dab9b34cuda3std6ranges3__45__cpo3endE,(_ZN41_INTERNAL_907cbfd8_10_sampler_cu_83dab9b34cuda3std3__419piecewise_constructE - _ZN41_INTERNAL_907cbfd8_10_sampler_cu_83dab9b34cuda3std6ranges3__45__cpo3endE)
_ZN41_INTERNAL_907cbfd8_10_sampler_cu_83dab9b34cuda3std6ranges3__45__cpo3endE:
	.zero		1
	.type		_ZN41_INTERNAL_907cbfd8_10_sampler_cu_83dab9b34cuda3std3__419piecewise_constructE,@object
	.size		_ZN41_INTERNAL_907cbfd8_10_sampler_cu_83dab9b34cuda3std3__419piecewise_constructE,(_ZN41_INTERNAL_907cbfd8_10_sampler_cu_83dab9b34cuda3std6ranges3__45__cpo5cdataE - _ZN41_INTERNAL_907cbfd8_10_sampler_cu_83dab9b34cuda3std3__419piecewise_constructE)
_ZN41_INTERNAL_907cbfd8_10_sampler_cu_83dab9b34cuda3std3__419piecewise_constructE:
	.zero		1
	.type		_ZN41_INTERNAL_907cbfd8_10_sampler_cu_83dab9b34cuda3std6ranges3__45__cpo5cdataE,@object
	.size		_ZN41_INTERNAL_907cbfd8_10_sampler_cu_83dab9b34cuda3std6ranges3__45__cpo5cdataE,(_ZN41_INTERNAL_907cbfd8_10_sampler_cu_83dab9b36thrust24THRUST_300001_SM_1030_NS12placeholders2_8E - _ZN41_INTERNAL_907cbfd8_10_sampler_cu_83dab9b34cuda3std6ranges3__45__cpo5cdataE)
_ZN41_INTERNAL_907cbfd8_10_sampler_cu_83dab9b34cuda3std6ranges3__45__cpo5cdataE:
	.zero		1
	.type		_ZN41_INTERNAL_907cbfd8_10_sampler_cu_83dab9b36thrust24THRUST_300001_SM_1030_NS12placeholders2_8E,@object
	.size		_ZN41_INTERNAL_907cbfd8_10_sampler_cu_83dab9b36thrust24THRUST_300001_SM_1030_NS12placeholders2_8E,(_ZN41_INTERNAL_907cbfd8_10_sampler_cu_83dab9b34cuda3std3__45__cpo4rendE - _ZN41_INTERNAL_907cbfd8_10_sampler_cu_83dab9b36thrust24THRUST_300001_SM_1030_NS12placeholders2_8E)
_ZN41_INTERNAL_907cbfd8_10_sampler_cu_83dab9b36thrust24THRUST_300001_SM_1030_NS12placeholders2_8E:
	.zero		1
	.type		_ZN41_INTERNAL_907cbfd8_10_sampler_cu_83dab9b34cuda3std3__45__cpo4rendE,@object
	.size		_ZN41_INTERNAL_907cbfd8_10_sampler_cu_83dab9b34cuda3std3__45__cpo4rendE,(_ZN41_INTERNAL_907cbfd8_10_sampler_cu_83dab9b34cuda3std6ranges3__45__cpo9iter_swapE - _ZN41_INTERNAL_907cbfd8_10_sampler_cu_83dab9b34cuda3std3__45__cpo4rendE)
_ZN41_INTERNAL_907cbfd8_10_sampler_cu_83dab9b34cuda3std3__45__cpo4rendE:
	.zero		1
	.type		_ZN41_INTERNAL_907cbfd8_10_sampler_cu_83dab9b34cuda3std6ranges3__45__cpo9iter_swapE,@object
	.size		_ZN41_INTERNAL_907cbfd8_10_sampler_cu_83dab9b34cuda3std6ranges3__45__cpo9iter_swapE,(_ZN41_INTERNAL_907cbfd8_10_sampler_cu_83dab9b34cuda3std3__48unexpectE - _ZN41_INTERNAL_907cbfd8_10_sampler_cu_83dab9b34cuda3std6ranges3__45__cpo9iter_swapE)
_ZN41_INTERNAL_907cbfd8_10_sampler_cu_83dab9b34cuda3std6ranges3__45__cpo9iter_swapE:
	.zero		1
	.type		_ZN41_INTERNAL_907cbfd8_10_sampler_cu_83dab9b34cuda3std3__48unexpectE,@object
	.size		_ZN41_INTERNAL_907cbfd8_10_sampler_cu_83dab9b34cuda3std3__48unexpectE,(_ZN41_INTERNAL_907cbfd8_10_sampler_cu_83dab9b36thrust24THRUST_300001_SM_1030_NS6system6detail10sequential3seqE - _ZN41_INTERNAL_907cbfd8_10_sampler_cu_83dab9b34cuda3std3__48unexpectE)
_ZN41_INTERNAL_907cbfd8_10_sampler_cu_83dab9b34cuda3std3__48unexpectE:
	.zero		1
	.type		_ZN41_INTERNAL_907cbfd8_10_sampler_cu_83dab9b36thrust24THRUST_300001_SM_1030_NS6system6detail10sequential3seqE,@object
	.size		_ZN41_INTERNAL_907cbfd8_10_sampler_cu_83dab9b36thrust24THRUST_300001_SM_1030_NS6system6detail10sequential3seqE,(.L_29 - _ZN41_INTERNAL_907cbfd8_10_sampler_cu_83dab9b36thrust24THRUST_300001_SM_1030_NS6system6detail10sequential3seqE)
_ZN41_INTERNAL_907cbfd8_10_sampler_cu_83dab9b36thrust24THRUST_300001_SM_1030_NS6system6detail10sequential3seqE:
	.zero		1
.L_29:


//--------------------- .nv.shared._ZN4vllm17topKPerRowPrefillILi512ELb0EEEvPKfPKiS4_Piiiii --------------------------
	.section	.nv.shared._ZN4vllm17topKPerRowPrefillILi512ELb0EEEvPKfPKiS4_Piiiii,"aw",@nobits
	.sectionflags	@""
	.align	16
.nv.shared._ZN4vllm17topKPerRowPrefillILi512ELb0EEEvPKfPKiS4_Piiiii:
	.zero		17424


//--------------------- .nv.shared._ZN4vllm16topKPerRowDecodeILi1024ELb1ELb0ELb1EEEvPKfPKiPiiiiiiPfiS4_ --------------------------
	.section	.nv.shared._ZN4vllm16topKPerRowDecodeILi1024ELb1ELb0ELb1EEEvPKfPKiPiiiiiiPfiS4_,"aw",@nobits
	.sectionflags	@""
	.align	16
.nv.shared._ZN4vllm16topKPerRowDecodeILi1024ELb1ELb0ELb1EEEvPKfPKiPiiiiiiPfiS4_:
	.zero		38096


//--------------------- .nv.shared._ZN4vllm16topKPerRowDecodeILi512ELb1ELb1ELb0EEEvPKfPKiPiiiiiiPfiS4_ --------------------------
	.section	.nv.shared._ZN4vllm16topKPerRowDecodeILi512ELb1ELb1ELb0EEEvPKfPKiPiiiiiiPfiS4_,"aw",@nobits
	.sectionflags	@""
	.align	16
.nv.shared._ZN4vllm16topKPerRowDecodeILi512ELb1ELb1ELb0EEEvPKfPKiPiiiiiiPfiS4_:
	.zero		19568


//--------------------- .nv.shared._ZN4vllm16topKPerRowDecodeILi512ELb1ELb0ELb0EEEvPKfPKiPiiiiiiPfiS4_ --------------------------
	.section	.nv.shared._ZN4vllm16topKPerRowDecodeILi512ELb1ELb0ELb0EEEvPKfPKiPiiiiiiPfiS4_,"aw",@nobits
	.sectionflags	@""
	.align	16
.nv.shared._ZN4vllm16topKPerRowDecodeILi512ELb1ELb0ELb0EEEvPKfPKiPiiiiiiPfiS4_:
	.zero		19568


//--------------------- .nv.shared._ZN4vllm16topKPerRowDecodeILi512ELb0ELb0ELb0EEEvPKfPKiPiiiiiiPfiS4_ --------------------------
	.section	.nv.shared._ZN4vllm16topKPerRowDecodeILi512ELb0ELb0ELb0EEEvPKfPKiPiiiiiiPfiS4_,"aw",@nobits
	.sectionflags	@""
	.align	16
.nv.shared._ZN4vllm16topKPerRowDecodeILi512ELb0ELb0ELb0EEEvPKfPKiPiiiiiiPfiS4_:
	.zero		17424


//--------------------- .nv.shared._ZN4vllm33apply_repetition_penalties_kernelIN3c108BFloat16EEEvPT_PKbS6_PKS3_iii --------------------------
	.section	.nv.shared._ZN4vllm33apply_repetition_penalties_kernelIN3c108BFloat16EEEvPT_PKbS6_PKS3_iii,"aw",@nobits
	.sectionflags	@""
	.align	16
	.zero		1024


//--------------------- .nv.shared._ZN4vllm33apply_repetition_penalties_kernelIN3c104HalfEEEvPT_PKbS6_PKS3_iii --------------------------
	.section	.nv.shared._ZN4vllm33apply_repetition_penalties_kernelIN3c104HalfEEEvPT_PKbS6_PKS3_iii,"aw",@nobits
	.sectionflags	@""
	.align	16
	.zero		1024


//--------------------- .nv.shared._ZN4vllm33apply_repetition_penalties_kernelIfEEvPT_PKbS4_PKS1_iii --------------------------
	.section	.nv.shared._ZN4vllm33apply_repetition_penalties_kernelIfEEvPT_PKbS4_PKS1_iii,"aw",@nobits
	.sectionflags	@""
	.align	16
	.zero		1024


//--------------------- .nv.shared._ZN3cub18CUB_300001_SM_10306detail11EmptyKernelIvEEvv --------------------------
	.section	.nv.shared._ZN3cub18CUB_300001_SM_10306detail11EmptyKernelIvEEvv,"aw",@nobits
	.sectionflags	@""
	.align	16
	.zero		1024


//--------------------- .nv.constant0._ZN4vllm17topKPerRowPrefillILi512ELb1EEEvPKfPKiS4_Piiiii --------------------------
	.section	.nv.constant0._ZN4vllm17topKPerRowPrefillILi512ELb1EEEvPKfPKiS4_Piiiii,"a",@progbits
	.sectionflags	@""
	.align	4
.nv.constant0._ZN4vllm17topKPerRowPrefillILi512ELb1EEEvPKfPKiS4_Piiiii:
	.zero		944


//--------------------- .nv.constant0._ZN4vllm17topKPerRowPrefillILi512ELb0EEEvPKfPKiS4_Piiiii --------------------------
	.section	.nv.constant0._ZN4vllm17topKPerRowPrefillILi512ELb0EEEvPKfPKiS4_Piiiii,"a",@progbits
	.sectionflags	@""
	.align	4
.nv.constant0._ZN4vllm17topKPerRowPrefillILi512ELb0EEEvPKfPKiS4_Piiiii:
	.zero		944


//--------------------- .nv.constant0._ZN4vllm16topKPerRowDecodeILi1024ELb1ELb0ELb1EEEvPKfPKiPiiiiiiPfiS4_ --------------------------
	.section	.nv.constant0._ZN4vllm16topKPerRowDecodeILi1024ELb1ELb0ELb1EEEvPKfPKiPiiiiiiPfiS4_,"a",@progbits
	.sectionflags	@""
	.align	4
.nv.constant0._ZN4vllm16topKPerRowDecodeILi1024ELb1ELb0ELb1EEEvPKfPKiPiiiiiiPfiS4_:
	.zero		968


//--------------------- .nv.constant0._ZN4vllm16topKPerRowDecodeILi512ELb1ELb1ELb0EEEvPKfPKiPiiiiiiPfiS4_ --------------------------
	.section	.nv.constant0._ZN4vllm16topKPerRowDecodeILi512ELb1ELb1ELb0EEEvPKfPKiPiiiiiiPfiS4_,"a",@progbits
	.sectionflags	@""
	.align	4
.nv.constant0._ZN4vllm16topKPerRowDecodeILi512ELb1ELb1ELb0EEEvPKfPKiPiiiiiiPfiS4_:
	.zero		968


//--------------------- .nv.constant0._ZN4vllm16topKPerRowDecodeILi512ELb1ELb0ELb0EEEvPKfPKiPiiiiiiPfiS4_ --------------------------
	.section	.nv.constant0._ZN4vllm16topKPerRowDecodeILi512ELb1ELb0ELb0EEEvPKfPKiPiiiiiiPfiS4_,"a",@progbits
	.sectionflags	@""
	.align	4
.nv.constant0._ZN4vllm16topKPerRowDecodeILi512ELb1ELb0ELb0EEEvPKfPKiPiiiiiiPfiS4_:
	.zero		968


//--------------------- .nv.constant0._ZN4vllm16topKPerRowDecodeILi512ELb0ELb0ELb0EEEvPKfPKiPiiiiiiPfiS4_ --------------------------
	.section	.nv.constant0._ZN4vllm16topKPerRowDecodeILi512ELb0ELb0ELb0EEEvPKfPKiPiiiiiiPfiS4_,"a",@progbits
	.sectionflags	@""
	.align	4
.nv.constant0._ZN4vllm16topKPerRowDecodeILi512ELb0ELb0ELb0EEEvPKfPKiPiiiiiiPfiS4_:
	.zero		968


//--------------------- .nv.constant0._ZN4vllm33apply_repetition_penalties_kernelIN3c108BFloat16EEEvPT_PKbS6_PKS3_iii --------------------------
	.section	.nv.constant0._ZN4vllm33apply_repetition_penalties_kernelIN3c108BFloat16EEEvPT_PKbS6_PKS3_iii,"a",@progbits
	.sectionflags	@""
	.align	4
.nv.constant0._ZN4vllm33apply_repetition_penalties_kernelIN3c108BFloat16EEEvPT_PKbS6_PKS3_iii:
	.zero		940


//--------------------- .nv.constant0._ZN4vllm33apply_repetition_penalties_kernelIN3c104HalfEEEvPT_PKbS6_PKS3_iii --------------------------
	.section	.nv.constant0._ZN4vllm33apply_repetition_penalties_kernelIN3c104HalfEEEvPT_PKbS6_PKS3_iii,"a",@progbits
	.sectionflags	@""
	.align	4
.nv.constant0._ZN4vllm33apply_repetition_penalties_kernelIN3c104HalfEEEvPT_PKbS6_PKS3_iii:
	.zero		940


//--------------------- .nv.constant0._ZN4vllm33apply_repetition_penalties_kernelIfEEvPT_PKbS4_PKS1_iii --------------------------
	.section	.nv.constant0._ZN4vllm33apply_repetition_penalties_kernelIfEEvPT_PKbS4_PKS1_iii,"a",@progbits
	.sectionflags	@""
	.align	4
.nv.constant0._ZN4vllm33apply_repetition_penalties_kernelIfEEvPT_PKbS4_PKS1_iii:
	.zero		940


//--------------------- .nv.constant0._ZN3cub18CUB_300001_SM_10306detail11EmptyKernelIvEEvv --------------------------
	.section	.nv.constant0._ZN3cub18CUB_300001_SM_10306detail11EmptyKernelIvEEvv,"a",@progbits
	.sectionflags	@""
	.align	4
.nv.constant0._ZN3cub18CUB_300001_SM_10306detail11EmptyKernelIvEEvv:
	.zero		896


//--------------------- SYMBOLS --------------------------

	.type		.nv.reservedSmem.offset0,@object
	.size		.nv.reservedSmem.offset0,0x4
	.type		.nv.reservedSmem.cap,@object
	.size		.nv.reservedSmem.cap,0x4
